def matmul_kernel(
    a_ptr,
    b_ptr,
    c_ptr,
    M,
    N,
    K,
    stride_am,
    stride_ak,
    stride_bk,
    stride_bn,
    stride_cm,
    stride_cn,
    BLOCK_M: tl.constexpr,
    BLOCK_N: tl.constexpr,
    BLOCK_K: tl.constexpr,
    GROUP_M: tl.constexpr,
):
    pid = tl.program_id(axis=0)
    num_pid_m = tl.cdiv(M, BLOCK_M)
    num_pid_n = tl.cdiv(N, BLOCK_N)
    num_pid_in_group = GROUP_M * num_pid_n
    group_id = pid // num_pid_in_group
    first_pid_m = group_id * GROUP_M
    group_size_m = min(num_pid_m - first_pid_m, GROUP_M)
    pid_m = first_pid_m + ((pid % num_pid_in_group) % group_size_m)
    pid_n = (pid % num_pid_in_group) // group_size_m

    offs_am = (pid_m * BLOCK_M + tl.arange(0, BLOCK_M)) % M
    offs_bn = (pid_n * BLOCK_N + tl.arange(0, BLOCK_N)) % N
    offs_k = tl.arange(0, BLOCK_K)
    a_ptrs = a_ptr + offs_am[:, None] * stride_am + offs_k[None, :] * stride_ak
    b_ptrs = b_ptr + offs_k[:, None] * stride_bk + offs_bn[None, :] * stride_bn

    acc = tl.zeros((BLOCK_M, BLOCK_N), dtype=tl.float32)
    for kk in range(0, tl.cdiv(K, BLOCK_K)):
        a = tl.load(a_ptrs, mask=offs_k[None, :] < K - kk * BLOCK_K, other=0.0)
        b = tl.load(b_ptrs, mask=offs_k[:, None] < K - kk * BLOCK_K, other=0.0)
        acc = tl.dot(a, b, acc)
        a_ptrs += BLOCK_K * stride_ak
        b_ptrs += BLOCK_K * stride_bk

    c = acc.to(c_ptr.dtype.element_ty)
    offs_cm = pid_m * BLOCK_M + tl.arange(0, BLOCK_M)
    offs_cn = pid_n * BLOCK_N + tl.arange(0, BLOCK_N)
    c_ptrs = c_ptr + offs_cm[:, None] * stride_cm + offs_cn[None, :] * stride_cn
    mask = (offs_cm[:, None] < M) & (offs_cn[None, :] < N)
    tl.store(c_ptrs, c, mask=mask)

# config = {"BLOCK_K": 32, "BLOCK_M": 128, "BLOCK_N": 256, "GROUP_M": 8, "arch": "sm_80", "dtype": "bf16", "num_ctas": 1, "num_stages": 3, "num_warps": 4}
# arch = sm_80


// ===== COMPILED SASS (sm_80) =====

	.target	sm_80

	.elftype	@"ET_EXEC"


//--------------------- .note.nv.tkinfo           --------------------------
	.section	.note.nv.tkinfo,"",@"SHT_NOTE"
	.sectionflags	@"SHF_NOTE_NV_TKINFO"
	.tkinfo
        /*0018*/ 	.word	0x00000002
        /*0030*/ 	.string	""
        /*0030*/ 	.string	"ptxas"
        /*0030*/ 	.string	"Cuda compilation tools, release 13.0, V13.0.88"
        /*0030*/ 	.string	"Build cuda_13.0.r13.0/compiler.36424714_0"
        /*0030*/ 	.string	"-v  -suppress-debug-info  -lineinfo  -arch sm_80 "



//--------------------- .note.nv.cuinfo           --------------------------
	.section	.note.nv.cuinfo,"",@"SHT_NOTE"
	.sectionflags	@"SHF_NOTE_NV_CUINFO"
        /*0018*/ 	.short	0x0002
        /*001a*/ 	.short	0x0050
        /*001c*/ 	.short	0x0082
	.zero		2


//--------------------- .nv.info                  --------------------------
	.section	.nv.info,"",@"SHT_CUDA_INFO"
	.align	4


	//----- nvinfo : EIATTR_REGCOUNT
	.align		4
        /*0000*/ 	.byte	0x04, 0x2f
        /*0002*/ 	.short	(.L_1 - .L_0)
	.align		4
.L_0:
        /*0004*/ 	.word	index@(matmul_kernel)
        /*0008*/ 	.word	0x00000020


	//----- nvinfo : EIATTR_FRAME_SIZE
	.align		4
.L_1:
        /*000c*/ 	.byte	0x04, 0x11
        /*000e*/ 	.short	(.L_3 - .L_2)
	.align		4
.L_2:
        /*0010*/ 	.word	index@(matmul_kernel)
        /*0014*/ 	.word	0x00000f70


	//----- nvinfo : EIATTR_MIN_STACK_SIZE
	.align		4
.L_3:
        /*0018*/ 	.byte	0x04, 0x12
        /*001a*/ 	.short	(.L_5 - .L_4)
	.align		4
.L_4:
        /*001c*/ 	.word	index@(matmul_kernel)
        /*0020*/ 	.word	0x00000f70
.L_5:


//--------------------- .nv.info.matmul_kernel    --------------------------
	.section	.nv.info.matmul_kernel,"",@"SHT_CUDA_INFO"
	.sectionflags	@""
	.align	4


	//----- nvinfo : EIATTR_CUDA_API_VERSION
	.align		4
        /*0000*/ 	.byte	0x04, 0x37
        /*0002*/ 	.short	(.L_7 - .L_6)
.L_6:
        /*0004*/ 	.word	0x00000082


	//----- nvinfo : EIATTR_SW2861232_WAR
	.align		4
.L_7:
        /*0008*/ 	.byte	0x01, 0x35
	.zero		2


	//----- nvinfo : EIATTR_PARAM_CBANK
	.align		4
        /*000c*/ 	.byte	0x04, 0x0a
        /*000e*/ 	.short	(.L_9 - .L_8)
	.align		4
.L_8:
        /*0010*/ 	.word	index@(.nv.constant0.matmul_kernel)
        /*0014*/ 	.short	0x0160
        /*0016*/ 	.short	0x0050


	//----- nvinfo : EIATTR_CBANK_PARAM_SIZE
	.align		4
.L_9:
        /*0018*/ 	.byte	0x03, 0x19
        /*001a*/ 	.short	0x0050


	//----- nvinfo : EIATTR_KPARAM_INFO
	.align		4
        /*001c*/ 	.byte	0x04, 0x17
        /*001e*/ 	.short	(.L_11 - .L_10)
.L_10:
        /*0020*/ 	.word	0x00000000
        /*0024*/ 	.short	0x000d
        /*0026*/ 	.short	0x0048
        /*0028*/ 	.byte	0x00, 0xf4, 0x21, 0x00


	//----- nvinfo : EIATTR_KPARAM_INFO
	.align		4
.L_11:
        /*002c*/ 	.byte	0x04, 0x17
        /*002e*/ 	.short	(.L_13 - .L_12)
.L_12:
        /*0030*/ 	.word	0x00000000
        /*0034*/ 	.short	0x000c
        /*0036*/ 	.short	0x0040
        /*0038*/ 	.byte	0x00, 0xf4, 0x21, 0x00


	//----- nvinfo : EIATTR_KPARAM_INFO
	.align		4
.L_13:
        /*003c*/ 	.byte	0x04, 0x17
        /*003e*/ 	.short	(.L_15 - .L_14)
.L_14:
        /*0040*/ 	.word	0x00000000
        /*0044*/ 	.short	0x000b
        /*0046*/ 	.short	0x0038
        /*0048*/ 	.byte	0x00, 0xf0, 0x11, 0x00


	//----- nvinfo : EIATTR_KPARAM_INFO
	.align		4
.L_15:
        /*004c*/ 	.byte	0x04, 0x17
        /*004e*/ 	.short	(.L_17 - .L_16)
.L_16:
        /*0050*/ 	.word	0x00000000
        /*0054*/ 	.short	0x000a
        /*0056*/ 	.short	0x0034
        /*0058*/ 	.byte	0x00, 0xf0, 0x11, 0x00


	//----- nvinfo : EIATTR_KPARAM_INFO
	.align		4
.L_17:
        /*005c*/ 	.byte	0x04, 0x17
        /*005e*/ 	.short	(.L_19 - .L_18)
.L_18:
        /*0060*/ 	.word	0x00000000
        /*0064*/ 	.short	0x0009
        /*0066*/ 	.short	0x0030
        /*0068*/ 	.byte	0x00, 0xf0, 0x11, 0x00


	//----- nvinfo : EIATTR_KPARAM_INFO
	.align		4
.L_19:
        /*006c*/ 	.byte	0x04, 0x17
        /*006e*/ 	.short	(.L_21 - .L_20)
.L_20:
        /*0070*/ 	.word	0x00000000
        /*0074*/ 	.short	0x0008
        /*0076*/ 	.short	0x002c
        /*0078*/ 	.byte	0x00, 0xf0, 0x11, 0x00


	//----- nvinfo : EIATTR_KPARAM_INFO
	.align		4
.L_21:
        /*007c*/ 	.byte	0x04, 0x17
        /*007e*/ 	.short	(.L_23 - .L_22)
.L_22:
        /*0080*/ 	.word	0x00000000
        /*0084*/ 	.short	0x0007
        /*0086*/ 	.short	0x0028
        /*0088*/ 	.byte	0x00, 0xf0, 0x11, 0x00


	//----- nvinfo : EIATTR_KPARAM_INFO
	.align		4
.L_23:
        /*008c*/ 	.byte	0x04, 0x17
        /*008e*/ 	.short	(.L_25 - .L_24)
.L_24:
        /*0090*/ 	.word	0x00000000
        /*0094*/ 	.short	0x0006
        /*0096*/ 	.short	0x0024
        /*0098*/ 	.byte	0x00, 0xf0, 0x11, 0x00


	//----- nvinfo : EIATTR_KPARAM_INFO
	.align		4
.L_25:
        /*009c*/ 	.byte	0x04, 0x17
        /*009e*/ 	.short	(.L_27 - .L_26)
.L_26:
        /*00a0*/ 	.word	0x00000000
        /*00a4*/ 	.short	0x0005
        /*00a6*/ 	.short	0x0020
        /*00a8*/ 	.byte	0x00, 0xf0, 0x11, 0x00


	//----- nvinfo : EIATTR_KPARAM_INFO
	.align		4
.L_27:
        /*00ac*/ 	.byte	0x04, 0x17
        /*00ae*/ 	.short	(.L_29 - .L_28)
.L_28:
        /*00b0*/ 	.word	0x00000000
        /*00b4*/ 	.short	0x0004
        /*00b6*/ 	.short	0x001c
        /*00b8*/ 	.byte	0x00, 0xf0, 0x11, 0x00


	//----- nvinfo : EIATTR_KPARAM_INFO
	.align		4
.L_29:
        /*00bc*/ 	.byte	0x04, 0x17
        /*00be*/ 	.short	(.L_31 - .L_30)
.L_30:
        /*00c0*/ 	.word	0x00000000
        /*00c4*/ 	.short	0x0003
        /*00c6*/ 	.short	0x0018
        /*00c8*/ 	.byte	0x00, 0xf0, 0x11, 0x00


	//----- nvinfo : EIATTR_KPARAM_INFO
	.align		4
.L_31:
        /*00cc*/ 	.byte	0x04, 0x17
        /*00ce*/ 	.short	(.L_33 - .L_32)
.L_32:
        /*00d0*/ 	.word	0x00000000
        /*00d4*/ 	.short	0x0002
        /*00d6*/ 	.short	0x0010
        /*00d8*/ 	.byte	0x00, 0xf4, 0x21, 0x00


	//----- nvinfo : EIATTR_KPARAM_INFO
	.align		4
.L_33:
        /*00dc*/ 	.byte	0x04, 0x17
        /*00de*/ 	.short	(.L_35 - .L_34)
.L_34:
        /*00e0*/ 	.word	0x00000000
        /*00e4*/ 	.short	0x0001
        /*00e6*/ 	.short	0x0008
        /*00e8*/ 	.byte	0x00, 0xf4, 0x21, 0x00


	//----- nvinfo : EIATTR_KPARAM_INFO
	.align		4
.L_35:
        /*00ec*/ 	.byte	0x04, 0x17
        /*00ee*/ 	.short	(.L_37 - .L_36)
.L_36:
        /*00f0*/ 	.word	0x00000000
        /*00f4*/ 	.short	0x0000
        /*00f6*/ 	.short	0x0000
        /*00f8*/ 	.byte	0x00, 0xf4, 0x21, 0x00


	//----- nvinfo : EIATTR_MAXREG_COUNT
	.align		4
.L_37:
        /*00fc*/ 	.byte	0x03, 0x1b
        /*00fe*/ 	.short	0x00ff


	//----- nvinfo : EIATTR_NUM_BARRIERS
	.align		4
        /*0100*/ 	.byte	0x02, 0x4c
        /*0102*/ 	.byte	0x01
	.zero		1


	//----- nvinfo : EIATTR_ANNOTATIONS
	.align		4
        /*0104*/ 	.byte	0x04, 0x55
        /*0106*/ 	.short	(.L_39 - .L_38)


	//   ....[0]....
.L_38:
        /*0108*/ 	.word	0x00000001
        /*010c*/ 	.byte	0x70, 0x00, 0x00, 0x00, 0x01, 0x00, 0x00, 0x00, 0xb0, 0x00, 0x00, 0x00, 0x01, 0x00, 0x00, 0x00
        /* <DEDUP_REMOVED lines=1807> */
        /*720c*/ 	.byte	0xd0, 0xed, 0x01, 0x00


	//----- nvinfo : EIATTR_MERCURY_ISA_VERSION
	.align		4
.L_39:
        /*7210*/ 	.byte	0x03, 0x5f
        /*7212*/ 	.short	0x0000


	//----- nvinfo : EIATTR_EXIT_INSTR_OFFSETS
	.align		4
        /*7214*/ 	.byte	0x04, 0x1c
        /*7216*/ 	.short	(.L_41 - .L_40)


	//   ....[0]....
.L_40:
        /*7218*/ 	.word	0x0001f490


	//   ....[1]....
        /*721c*/ 	.word	0x0001f4c0


	//----- nvinfo : EIATTR_REQNTID
	.align		4
.L_41:
        /*7220*/ 	.byte	0x04, 0x10
        /*7222*/ 	.short	(.L_43 - .L_42)
.L_42:
        /*7224*/ 	.word	0x00000080
        /*7228*/ 	.word	0x00000001
        /*722c*/ 	.word	0x00000001
.L_43:


//--------------------- .nv.callgraph             --------------------------
	.section	.nv.callgraph,"",@"SHT_CUDA_CALLGRAPH"
	.align	4
	.sectionentsize	8
	.align		4
        /*0000*/ 	.word	0x00000000
	.align		4
        /*0004*/ 	.word	0xffffffff
	.align		4
        /*0008*/ 	.word	0x00000000
	.align		4
        /*000c*/ 	.word	0xfffffffe
	.align		4
        /*0010*/ 	.word	0x00000000
	.align		4
        /*0014*/ 	.word	0xfffffffd
	.align		4
        /*0018*/ 	.word	0x00000000
	.align		4
        /*001c*/ 	.word	0xfffffffc


//--------------------- .nv.rel.action            --------------------------
	.section	.nv.rel.action,"",@"SHT_CUDA_RELOCINFO"
	.align	8
	.sectionentsize	8
        /*0000*/ 	.byte	0x73, 0x00, 0x00, 0x00, 0x00, 0x00, 0x00, 0x00, 0x00, 0x00, 0x00, 0x11, 0x25, 0x00, 0x05, 0x36


//--------------------- .nv.constant0.matmul_kernel --------------------------
	.section	.nv.constant0.matmul_kernel,"a",@progbits
	.sectionflags	@""
	.align	4
.nv.constant0.matmul_kernel:
	.zero		432


//--------------------- .text.matmul_kernel       --------------------------
	.section	.text.matmul_kernel,"ax",@progbits
	.sectioninfo	@"SHI_REGISTERS=32"
	.align	128
        .global         matmul_kernel
        .type           matmul_kernel,@function
        .size           matmul_kernel,(.L_x_4 - matmul_kernel)
        .other          matmul_kernel,@"STO_CUDA_ENTRY STV_DEFAULT"
matmul_kernel:
.text.matmul_kernel:
[----:B------:R-:W-:-:S04]  /*0000*/  IMAD.MOV.U32 R1, RZ, RZ, c[0x0][0x28] ;  /* 0x00000a00ff017624 */ /* 0x000fc800078e00ff */
[----:B------:R-:W-:Y:S01]  /*0010*/  IMAD.MOV.U32 R0, RZ, RZ, c[0x0][0x17c] ;  /* 0x00005f00ff007624 */ /* 0x000fe200078e00ff */
[----:B------:R-:W-:Y:S01]  /*0020*/  IADD3 R1, R1, -0xf70, RZ ;  /* 0xfffff09001017810 */ /* 0x000fe20007ffe0ff */
[----:B------:R-:W0:Y:S01]  /*0030*/  S2R R29, SR_TID.X ;  /* 0x00000000001d7919 */ /* 0x000e220000002100 */
[----:B------:R-:W-:Y:S01]  /*0040*/  ULDC.64 UR4, c[0x0][0x118] ;  /* 0x0000460000047ab9 */ /* 0x000fe20000000a00 */
[----:B------:R-:W-:Y:S01]  /*0050*/  CS2R R12, SRZ ;  /* 0x00000000000c7805 */ /* 0x000fe2000001ff00 */
[----:B------:R-:W-:Y:S01]  /*0060*/  IADD3 R0, R0, 0xff, RZ ;  /* 0x000000ff00007810 */ /* 0x000fe20007ffe0ff */
[----:B------:R1:W-:Y:S01]  /*0070*/  STL [R1+0x60], RZ ;  /* 0x000060ff01007387 */ /* 0x0003e20000100800 */
[----:B------:R-:W-:Y:S01]  /*0080*/  CS2R R14, SRZ ;  /* 0x00000000000e7805 */ /* 0x000fe2000001ff00 */
[----:B------:R-:W-:Y:S01]  /*0090*/  CS2R R16, SRZ ;  /* 0x0000000000107805 */ /* 0x000fe2000001ff00 */
[----:B------:R-:W-:Y:S01]  /*00a0*/  SHF.R.S32.HI R3, RZ, 0x1f, R0 ;  /* 0x0000001fff037819 */ /* 0x000fe20000011400 */
[----:B------:R1:W-:Y:S01]  /*00b0*/  STL [R1+0x64], RZ ;  /* 0x000064ff01007387 */ /* 0x0003e20000100800 */
[----:B------:R-:W-:Y:S01]  /*00c0*/  CS2R R18, SRZ ;  /* 0x0000000000127805 */ /* 0x000fe2000001ff00 */
[----:B------:R-:W-:Y:S01]  /*00d0*/  CS2R R20, SRZ ;  /* 0x0000000000147805 */ /* 0x000fe2000001ff00 */
[----:B------:R-:W-:Y:S01]  /*00e0*/  LEA.HI R3, R3, R0, RZ, 0x8 ;  /* 0x0000000003037211 */ /* 0x000fe200078f40ff */
[----:B------:R1:W-:Y:S01]  /*00f0*/  STL [R1+0x68], RZ ;  /* 0x000068ff01007387 */ /* 0x0003e20000100800 */
[----:B------:R-:W-:Y:S01]  /*0100*/  CS2R R22, SRZ ;  /* 0x0000000000167805 */ /* 0x000fe2000001ff00 */
[----:B------:R-:W-:Y:S01]  /*0110*/  CS2R R24, SRZ ;  /* 0x0000000000187805 */ /* 0x000fe2000001ff00 */
[----:B------:R-:W-:Y:S01]  /*0120*/  SHF.R.S32.HI R0, RZ, 0x8, R3 ;  /* 0x00000008ff007819 */ /* 0x000fe20000011403 */
[----:B------:R1:W-:Y:S01]  /*0130*/  STL [R1+0x6c], RZ ;  /* 0x00006cff01007387 */ /* 0x0003e20000100800 */
[----:B------:R-:W-:-:S03]  /*0140*/  CS2R R26, SRZ ;  /* 0x00000000001a7805 */ /* 0x000fc6000001ff00 */
[----:B------:R-:W-:Y:S01]  /*0150*/  IMAD.SHL.U32 R0, R0, 0x8, RZ ;  /* 0x0000000800007824 */ /* 0x000fe200078e00ff */
[----:B------:R-:W2:Y:S01]  /*0160*/  S2R R3, SR_CTAID.X ;  /* 0x0000000000037919 */ /* 0x000ea20000002500 */
[----:B0-----:R-:W-:-:S03]  /*0170*/  LOP3.LUT R28, R29, 0x7f, RZ, 0xc0, !PT ;  /* 0x0000007f1d1c7812 */ /* 0x001fc600078ec0ff */
[----:B------:R1:W-:Y:S01]  /*0180*/  STL [R1+0x50], RZ ;  /* 0x000050ff01007387 */ /* 0x0003e20000100800 */
[-C--:B------:R-:W-:Y:S02]  /*0190*/  IABS R7, R0.reuse ;  /* 0x0000000000077213 */ /* 0x080fe40000000000 */
[----:B------:R-:W-:Y:S01]  /*01a0*/  IABS R10, R0 ;  /* 0x00000000000a7213 */ /* 0x000fe20000000000 */
[----:B------:R1:W-:Y:S01]  /*01b0*/  STL [R1+0x54], RZ ;  /* 0x000054ff01007387 */ /* 0x0003e20000100800 */
[----:B------:R-:W0:Y:S03]  /*01c0*/  I2F.RP R2, R7 ;  /* 0x0000000700027306 */ /* 0x000e260000209400 */
[----:B------:R1:W-:Y:S04]  /*01d0*/  STL [R1+0x58], RZ ;  /* 0x000058ff01007387 */ /* 0x0003e80000100800 */
[----:B------:R1:W-:Y:S04]  /*01e0*/  STL [R1+0x5c], RZ ;  /* 0x00005cff01007387 */ /* 0x0003e80000100800 */
[----:B------:R1:W-:Y:S01]  /*01f0*/  STL [R1+0x40], RZ ;  /* 0x000040ff01007387 */ /* 0x0003e20000100800 */
[----:B--2---:R-:W-:Y:S01]  /*0200*/  IABS R8, R3 ;  /* 0x0000000300087213 */ /* 0x004fe20000000000 */
[----:B0-----:R-:W0:Y:S02]  /*0210*/  MUFU.RCP R2, R2 ;  /* 0x0000000200027308 */ /* 0x001e240000001000 */
[----:B------:R1:W-:Y:S04]  /*0220*/  STL [R1+0x44], RZ ;  /* 0x000044ff01007387 */ /* 0x0003e80000100800 */
[----:B------:R1:W-:Y:S04]  /*0230*/  STL [R1+0x48], RZ ;  /* 0x000048ff01007387 */ /* 0x0003e80000100800 */
[----:B------:R1:W-:Y:S04]  /*0240*/  STL [R1+0x4c], RZ ;  /* 0x00004cff01007387 */ /* 0x0003e80000100800 */
[----:B------:R1:W-:Y:S01]  /*0250*/  STL [R1+0x30], RZ ;  /* 0x000030ff01007387 */ /* 0x0003e20000100800 */
[----:B0-----:R-:W-:Y:S01]  /*0260*/  IADD3 R4, R2, 0xffffffe, RZ ;  /* 0x0ffffffe02047810 */ /* 0x001fe20007ffe0ff */
[----:B------:R-:W-:-:S02]  /*0270*/  IMAD.MOV R2, RZ, RZ, -R10 ;  /* 0x000000ffff027224 */ /* 0x000fc400078e0a0a */
[----:B------:R1:W-:Y:S01]  /*0280*/  STL [R1+0x34], RZ ;  /* 0x000034ff01007387 */ /* 0x0003e20000100800 */
[----:B------:R0:W2:Y:S03]  /*0290*/  F2I.FTZ.U32.TRUNC.NTZ R5, R4 ;  /* 0x0000000400057305 */ /* 0x0000a6000021f000 */
[----:B------:R1:W-:Y:S04]  /*02a0*/  STL [R1+0x38], RZ ;  /* 0x000038ff01007387 */ /* 0x0003e80000100800 */
[----:B------:R1:W-:Y:S01]  /*02b0*/  STL [R1+0x3c], RZ ;  /* 0x00003cff01007387 */ /* 0x0003e20000100800 */
[----:B0-----:R-:W-:-:S03]  /*02c0*/  IMAD.MOV.U32 R4, RZ, RZ, RZ ;  /* 0x000000ffff047224 */ /* 0x001fc600078e00ff */
[----:B------:R1:W-:Y:S04]  /*02d0*/  STL [R1+0x20], RZ ;  /* 0x000020ff01007387 */ /* 0x0003e80000100800 */
[----:B------:R1:W-:Y:S01]  /*02e0*/  STL [R1+0x24], RZ ;  /* 0x000024ff01007387 */ /* 0x0003e20000100800 */
[----:B--2---:R-:W-:-:S03]  /*02f0*/  IMAD.MOV R6, RZ, RZ, -R5 ;  /* 0x000000ffff067224 */ /* 0x004fc600078e0a05 */
[----:B------:R1:W-:Y:S01]  /*0300*/  STL [R1+0x28], RZ ;  /* 0x000028ff01007387 */ /* 0x0003e20000100800 */
[----:B------:R-:W-:Y:S02]  /*0310*/  IMAD R9, R6, R7, RZ ;  /* 0x0000000706097224 */ /* 0x000fe400078e02ff */
[----:B------:R-:W-:Y:S01]  /*0320*/  IMAD.MOV.U32 R6, RZ, RZ, R8 ;  /* 0x000000ffff067224 */ /* 0x000fe200078e0008 */
[----:B------:R1:W-:Y:S01]  /*0330*/  STL [R1+0x2c], RZ ;  /* 0x00002cff01007387 */ /* 0x0003e20000100800 */
[----:B------:R-:W-:-:S03]  /*0340*/  IMAD.HI.U32 R5, R5, R9, R4 ;  /* 0x0000000905057227 */ /* 0x000fc600078e0004 */
[----:B------:R1:W-:Y:S03]  /*0350*/  STL [R1+0x10], RZ ;  /* 0x000010ff01007387 */ /* 0x0003e60000100800 */
[----:B------:R-:W-:Y:S01]  /*0360*/  IMAD.HI.U32 R5, R5, R6, RZ ;  /* 0x0000000605057227 */ /* 0x000fe200078e00ff */
[----:B------:R1:W-:Y:S03]  /*0370*/  STL [R1+0x14], RZ ;  /* 0x000014ff01007387 */ /* 0x0003e60000100800 */
[----:B------:R-:W-:Y:S01]  /*0380*/  IMAD R2, R5, R2, R6 ;  /* 0x0000000205027224 */ /* 0x000fe200078e0206 */
[----:B------:R1:W-:Y:S04]  /*0390*/  STL [R1+0x18], RZ ;  /* 0x000018ff01007387 */ /* 0x0003e80000100800 */
[----:B------:R-:W-:Y:S01]  /*03a0*/  ISETP.GT.U32.AND P1, PT, R7, R2, PT ;  /* 0x000000020700720c */ /* 0x000fe20003f24070 */
[----:B------:R1:W-:Y:S04]  /*03b0*/  STL [R1+0x1c], RZ ;  /* 0x00001cff01007387 */ /* 0x0003e80000100800 */
[----:B------:R1:W-:Y:S04]  /*03c0*/  STL [R1], RZ ;  /* 0x000000ff01007387 */ /* 0x0003e80000100800 */
[----:B------:R1:W-:Y:S04]  /*03d0*/  STL [R1+0x4], RZ ;  /* 0x000004ff01007387 */ /* 0x0003e80000100800 */
[----:B------:R-:W-:Y:S01]  /*03e0*/  @!P1 IMAD.IADD R2, R2, 0x1, -R7 ;  /* 0x0000000102029824 */ /* 0x000fe200078e0a07 */
[----:B------:R-:W-:Y:S01]  /*03f0*/  @!P1 IADD3 R5, R5, 0x1, RZ ;  /* 0x0000000105059810 */ /* 0x000fe20007ffe0ff */
[----:B------:R1:W-:Y:S01]  /*0400*/  STL [R1+0x8], RZ ;  /* 0x000008ff01007387 */ /* 0x0003e20000100800 */
[----:B------:R-:W-:-:S02]  /*0410*/  ISETP.NE.AND P1, PT, R0, RZ, PT ;  /* 0x000000ff0000720c */ /* 0x000fc40003f25270 */
[----:B------:R-:W-:Y:S01]  /*0420*/  ISETP.GE.U32.AND P0, PT, R2, R7, PT ;  /* 0x000000070200720c */ /* 0x000fe20003f06070 */
[----:B------:R1:W-:Y:S01]  /*0430*/  STL [R1+0xc], RZ ;  /* 0x00000cff01007387 */ /* 0x0003e20000100800 */
[----:B------:R-:W-:-:S03]  /*0440*/  LOP3.LUT R2, R3, R0, RZ, 0x3c, !PT ;  /* 0x0000000003027212 */ /* 0x000fc600078e3cff */
[----:B------:R1:W-:Y:S01]  /*0450*/  STL [R1+0x70], RZ ;  /* 0x000070ff01007387 */ /* 0x0003e20000100800 */
[----:B------:R-:W-:Y:S01]  /*0460*/  ISETP.GE.AND P2, PT, R2, RZ, PT ;  /* 0x000000ff0200720c */ /* 0x000fe20003f46270 */
[----:B------:R-:W-:Y:S02]  /*0470*/  IMAD.MOV.U32 R2, RZ, RZ, c[0x0][0x178] ;  /* 0x00005e00ff027624 */ /* 0x000fe400078e00ff */
[----:B------:R1:W-:Y:S03]  /*0480*/  STL [R1+0x74], RZ ;  /* 0x000074ff01007387 */ /* 0x0003e60000100800 */
[----:B------:R-:W-:Y:S01]  /*0490*/  IADD3 R2, R2, 0x7f, RZ ;  /* 0x0000007f02027810 */ /* 0x000fe20007ffe0ff */
[----:B------:R1:W-:Y:S01]  /*04a0*/  STL [R1+0x78], RZ ;  /* 0x000078ff01007387 */ /* 0x0003e20000100800 */
[----:B------:R-:W-:-:S03]  /*04b0*/  @P0 IADD3 R5, R5, 0x1, RZ ;  /* 0x0000000105050810 */ /* 0x000fc60007ffe0ff */
[----:B------:R1:W-:Y:S02]  /*04c0*/  STL [R1+0x7c], RZ ;  /* 0x00007cff01007387 */ /* 0x0003e40000100800 */
[----:B------:R-:W-:Y:S01]  /*04d0*/  IMAD.MOV.U32 R4, RZ, RZ, R5 ;  /* 0x000000ffff047224 */ /* 0x000fe200078e0005 */
[----:B------:R-:W-:Y:S01]  /*04e0*/  SHF.R.S32.HI R5, RZ, 0x1f, R2 ;  /* 0x0000001fff057819 */ /* 0x000fe20000011402 */
[----:B------:R1:W-:Y:S02]  /*04f0*/  STL [R1+0x80], RZ ;  /* 0x000080ff01007387 */ /* 0x0003e40000100800 */
[----:B------:R-:W-:Y:S01]  /*0500*/  @!P2 IMAD.MOV R4, RZ, RZ, -R4 ;  /* 0x000000ffff04a224 */ /* 0x000fe200078e0a04 */
[----:B------:R-:W-:Y:S01]  /*0510*/  @!P1 LOP3.LUT R4, RZ, R0, RZ, 0x33, !PT ;  /* 0x00000000ff049212 */ /* 0x000fe200078e33ff */
[----:B------:R1:W-:Y:S01]  /*0520*/  STL [R1+0x84], RZ ;  /* 0x000084ff01007387 */ /* 0x0003e20000100800 */
[----:B------:R-:W-:-:S03]  /*0530*/  LEA.HI R5, R5, R2, RZ, 0x7 ;  /* 0x0000000205057211 */ /* 0x000fc600078f38ff */
[----:B------:R-:W-:Y:S01]  /*0540*/  IMAD.SHL.U32 R2, R4, 0x8, RZ ;  /* 0x0000000804027824 */ /* 0x000fe200078e00ff */
[----:B------:R1:W-:Y:S01]  /*0550*/  STL [R1+0x88], RZ ;  /* 0x000088ff01007387 */ /* 0x0003e20000100800 */
[----:B------:R-:W-:-:S03]  /*0560*/  IMAD.MOV R4, RZ, RZ, -R4 ;  /* 0x000000ffff047224 */ /* 0x000fc600078e0a04 */
[----:B------:R-:W-:Y:S01]  /*0570*/  LEA.HI.SX32 R5, R5, -R2, 0x19 ;  /* 0x8000000205057211 */ /* 0x000fe200078fcaff */
[----:B------:R-:W-:Y:S01]  /*0580*/  IMAD R9, R0, R4, R3 ;  /* 0x0000000400097224 */ /* 0x000fe200078e0203 */
[----:B------:R1:W-:Y:S01]  /*0590*/  STL [R1+0x8c], RZ ;  /* 0x00008cff01007387 */ /* 0x0003e20000100800 */
[----:B------:R-:W-:Y:S01]  /*05a0*/  IMAD.MOV.U32 R4, RZ, RZ, RZ ;  /* 0x000000ffff047224 */ /* 0x000fe200078e00ff */
[----:B------:R-:W-:Y:S02]  /*05b0*/  IMNMX R10, R5, 0x8, PT ;  /* 0x00000008050a7817 */ /* 0x000fe40003800200 */
[----:B------:R1:W-:Y:S02]  /*05c0*/  STL [R1+0x90], RZ ;  /* 0x000090ff01007387 */ /* 0x0003e40000100800 */
[-C--:B------:R-:W-:Y:S02]  /*05d0*/  IABS R8, R10.reuse ;  /* 0x0000000a00087213 */ /* 0x080fe40000000000 */
[----:B------:R-:W-:Y:S01]  /*05e0*/  IABS R0, R10 ;  /* 0x0000000a00007213 */ /* 0x000fe20000000000 */
[----:B------:R1:W-:Y:S01]  /*05f0*/  STL [R1+0x94], RZ ;  /* 0x000094ff01007387 */ /* 0x0003e20000100800 */
[----:B------:R-:W0:Y:S03]  /*0600*/  I2F.RP R6, R8 ;  /* 0x0000000800067306 */ /* 0x000e260000209400 */
[----:B------:R1:W-:Y:S04]  /*0610*/  STL [R1+0x98], RZ ;  /* 0x000098ff01007387 */ /* 0x0003e80000100800 */
[----:B------:R1:W-:Y:S04]  /*0620*/  STL [R1+0x9c], RZ ;  /* 0x00009cff01007387 */ /* 0x0003e80000100800 */
[----:B------:R1:W-:Y:S04]  /*0630*/  STL [R1+0xa0], RZ ;  /* 0x0000a0ff01007387 */ /* 0x0003e80000100800 */
[----:B------:R1:W-:Y:S01]  /*0640*/  STL [R1+0xa4], RZ ;  /* 0x0000a4ff01007387 */ /* 0x0003e20000100800 */
[----:B0-----:R-:W0:Y:S03]  /*0650*/  MUFU.RCP R6, R6 ;  /* 0x0000000600067308 */ /* 0x001e260000001000 */
[----:B------:R1:W-:Y:S04]  /*0660*/  STL [R1+0xa8], RZ ;  /* 0x0000a8ff01007387 */ /* 0x0003e80000100800 */
[----:B------:R1:W-:Y:S04]  /*0670*/  STL [R1+0xac], RZ ;  /* 0x0000acff01007387 */ /* 0x0003e80000100800 */
[----:B------:R1:W-:Y:S04]  /*0680*/  STL [R1+0xf0], RZ ;  /* 0x0000f0ff01007387 */ /* 0x0003e80000100800 */
[----:B------:R1:W-:Y:S01]  /*0690*/  STL [R1+0xf4], RZ ;  /* 0x0000f4ff01007387 */ /* 0x0003e20000100800 */
[----:B0-----:R-:W-:-:S03]  /*06a0*/  IADD3 R5, R6, 0xffffffe, RZ ;  /* 0x0ffffffe06057810 */ /* 0x001fc60007ffe0ff */
[----:B------:R1:W-:Y:S03]  /*06b0*/  STL [R1+0xf8], RZ ;  /* 0x0000f8ff01007387 */ /* 0x0003e60000100800 */
[----:B------:R-:W0:Y:S01]  /*06c0*/  F2I.FTZ.U32.TRUNC.NTZ R5, R5 ;  /* 0x0000000500057305 */ /* 0x000e22000021f000 */
[----:B------:R1:W-:Y:S04]  /*06d0*/  STL [R1+0xfc], RZ ;  /* 0x0000fcff01007387 */ /* 0x0003e80000100800 */
[----:B------:R1:W-:Y:S04]  /*06e0*/  STL [R1+0x100], RZ ;  /* 0x000100ff01007387 */ /* 0x0003e80000100800 */
[----:B------:R1:W-:Y:S04]  /*06f0*/  STL [R1+0x104], RZ ;  /* 0x000104ff01007387 */ /* 0x0003e80000100800 */
[----:B------:R1:W-:Y:S01]  /*0700*/  STL [R1+0x108], RZ ;  /* 0x000108ff01007387 */ /* 0x0003e20000100800 */
[----:B0-----:R-:W-:-:S03]  /*0710*/  IMAD.MOV R7, RZ, RZ, -R5 ;  /* 0x000000ffff077224 */ /* 0x001fc600078e0a05 */
[----:B------:R1:W-:Y:S01]  /*0720*/  STL [R1+0x10c], RZ ;  /* 0x00010cff01007387 */ /* 0x0003e20000100800 */
[----:B------:R-:W-:Y:S01]  /*0730*/  IMAD.MOV.U32 R3, RZ, RZ, R7 ;  /* 0x000000ffff037224 */ /* 0x000fe200078e0007 */
[----:B------:R-:W-:Y:S02]  /*0740*/  IABS R7, R9 ;  /* 0x0000000900077213 */ /* 0x000fe40000000000 */
[----:B------:R1:W-:Y:S01]  /*0750*/  STL [R1+0x110], RZ ;  /* 0x000110ff01007387 */ /* 0x0003e20000100800 */
[----:B------:R-:W-:-:S03]  /*0760*/  IMAD R3, R3, R8, RZ ;  /* 0x0000000803037224 */ /* 0x000fc600078e02ff */
[----:B------:R1:W-:Y:S01]  /*0770*/  STL [R1+0x114], RZ ;  /* 0x000114ff01007387 */ /* 0x0003e20000100800 */
[----:B------:R-:W-:-:S03]  /*0780*/  IMAD.HI.U32 R4, R5, R3, R4 ;  /* 0x0000000305047227 */ /* 0x000fc600078e0004 */
[----:B------:R1:W-:Y:S01]  /*0790*/  STL [R1+0x118], RZ ;  /* 0x000118ff01007387 */ /* 0x0003e20000100800 */
[----:B------:R-:W-:Y:S02]  /*07a0*/  IMAD.MOV R3, RZ, RZ, -R0 ;  /* 0x000000ffff037224 */ /* 0x000fe400078e0a00 */
[----:B------:R-:W-:Y:S01]  /*07b0*/  IMAD.HI.U32 R0, R4, R7, RZ ;  /* 0x0000000704007227 */ /* 0x000fe200078e00ff */
[----:B------:R1:W-:Y:S03]  /*07c0*/  STL [R1+0x11c], RZ ;  /* 0x00011cff01007387 */ /* 0x0003e60000100800 */
[----:B------:R-:W-:Y:S01]  /*07d0*/  IMAD R3, R0, R3, R7 ;  /* 0x0000000300037224 */ /* 0x000fe200078e0207 */
[----:B------:R1:W-:Y:S01]  /*07e0*/  STL [R1+0x120], RZ ;  /* 0x000120ff01007387 */ /* 0x0003e20000100800 */
[----:B------:R-:W-:-:S03]  /*07f0*/  CS2R R6, SRZ ;  /* 0x0000000000067805 */ /* 0x000fc6000001ff00 */
[----:B------:R-:W-:Y:S01]  /*0800*/  ISETP.GT.U32.AND P1, PT, R8, R3, PT ;  /* 0x000000030800720c */ /* 0x000fe20003f24070 */
[----:B------:R1:W-:Y:S04]  /*0810*/  STL [R1+0x124], RZ ;  /* 0x000124ff01007387 */ /* 0x0003e80000100800 */
[----:B------:R1:W-:Y:S04]  /*0820*/  STL [R1+0x128], RZ ;  /* 0x000128ff01007387 */ /* 0x0003e80000100800 */
[----:B------:R1:W-:Y:S04]  /*0830*/  STL [R1+0x12c], RZ ;  /* 0x00012cff01007387 */ /* 0x0003e80000100800 */
[----:B------:R-:W-:Y:S01]  /*0840*/  @!P1 IMAD.IADD R3, R3, 0x1, -R8 ;  /* 0x0000000103039824 */ /* 0x000fe200078e0a08 */
[----:B------:R1:W-:Y:S01]  /*0850*/  STL [R1+0x130], RZ ;  /* 0x000130ff01007387 */ /* 0x0003e20000100800 */
[----:B------:R-:W-:-:S02]  /*0860*/  @!P1 IADD3 R0, R0, 0x1, RZ ;  /* 0x0000000100009810 */ /* 0x000fc40007ffe0ff */
[----:B------:R-:W-:Y:S01]  /*0870*/  ISETP.NE.AND P1, PT, R10, RZ, PT ;  /* 0x000000ff0a00720c */ /* 0x000fe20003f25270 */
[----:B------:R1:W-:Y:S01]  /*0880*/  STL [R1+0x134], RZ ;  /* 0x000134ff01007387 */ /* 0x0003e20000100800 */
[----:B------:R-:W-:Y:S02]  /*0890*/  ISETP.GE.U32.AND P0, PT, R3, R8, PT ;  /* 0x000000080300720c */ /* 0x000fe40003f06070 */
[----:B------:R-:W-:Y:S01]  /*08a0*/  LOP3.LUT R3, R9, R10, RZ, 0x3c, !PT ;  /* 0x0000000a09037212 */ /* 0x000fe200078e3cff */
[----:B------:R1:W-:Y:S03]  /*08b0*/  STL [R1+0x138], RZ ;  /* 0x000138ff01007387 */ /* 0x0003e60000100800 */
[----:B------:R-:W-:Y:S01]  /*08c0*/  ISETP.GE.AND P2, PT, R3, RZ, PT ;  /* 0x000000ff0300720c */ /* 0x000fe20003f46270 */
[----:B------:R1:W-:Y:S01]  /*08d0*/  STL [R1+0x13c], RZ ;  /* 0x00013cff01007387 */ /* 0x0003e20000100800 */
[----:B------:R-:W-:-:S03]  /*08e0*/  IMAD.MOV.U32 R3, RZ, RZ, c[0x0][0x180] ;  /* 0x00006000ff037624 */ /* 0x000fc600078e00ff */
[----:B------:R1:W-:Y:S02]  /*08f0*/  STL [R1+0x180], RZ ;  /* 0x000180ff01007387 */ /* 0x0003e40000100800 */
[----:B------:R-:W-:Y:S02]  /*0900*/  @P0 IADD3 R0, R0, 0x1, RZ ;  /* 0x0000000100000810 */ /* 0x000fe40007ffe0ff */
[----:B------:R1:W-:Y:S01]  /*0910*/  STL [R1+0x184], RZ ;  /* 0x000184ff01007387 */ /* 0x0003e20000100800 */
[----:B------:R-:W-:-:S03]  /*0920*/  IADD3 R3, R3, 0x1f, RZ ;  /* 0x0000001f03037810 */ /* 0x000fc60007ffe0ff */
[----:B------:R1:W-:Y:S01]  /*0930*/  STL [R1+0x188], RZ ;  /* 0x000188ff01007387 */ /* 0x0003e20000100800 */
[----:B------:R-:W-:Y:S01]  /*0940*/  @!P2 IMAD.MOV R0, RZ, RZ, -R0 ;  /* 0x000000ffff00a224 */ /* 0x000fe200078e0a00 */
[----:B------:R-:W-:Y:S02]  /*0950*/  @!P1 LOP3.LUT R0, RZ, R10, RZ, 0x33, !PT ;  /* 0x0000000aff009212 */ /* 0x000fe400078e33ff */
[----:B------:R1:W-:Y:S01]  /*0960*/  STL [R1+0x18c], RZ ;  /* 0x00018cff01007387 */ /* 0x0003e20000100800 */
[----:B------:R-:W-:Y:S02]  /*0970*/  ISETP.GE.AND P0, PT, R3, 0x20, PT ;  /* 0x000000200300780c */ /* 0x000fe40003f06270 */
[----:B------:R-:W-:Y:S01]  /*0980*/  IMAD.MOV R5, RZ, RZ, -R0 ;  /* 0x000000ffff057224 */ /* 0x000fe200078e0a00 */
[----:B------:R1:W-:Y:S01]  /*0990*/  STL [R1+0x210], RZ ;  /* 0x000210ff01007387 */ /* 0x0003e20000100800 */
[----:B------:R-:W-:Y:S01]  /*09a0*/  IMAD.SHL.U32 R0, R0, 0x100, RZ ;  /* 0x0000010000007824 */ /* 0x000fe200078e00ff */
[----:B------:R-:W-:Y:S01]  /*09b0*/  LOP3.LUT R3, R29, 0x60, RZ, 0xc0, !PT ;  /* 0x000000601d037812 */ /* 0x000fe200078ec0ff */
[----:B------:R-:W-:Y:S01]  /*09c0*/  IMAD R5, R10, R5, R9 ;  /* 0x000000050a057224 */ /* 0x000fe200078e0209 */
[----:B------:R1:W-:Y:S01]  /*09d0*/  STL [R1+0x214], RZ ;  /* 0x000214ff01007387 */ /* 0x0003e20000100800 */
[----:B------:R-:W-:Y:S01]  /*09e0*/  CS2R R8, SRZ ;  /* 0x0000000000087805 */ /* 0x000fe2000001ff00 */
[----:B------:R-:W-:Y:S01]  /*09f0*/  CS2R R10, SRZ ;  /* 0x00000000000a7805 */ /* 0x000fe2000001ff00 */
[----:B------:R-:W-:Y:S01]  /*0a00*/  IMAD.IADD R2, R2, 0x1, R5 ;  /* 0x0000000102027824 */ /* 0x000fe200078e0205 */
[----:B------:R1:W-:Y:S01]  /*0a10*/  STL [R1+0x218], RZ ;  /* 0x000218ff01007387 */ /* 0x0003e20000100800 */
[----:B------:R-:W-:-:S02]  /*0a20*/  CS2R R4, SRZ ;  /* 0x0000000000047805 */ /* 0x000fc4000001ff00 */
[----:B------:R-:W-:Y:S01]  /*0a30*/  IMAD R2, R2, 0x80, R28 ;  /* 0x0000008002027824 */ /* 0x000fe200078e021c */
[----:B------:R1:W-:Y:S04]  /*0a40*/  STL [R1+0x21c], RZ ;  /* 0x00021cff01007387 */ /* 0x0003e80000100800 */
        /* <DEDUP_REMOVED lines=32> */
[----:B------:R1:W-:Y:S04]  /*0c50*/  STL [R1+0x460], R0 ;  /* 0x0004600001007387 */ /* 0x0003e80000100800 */
[----:B------:R1:W-:Y:S01]  /*0c60*/  STL [R1+0x6ac], R2 ;  /* 0x0006ac0201007387 */ /* 0x0003e20000100800 */
[----:B------:R-:W-:Y:S05]  /*0c70*/  @!P0 BRA `(.L_x_0) ;  /* 0x000163a000008947 */ /* 0x000fea0003800000 */
[----:B------:R-:W-:Y:S02]  /*0c80*/  IABS R26, c[0x0][0x17c] ;  /* 0x00005f00001a7a13 */ /* 0x000fe40000000000 */
[----:B------:R-:W-:-:S02]  /*0c90*/  LEA.HI R27, R3, R0, RZ, 0x1b ;  /* 0x00000000031b7211 */ /* 0x000fc400078fd8ff */
[----:B-1----:R-:W0:Y:S02]  /*0ca0*/  I2F.RP R2, R26 ;  /* 0x0000001a00027306 */ /* 0x002e240000209400 */
[C---:B------:R-:W-:Y:S02]  /*0cb0*/  IADD3 R3, R27.reuse, 0xfc, RZ ;  /* 0x000000fc1b037810 */ /* 0x040fe40007ffe0ff */
[C---:B------:R-:W-:Y:S02]  /*0cc0*/  IADD3 R0, R27.reuse, 0xf8, RZ ;  /* 0x000000f81b007810 */ /* 0x040fe40007ffe0ff */
[----:B------:R-:W-:Y:S02]  /*0cd0*/  IABS R11, R3 ;  /* 0x00000003000b7213 */ /* 0x000fe40000000000 */
[----:B------:R-:W-:Y:S02]  /*0ce0*/  IABS R13, R0 ;  /* 0x00000000000d7213 */ /* 0x000fe40000000000 */
[----:B------:R-:W-:-:S02]  /*0cf0*/  IADD3 R8, R27, 0xf4, RZ ;  /* 0x000000f41b087810 */ /* 0x000fc40007ffe0ff */
[C---:B------:R-:W-:Y:S02]  /*0d00*/  IADD3 R10, R27.reuse, 0xec, RZ ;  /* 0x000000ec1b0a7810 */ /* 0x040fe40007ffe0ff */
[----:B------:R-:W-:Y:S01]  /*0d10*/  IADD3 R12, R27, 0xf0, RZ ;  /* 0x000000f01b0c7810 */ /* 0x000fe20007ffe0ff */
[----:B0-----:R-:W0:Y:S01]  /*0d20*/  MUFU.RCP R2, R2 ;  /* 0x0000000200027308 */ /* 0x001e220000001000 */
[----:B------:R-:W-:Y:S02]  /*0d30*/  ISETP.GE.AND P2, PT, R8, RZ, PT ;  /* 0x000000ff0800720c */ /* 0x000fe40003f46270 */
[----:B------:R-:W-:Y:S02]  /*0d40*/  IABS R9, R12 ;  /* 0x0000000c00097213 */ /* 0x000fe40000000000 */
[----:B------:R-:W-:Y:S02]  /*0d50*/  ISETP.GE.AND P4, PT, R12, RZ, PT ;  /* 0x000000ff0c00720c */ /* 0x000fe40003f86270 */
[----:B0-----:R-:W-:-:S04]  /*0d60*/  IADD3 R4, R2, 0xffffffe, RZ ;  /* 0x0ffffffe02047810 */ /* 0x001fc80007ffe0ff */
[----:B------:R0:W1:Y:S02]  /*0d70*/  F2I.FTZ.U32.TRUNC.NTZ R5, R4 ;  /* 0x0000000400057305 */ /* 0x000064000021f000 */
[----:B0-----:R-:W-:Y:S02]  /*0d80*/  IMAD.MOV.U32 R4, RZ, RZ, RZ ;  /* 0x000000ffff047224 */ /* 0x001fe400078e00ff */
[----:B-1----:R-:W-:-:S04]  /*0d90*/  IMAD.MOV R7, RZ, RZ, -R5 ;  /* 0x000000ffff077224 */ /* 0x002fc800078e0a05 */
[----:B------:R-:W-:-:S04]  /*0da0*/  IMAD R7, R7, R26, RZ ;  /* 0x0000001a07077224 */ /* 0x000fc800078e02ff */
[----:B------:R-:W-:Y:S01]  /*0db0*/  IMAD.HI.U32 R2, R5, R7, R4 ;  /* 0x0000000705027227 */ /* 0x000fe200078e0004 */
[----:B------:R-:W-:-:S05]  /*0dc0*/  IABS R7, R10 ;  /* 0x0000000a00077213 */ /* 0x000fca0000000000 */
[----:B------:R-:W-:-:S04]  /*0dd0*/  IMAD.HI.U32 R4, R2, R11, RZ ;  /* 0x0000000b02047227 */ /* 0x000fc800078e00ff */
[----:B------:R-:W-:Y:S02]  /*0de0*/  IMAD.MOV R4, RZ, RZ, -R4 ;  /* 0x000000ffff047224 */ /* 0x000fe400078e0a04 */
[----:B------:R-:W-:-:S04]  /*0df0*/  IMAD.HI.U32 R5, R2, R13, RZ ;  /* 0x0000000d02057227 */ /* 0x000fc800078e00ff */
[C---:B------:R-:W-:Y:S01]  /*0e00*/  IMAD R11, R26.reuse, R4, R11 ;  /* 0x000000041a0b7224 */ /* 0x040fe200078e020b */
[----:B------:R-:W-:Y:S01]  /*0e10*/  IABS R4, R8 ;  /* 0x0000000800047213 */ /* 0x000fe20000000000 */
[----:B------:R-:W-:Y:S01]  /*0e20*/  IMAD.MOV R5, RZ, RZ, -R5 ;  /* 0x000000ffff057224 */ /* 0x000fe200078e0a05 */
[----:B------:R-:W-:Y:S02]  /*0e30*/  IADD3 R8, R27, 0xe4, RZ ;  /* 0x000000e41b087810 */ /* 0x000fe40007ffe0ff */
[C---:B------:R-:W-:Y:S01]  /*0e40*/  ISETP.GT.U32.AND P0, PT, R26.reuse, R11, PT ;  /* 0x0000000b1a00720c */ /* 0x040fe20003f04070 */
[----:B------:R-:W-:Y:S02]  /*0e50*/  IMAD R13, R26, R5, R13 ;  /* 0x000000051a0d7224 */ /* 0x000fe400078e020d */
[----:B------:R-:W-:-:S03]  /*0e60*/  IMAD.MOV.U32 R5, RZ, RZ, R4 ;  /* 0x000000ffff057224 */ /* 0x000fc600078e0004 */
[----:B------:R-:W-:Y:S01]  /*0e70*/  ISETP.GT.U32.AND P1, PT, R26, R13, PT ;  /* 0x0000000d1a00720c */ /* 0x000fe20003f24070 */
[----:B------:R-:W-:-:S04]  /*0e80*/  IMAD.HI.U32 R4, R2, R5, RZ ;  /* 0x0000000502047227 */ /* 0x000fc800078e00ff */
[----:B------:R-:W-:Y:S02]  /*0e90*/  IMAD.MOV R6, RZ, RZ, -R4 ;  /* 0x000000ffff067224 */ /* 0x000fe400078e0a04 */
[--C-:B------:R-:W-:Y:S01]  /*0ea0*/  @!P0 IMAD.IADD R11, R11, 0x1, -R26.reuse ;  /* 0x000000010b0b8824 */ /* 0x100fe200078e0a1a */
[----:B------:R-:W-:Y:S01]  /*0eb0*/  ISETP.GE.AND P0, PT, R3, RZ, PT ;  /* 0x000000ff0300720c */ /* 0x000fe20003f06270 */
[----:B------:R-:W-:Y:S01]  /*0ec0*/  IMAD R5, R26, R6, R5 ;  /* 0x000000061a057224 */ /* 0x000fe200078e0205 */
[----:B------:R-:W-:Y:S01]  /*0ed0*/  IADD3 R6, R27, 0xe0, RZ ;  /* 0x000000e01b067810 */ /* 0x000fe20007ffe0ff */
[----:B------:R-:W-:Y:S01]  /*0ee0*/  IMAD.HI.U32 R3, R2, R7, RZ ;  /* 0x0000000702037227 */ /* 0x000fe200078e00ff */
[C---:B------:R-:W-:Y:S02]  /*0ef0*/  ISETP.GT.U32.AND P6, PT, R26.reuse, R11, PT ;  /* 0x0000000b1a00720c */ /* 0x040fe40003fc4070 */
[----:B------:R-:W-:Y:S01]  /*0f00*/  ISETP.GT.U32.AND P3, PT, R26, R5, PT ;  /* 0x000000051a00720c */ /* 0x000fe20003f64070 */
[----:B------:R-:W-:Y:S01]  /*0f10*/  @!P1 IMAD.IADD R13, R13, 0x1, -R26 ;  /* 0x000000010d0d9824 */ /* 0x000fe200078e0a1a */
[----:B------:R-:W-:Y:S01]  /*0f20*/  ISETP.GE.AND P1, PT, R0, RZ, PT ;  /* 0x000000ff0000720c */ /* 0x000fe20003f26270 */
[----:B------:R-:W-:-:S03]  /*0f30*/  IMAD.HI.U32 R4, R2, R9, RZ ;  /* 0x0000000902047227 */ /* 0x000fc600078e00ff */
[----:B------:R-:W-:Y:S01]  /*0f40*/  ISETP.GT.U32.AND P5, PT, R26, R13, PT ;  /* 0x0000000d1a00720c */ /* 0x000fe20003fa4070 */
[----:B------:R-:W-:Y:S02]  /*0f50*/  IMAD.MOV R3, RZ, RZ, -R3 ;  /* 0x000000ffff037224 */ /* 0x000fe400078e0a03 */
[----:B------:R-:W-:Y:S02]  /*0f60*/  IMAD.MOV R4, RZ, RZ, -R4 ;  /* 0x000000ffff047224 */ /* 0x000fe400078e0a04 */
[--C-:B------:R-:W-:Y:S01]  /*0f70*/  @!P6 IMAD.IADD R11, R11, 0x1, -R26.reuse ;  /* 0x000000010b0be824 */ /* 0x100fe200078e0a1a */
[----:B------:R-:W-:Y:S01]  /*0f80*/  ISETP.GE.AND P6, PT, R10, RZ, PT ;  /* 0x000000ff0a00720c */ /* 0x000fe20003fc6270 */
[C---:B------:R-:W-:Y:S02]  /*0f90*/  IMAD R7, R26.reuse, R3, R7 ;  /* 0x000000031a077224 */ /* 0x040fe400078e0207 */
[----:B------:R-:W-:Y:S01]  /*0fa0*/  IMAD.MOV.U32 R15, RZ, RZ, R11 ;  /* 0x000000ffff0f7224 */ /* 0x000fe200078e000b */
[----:B------:R-:W-:Y:S01]  /*0fb0*/  IABS R11, R8 ;  /* 0x00000008000b7213 */ /* 0x000fe20000000000 */
[C---:B------:R-:W-:Y:S01]  /*0fc0*/  IMAD R9, R26.reuse, R4, R9 ;  /* 0x000000041a097224 */ /* 0x040fe200078e0209 */
[----:B------:R-:W-:Y:S01]  /*0fd0*/  IADD3 R4, R27, 0xe8, RZ ;  /* 0x000000e81b047810 */ /* 0x000fe20007ffe0ff */
[----:B------:R-:W-:Y:S01]  /*0fe0*/  @!P0 IMAD.MOV R15, RZ, RZ, -R15 ;  /* 0x000000ffff0f8224 */ /* 0x000fe200078e0a0f */
[C---:B------:R-:W-:Y:S01]  /*0ff0*/  ISETP.GT.U32.AND P0, PT, R26.reuse, R7, PT ;  /* 0x000000071a00720c */ /* 0x040fe20003f04070 */
[--C-:B------:R-:W-:Y:S01]  /*1000*/  @!P5 IMAD.IADD R13, R13, 0x1, -R26.reuse ;  /* 0x000000010d0dd824 */ /* 0x100fe200078e0a1a */
[C---:B------:R-:W-:Y:S01]  /*1010*/  ISETP.GT.U32.AND P5, PT, R26.reuse, R9, PT ;  /* 0x000000091a00720c */ /* 0x040fe20003fa4070 */
[----:B------:R-:W-:Y:S01]  /*1020*/  @!P3 IMAD.IADD R5, R5, 0x1, -R26 ;  /* 0x000000010505b824 */ /* 0x000fe200078e0a1a */
[----:B------:R-:W-:Y:S01]  /*1030*/  IABS R3, R4 ;  /* 0x0000000400037213 */ /* 0x000fe20000000000 */
[----:B------:R-:W-:Y:S01]  /*1040*/  IMAD.MOV.U32 R14, RZ, RZ, R13 ;  /* 0x000000ffff0e7224 */ /* 0x000fe200078e000d */
[----:B------:R-:W-:Y:S01]  /*1050*/  IABS R13, R6 ;  /* 0x00000006000d7213 */ /* 0x000fe20000000000 */
[----:B------:R0:W-:Y:S01]  /*1060*/  STL [R1+0xcc], R15 ;  /* 0x0000cc0f01007387 */ /* 0x0001e20000100800 */
[----:B------:R-:W-:Y:S01]  /*1070*/  ISETP.GT.U32.AND P3, PT, R26, R5, PT ;  /* 0x000000051a00720c */ /* 0x000fe20003f64070 */
[----:B------:R-:W-:-:S04]  /*1080*/  IMAD.HI.U32 R0, R2, R3, RZ ;  /* 0x0000000302007227 */ /* 0x000fc800078e00ff */
[----:B------:R-:W-:Y:S02]  /*1090*/  @!P0 IMAD.IADD R7, R7, 0x1, -R26 ;  /* 0x0000000107078824 */ /* 0x000fe400078e0a1a */
[----:B------:R-:W-:Y:S01]  /*10a0*/  @!P1 IMAD.MOV R14, RZ, RZ, -R14 ;  /* 0x000000ffff0e9224 */ /* 0x000fe200078e0a0e */
[----:B------:R-:W-:Y:S01]  /*10b0*/  ISETP.GE.AND P1, PT, R4, RZ, PT ;  /* 0x000000ff0400720c */ /* 0x000fe20003f26270 */
[----:B------:R-:W-:Y:S01]  /*10c0*/  @!P5 IMAD.IADD R9, R9, 0x1, -R26 ;  /* 0x000000010909d824 */ /* 0x000fe200078e0a1a */
[----:B------:R-:W-:Y:S01]  /*10d0*/  ISETP.GT.U32.AND P0, PT, R26, R7, PT ;  /* 0x000000071a00720c */ /* 0x000fe20003f04070 */
[----:B------:R-:W-:Y:S01]  /*10e0*/  IMAD.MOV R4, RZ, RZ, -R0 ;  /* 0x000000ffff047224 */ /* 0x000fe200078e0a00 */
[----:B------:R1:W-:Y:S01]  /*10f0*/  STL [R1+0xc8], R14 ;  /* 0x0000c80e01007387 */ /* 0x0003e20000100800 */
[----:B------:R-:W-:Y:S01]  /*1100*/  IMAD.HI.U32 R0, R2, R11, RZ ;  /* 0x0000000b02007227 */ /* 0x000fe200078e00ff */
[----:B------:R-:W-:-:S03]  /*1110*/  ISETP.GT.U32.AND P5, PT, R26, R9, PT ;  /* 0x000000091a00720c */ /* 0x000fc60003fa4070 */
[----:B------:R-:W-:Y:S01]  /*1120*/  @!P3 IMAD.IADD R5, R5, 0x1, -R26 ;  /* 0x000000010505b824 */ /* 0x000fe200078e0a1a */
[----:B------:R-:W-:Y:S01]  /*1130*/  ISETP.GE.AND P3, PT, R8, RZ, PT ;  /* 0x000000ff0800720c */ /* 0x000fe20003f66270 */
[----:B------:R-:W-:Y:S01]  /*1140*/  IMAD.MOV R0, RZ, RZ, -R0 ;  /* 0x000000ffff007224 */ /* 0x000fe200078e0a00 */
[C---:B------:R-:W-:Y:S01]  /*1150*/  IADD3 R8, R27.reuse, 0xd8, RZ ;  /* 0x000000d81b087810 */ /* 0x040fe20007ffe0ff */
[----:B------:R-:W-:Y:S02]  /*1160*/  IMAD.MOV.U32 R10, RZ, RZ, R5 ;  /* 0x000000ffff0a7224 */ /* 0x000fe400078e0005 */
[C---:B------:R-:W-:Y:S01]  /*1170*/  IMAD R5, R26.reuse, R0, R11 ;  /* 0x000000001a057224 */ /* 0x040fe200078e020b */
[----:B------:R-:W-:Y:S01]  /*1180*/  IADD3 R0, R27, 0xdc, RZ ;  /* 0x000000dc1b007810 */ /* 0x000fe20007ffe0ff */
[C---:B------:R-:W-:Y:S01]  /*1190*/  IMAD R3, R26.reuse, R4, R3 ;  /* 0x000000041a037224 */ /* 0x040fe200078e0203 */
[----:B0-----:R-:W-:Y:S01]  /*11a0*/  IABS R15, R8 ;  /* 0x00000008000f7213 */ /* 0x001fe20000000000 */
[----:B------:R-:W-:Y:S01]  /*11b0*/  @!P0 IMAD.IADD R7, R7, 0x1, -R26 ;  /* 0x0000000107078824 */ /* 0x000fe200078e0a1a */
[----:B------:R-:W-:Y:S01]  /*11c0*/  ISETP.GT.U32.AND P0, PT, R26, R5, PT ;  /* 0x000000051a00720c */ /* 0x000fe20003f04070 */
[----:B------:R-:W-:Y:S01]  /*11d0*/  IMAD.HI.U32 R4, R2, R13, RZ ;  /* 0x0000000d02047227 */ /* 0x000fe200078e00ff */
[----:B------:R-:W-:-:S03]  /*11e0*/  IABS R11, R0 ;  /* 0x00000000000b7213 */ /* 0x000fc60000000000 */
[----:B------:R-:W-:Y:S01]  /*11f0*/  @!P2 IMAD.MOV R10, RZ, RZ, -R10 ;  /* 0x000000ffff0aa224 */ /* 0x000fe200078e0a0a */
[----:B------:R-:W-:Y:S01]  /*1200*/  ISETP.GT.U32.AND P2, PT, R26, R3, PT ;  /* 0x000000031a00720c */ /* 0x000fe20003f44070 */
[----:B------:R-:W-:Y:S01]  /*1210*/  @!P5 IMAD.IADD R9, R9, 0x1, -R26 ;  /* 0x000000010909d824 */ /* 0x000fe200078e0a1a */
[----:B------:R-:W-:Y:S01]  /*1220*/  ISETP.GE.AND P5, PT, R6, RZ, PT ;  /* 0x000000ff0600720c */ /* 0x000fe20003fa6270 */
[----:B------:R-:W-:Y:S01]  /*1230*/  IMAD.MOV R4, RZ, RZ, -R4 ;  /* 0x000000ffff047224 */ /* 0x000fe200078e0a04 */
[----:B------:R0:W-:Y:S01]  /*1240*/  STL [R1+0xc4], R10 ;  /* 0x0000c40a01007387 */ /* 0x0001e20000100800 */
[----:B------:R-:W-:-:S04]  /*1250*/  IMAD.HI.U32 R6, R2, R11, RZ ;  /* 0x0000000b02067227 */ /* 0x000fc800078e00ff */
[C---:B-1----:R-:W-:Y:S01]  /*1260*/  IMAD R14, R26.reuse, R4, R13 ;  /* 0x000000041a0e7224 */ /* 0x042fe200078e020d */
[----:B------:R-:W-:Y:S01]  /*1270*/  IADD3 R4, R27, 0xd4, RZ ;  /* 0x000000d41b047810 */ /* 0x000fe20007ffe0ff */
[--C-:B------:R-:W-:Y:S02]  /*1280*/  @!P0 IMAD.IADD R5, R5, 0x1, -R26.reuse ;  /* 0x0000000105058824 */ /* 0x100fe400078e0a1a */
[----:B------:R-:W-:Y:S01]  /*1290*/  @!P2 IMAD.IADD R3, R3, 0x1, -R26 ;  /* 0x000000010303a824 */ /* 0x000fe200078e0a1a */
[----:B------:R-:W-:Y:S01]  /*12a0*/  IABS R13, R4 ;  /* 0x00000004000d7213 */ /* 0x000fe20000000000 */
[----:B0-----:R-:W-:Y:S01]  /*12b0*/  IMAD.MOV.U32 R10, RZ, RZ, R9 ;  /* 0x000000ffff0a7224 */ /* 0x001fe200078e0009 */
[C---:B------:R-:W-:Y:S01]  /*12c0*/  ISETP.GT.U32.AND P0, PT, R26.reuse, R5, PT ;  /* 0x000000051a00720c */ /* 0x040fe20003f04070 */
[----:B------:R-:W-:Y:S01]  /*12d0*/  IMAD.MOV.U32 R9, RZ, RZ, R7 ;  /* 0x000000ffff097224 */ /* 0x000fe200078e0007 */
[----:B------:R-:W-:Y:S01]  /*12e0*/  ISETP.GT.U32.AND P2, PT, R26, R3, PT ;  /* 0x000000031a00720c */ /* 0x000fe20003f44070 */
[----:B------:R-:W-:-:S02]  /*12f0*/  IMAD.MOV R6, RZ, RZ, -R6 ;  /* 0x000000ffff067224 */ /* 0x000fc400078e0a06 */
[----:B------:R-:W-:Y:S01]  /*1300*/  @!P6 IMAD.MOV R9, RZ, RZ, -R9 ;  /* 0x000000ffff09e224 */ /* 0x000fe200078e0a09 */
[C---:B------:R-:W-:Y:S01]  /*1310*/  ISETP.GT.U32.AND P6, PT, R26.reuse, R14, PT ;  /* 0x0000000e1a00720c */ /* 0x040fe20003fc4070 */
[----:B------:R-:W-:Y:S01]  /*1320*/  IMAD R16, R26, R6, R11 ;  /* 0x000000061a107224 */ /* 0x000fe200078e020b */
[----:B------:R-:W-:Y:S01]  /*1330*/  IADD3 R11, R27, 0xc0, RZ ;  /* 0x000000c01b0b7810 */ /* 0x000fe20007ffe0ff */
[----:B------:R-:W-:-:S04]  /*1340*/  IMAD.HI.U32 R6, R2, R13, RZ ;  /* 0x0000000d02067227 */ /* 0x000fc800078e00ff */
[----:B------:R-:W-:Y:S01]  /*1350*/  @!P0 IMAD.IADD R5, R5, 0x1, -R26 ;  /* 0x0000000105058824 */ /* 0x000fe200078e0a1a */
[----:B------:R-:W-:Y:S01]  /*1360*/  ISETP.GT.U32.AND P0, PT, R26, R16, PT ;  /* 0x000000101a00720c */ /* 0x000fe20003f04070 */
[----:B------:R-:W-:-:S04]  /*1370*/  IMAD.HI.U32 R7, R2, R15, RZ ;  /* 0x0000000f02077227 */ /* 0x000fc800078e00ff */
[----:B------:R-:W-:Y:S02]  /*1380*/  @!P6 IMAD.IADD R14, R14, 0x1, -R26 ;  /* 0x000000010e0ee824 */ /* 0x000fe400078e0a1a */
[----:B------:R-:W-:Y:S02]  /*1390*/  IMAD.MOV R6, RZ, RZ, -R6 ;  /* 0x000000ffff067224 */ /* 0x000fe400078e0a06 */
[----:B------:R-:W-:Y:S01]  /*13a0*/  @!P2 IMAD.IADD R3, R3, 0x1, -R26 ;  /* 0x000000010303a824 */ /* 0x000fe200078e0a1a */
[----:B------:R-:W-:Y:S01]  /*13b0*/  ISETP.GT.U32.AND P6, PT, R26, R14, PT ;  /* 0x0000000e1a00720c */ /* 0x000fe20003fc4070 */
[----:B------:R-:W-:Y:S01]  /*13c0*/  IMAD.MOV R7, RZ, RZ, -R7 ;  /* 0x000000ffff077224 */ /* 0x000fe200078e0a07 */
[----:B------:R-:W-:Y:S01]  /*13d0*/  ISETP.GE.AND P2, PT, R8, RZ, PT ;  /* 0x000000ff0800720c */ /* 0x000fe20003f46270 */
[----:B------:R-:W-:Y:S01]  /*13e0*/  @!P4 IMAD.MOV R10, RZ, RZ, -R10 ;  /* 0x000000ffff0ac224 */ /* 0x000fe200078e0a0a */
[----:B------:R-:W-:Y:S01]  /*13f0*/  ISETP.GE.AND P4, PT, R0, RZ, PT ;  /* 0x000000ff0000720c */ /* 0x000fe20003f86270 */
[C---:B------:R-:W-:Y:S01]  /*1400*/  IMAD R13, R26.reuse, R6, R13 ;  /* 0x000000061a0d7224 */ /* 0x040fe200078e020d */
[C---:B------:R-:W-:Y:S01]  /*1410*/  IADD3 R0, R27.reuse, 0xd0, RZ ;  /* 0x000000d01b007810 */ /* 0x040fe20007ffe0ff */
[----:B------:R-:W-:Y:S01]  /*1420*/  IMAD R15, R26, R7, R15 ;  /* 0x000000071a0f7224 */ /* 0x000fe200078e020f */
[----:B------:R0:W-:Y:S01]  /*1430*/  STL [R1+0xc0], R10 ;  /* 0x0000c00a01007387 */ /* 0x0001e20000100800 */
[----:B------:R-:W-:Y:S01]  /*1440*/  IMAD.MOV.U32 R12, RZ, RZ, R3 ;  /* 0x000000ffff0c7224 */ /* 0x000fe200078e0003 */
[----:B------:R-:W-:Y:S01]  /*1450*/  IADD3 R8, R27, 0xc8, RZ ;  /* 0x000000c81b087810 */ /* 0x000fe20007ffe0ff */
[--C-:B------:R-:W-:Y:S01]  /*1460*/  @!P0 IMAD.IADD R16, R16, 0x1, -R26.reuse ;  /* 0x0000000110108824 */ /* 0x100fe200078e0a1a */
[----:B------:R1:W-:Y:S01]  /*1470*/  STL [R1+0xac], R9 ;  /* 0x0000ac0901007387 */ /* 0x0003e20000100800 */
[----:B------:R-:W-:Y:S01]  /*1480*/  @!P6 IMAD.IADD R14, R14, 0x1, -R26 ;  /* 0x000000010e0ee824 */ /* 0x000fe200078e0a1a */
[C---:B------:R-:W-:Y:S01]  /*1490*/  ISETP.GT.U32.AND P6, PT, R26.reuse, R13, PT ;  /* 0x0000000d1a00720c */ /* 0x040fe20003fc4070 */
[----:B------:R-:W-:Y:S01]  /*14a0*/  @!P1 IMAD.MOV R12, RZ, RZ, -R12 ;  /* 0x000000ffff0c9224 */ /* 0x000fe200078e0a0c */
[C---:B------:R-:W-:Y:S01]  /*14b0*/  ISETP.GT.U32.AND P1, PT, R26.reuse, R15, PT ;  /* 0x0000000f1a00720c */ /* 0x040fe20003f24070 */
[----:B------:R-:W-:Y:S01]  /*14c0*/  IMAD.MOV.U32 R19, RZ, RZ, R14 ;  /* 0x000000ffff137224 */ /* 0x000fe200078e000e */
[----:B------:R-:W-:Y:S01]  /*14d0*/  ISETP.GT.U32.AND P0, PT, R26, R16, PT ;  /* 0x000000101a00720c */ /* 0x000fe20003f04070 */
[----:B0-----:R-:W-:Y:S01]  /*14e0*/  IMAD.MOV.U32 R10, RZ, RZ, R5 ;  /* 0x000000ffff0a7224 */ /* 0x001fe200078e0005 */
[----:B------:R0:W-:Y:S01]  /*14f0*/  STL [R1+0xa8], R12 ;  /* 0x0000a80c01007387 */ /* 0x0001e20000100800 */
[----:B------:R-:W-:Y:S01]  /*1500*/  IABS R5, R11 ;  /* 0x0000000b00057213 */ /* 0x000fe20000000000 */
[----:B------:R-:W-:Y:S01]  /*1510*/  @!P5 IMAD.MOV R19, RZ, RZ, -R19 ;  /* 0x000000ffff13d224 */ /* 0x000fe200078e0a13 */
[----:B-1----:R-:W-:Y:S01]  /*1520*/  IABS R9, R0 ;  /* 0x0000000000097213 */ /* 0x002fe20000000000 */
[----:B------:R-:W-:Y:S01]  /*1530*/  @!P3 IMAD.MOV R10, RZ, RZ, -R10 ;  /* 0x000000ffff0ab224 */ /* 0x000fe200078e0a0a */
[----:B------:R-:W-:-:S02]  /*1540*/  ISETP.GE.AND P3, PT, R4, RZ, PT ;  /* 0x000000ff0400720c */ /* 0x000fc40003f66270 */
[--C-:B------:R-:W-:Y:S01]  /*1550*/  @!P6 IMAD.IADD R13, R13, 0x1, -R26.reuse ;  /* 0x000000010d0de824 */ /* 0x100fe200078e0a1a */
[C---:B------:R-:W-:Y:S01]  /*1560*/  IADD3 R4, R27.reuse, 0xc4, RZ ;  /* 0x000000c41b047810 */ /* 0x040fe20007ffe0ff */
[----:B------:R-:W-:Y:S01]  /*1570*/  IMAD.HI.U32 R7, R2, R9, RZ ;  /* 0x0000000902077227 */ /* 0x000fe200078e00ff */
[----:B0-----:R-:W-:Y:S01]  /*1580*/  IADD3 R12, R27, 0xcc, RZ ;  /* 0x000000cc1b0c7810 */ /* 0x001fe20007ffe0ff */
[----:B------:R0:W-:Y:S01]  /*1590*/  STL [R1+0xa4], R10 ;  /* 0x0000a40a01007387 */ /* 0x0001e20000100800 */
[C---:B------:R-:W-:Y:S01]  /*15a0*/  ISETP.GT.U32.AND P6, PT, R26.reuse, R13, PT ;  /* 0x0000000d1a00720c */ /* 0x040fe20003fc4070 */
[----:B------:R-:W-:Y:S01]  /*15b0*/  IMAD.MOV R7, RZ, RZ, -R7 ;  /* 0x000000ffff077224 */ /* 0x000fe200078e0a07 */
[----:B------:R-:W-:Y:S01]  /*15c0*/  IABS R3, R12 ;  /* 0x0000000c00037213 */ /* 0x000fe20000000000 */
[--C-:B------:R-:W-:Y:S01]  /*15d0*/  @!P1 IMAD.IADD R15, R15, 0x1, -R26.reuse ;  /* 0x000000010f0f9824 */ /* 0x100fe200078e0a1a */
[----:B------:R-:W-:Y:S01]  /*15e0*/  STL [R1+0xa0], R19 ;  /* 0x0000a01301007387 */ /* 0x000fe20000100800 */
[----:B------:R-:W-:Y:S01]  /*15f0*/  IMAD R9, R26, R7, R9 ;  /* 0x000000071a097224 */ /* 0x000fe200078e0209 */
[----:B------:R-:W-:Y:S01]  /*1600*/  IABS R7, R4 ;  /* 0x0000000400077213 */ /* 0x000fe20000000000 */
[----:B------:R-:W-:Y:S01]  /*1610*/  @!P0 IMAD.IADD R16, R16, 0x1, -R26 ;  /* 0x0000000110108824 */ /* 0x000fe200078e0a1a */
[----:B------:R-:W-:Y:S01]  /*1620*/  ISETP.GT.U32.AND P1, PT, R26, R15, PT ;  /* 0x0000000f1a00720c */ /* 0x000fe20003f24070 */
[----:B------:R-:W-:Y:S01]  /*1630*/  IMAD.HI.U32 R17, R2, R3, RZ ;  /* 0x0000000302117227 */ /* 0x000fe200078e00ff */
[----:B------:R-:W-:-:S02]  /*1640*/  ISETP.GT.U32.AND P0, PT, R26, R9, PT ;  /* 0x000000091a00720c */ /* 0x000fc40003f04070 */
[----:B0-----:R-:W-:Y:S01]  /*1650*/  IABS R10, R8 ;  /* 0x00000008000a7213 */ /* 0x001fe20000000000 */
[----:B------:R-:W-:Y:S02]  /*1660*/  IMAD.MOV R17, RZ, RZ, -R17 ;  /* 0x000000ffff117224 */ /* 0x000fe400078e0a11 */
[----:B------:R-:W-:Y:S02]  /*1670*/  @!P6 IMAD.IADD R13, R13, 0x1, -R26 ;  /* 0x000000010d0de824 */ /* 0x000fe400078e0a1a */
[----:B------:R-:W-:Y:S02]  /*1680*/  IMAD R3, R26, R17, R3 ;  /* 0x000000111a037224 */ /* 0x000fe400078e0203 */
[----:B------:R-:W-:-:S03]  /*1690*/  IMAD.HI.U32 R17, R2, R5, RZ ;  /* 0x0000000502117227 */ /* 0x000fc600078e00ff */
[----:B------:R-:W-:Y:S01]  /*16a0*/  ISETP.GT.U32.AND P6, PT, R26, R3, PT ;  /* 0x000000031a00720c */ /* 0x000fe20003fc4070 */
[--C-:B------:R-:W-:Y:S01]  /*16b0*/  @!P1 IMAD.IADD R15, R15, 0x1, -R26.reuse ;  /* 0x000000010f0f9824 */ /* 0x100fe200078e0a1a */
[----:B------:R-:W-:Y:S01]  /*16c0*/  ISETP.GE.AND P1, PT, R0, RZ, PT ;  /* 0x000000ff0000720c */ /* 0x000fe20003f26270 */
[----:B------:R-:W-:Y:S01]  /*16d0*/  @!P0 IMAD.IADD R9, R9, 0x1, -R26 ;  /* 0x0000000109098824 */ /* 0x000fe200078e0a1a */
[----:B------:R-:W-:Y:S01]  /*16e0*/  ISETP.GE.AND P0, PT, R12, RZ, PT ;  /* 0x000000ff0c00720c */ /* 0x000fe20003f06270 */
[----:B------:R-:W-:-:S03]  /*16f0*/  IMAD.HI.U32 R0, R2, R7, RZ ;  /* 0x0000000702007227 */ /* 0x000fc600078e00ff */
[----:B------:R-:W-:Y:S01]  /*1700*/  ISETP.GT.U32.AND P5, PT, R26, R9, PT ;  /* 0x000000091a00720c */ /* 0x000fe20003fa4070 */
[----:B------:R-:W-:Y:S02]  /*1710*/  IMAD.MOV R0, RZ, RZ, -R0 ;  /* 0x000000ffff007224 */ /* 0x000fe400078e0a00 */
[----:B------:R-:W-:-:S04]  /*1720*/  IMAD.HI.U32 R6, R2, R10, RZ ;  /* 0x0000000a02067227 */ /* 0x000fc800078e00ff */
[----:B------:R-:W-:Y:S02]  /*1730*/  IMAD.MOV R12, RZ, RZ, -R17 ;  /* 0x000000ffff0c7224 */ /* 0x000fe400078e0a11 */
[C---:B------:R-:W-:Y:S01]  /*1740*/  IMAD R7, R26.reuse, R0, R7 ;  /* 0x000000001a077224 */ /* 0x040fe200078e0207 */
[----:B------:R-:W-:Y:S01]  /*1750*/  IADD3 R0, R27, 0xb8, RZ ;  /* 0x000000b81b007810 */ /* 0x000fe20007ffe0ff */
[----:B------:R-:W-:Y:S02]  /*1760*/  IMAD.MOV R6, RZ, RZ, -R6 ;  /* 0x000000ffff067224 */ /* 0x000fe400078e0a06 */
[----:B------:R-:W-:Y:S01]  /*1770*/  @!P6 IMAD.IADD R3, R3, 0x1, -R26 ;  /* 0x000000010303e824 */ /* 0x000fe200078e0a1a */
[----:B------:R-:W-:Y:S01]  /*1780*/  IABS R14, R0 ;  /* 0x00000000000e7213 */ /* 0x000fe20000000000 */
[C---:B------:R-:W-:Y:S02]  /*1790*/  IMAD R5, R26.reuse, R12, R5 ;  /* 0x0000000c1a057224 */ /* 0x040fe400078e0205 */
[----:B------:R-:W-:Y:S01]  /*17a0*/  @!P2 IMAD.MOV R15, RZ, RZ, -R15 ;  /* 0x000000ffff0fa224 */ /* 0x000fe200078e0a0f */
[C---:B------:R-:W-:Y:S01]  /*17b0*/  ISETP.GT.U32.AND P2, PT, R26.reuse, R7, PT ;  /* 0x000000071a00720c */ /* 0x040fe20003f44070 */
[C---:B------:R-:W-:Y:S01]  /*17c0*/  IMAD R10, R26.reuse, R6, R10 ;  /* 0x000000061a0a7224 */ /* 0x040fe200078e020a */
[----:B------:R-:W-:Y:S01]  /*17d0*/  IADD3 R6, R27, 0xbc, RZ ;  /* 0x000000bc1b067810 */ /* 0x000fe20007ffe0ff */
[----:B------:R-:W-:Y:S01]  /*17e0*/  @!P5 IMAD.IADD R9, R9, 0x1, -R26 ;  /* 0x000000010909d824 */ /* 0x000fe200078e0a1a */
[C---:B------:R-:W-:Y:S01]  /*17f0*/  ISETP.GT.U32.AND P6, PT, R26.reuse, R3, PT ;  /* 0x000000031a00720c */ /* 0x040fe20003fc4070 */
[----:B------:R-:W-:Y:S01]  /*1800*/  IMAD.MOV.U32 R18, RZ, RZ, R16 ;  /* 0x000000ffff127224 */ /* 0x000fe200078e0010 */
[C---:B------:R-:W-:Y:S01]  /*1810*/  ISETP.GT.U32.AND P5, PT, R26.reuse, R5, PT ;  /* 0x000000051a00720c */ /* 0x040fe20003fa4070 */
[----:B------:R-:W-:Y:S01]  /*1820*/  IMAD.MOV.U32 R16, RZ, RZ, R13 ;  /* 0x000000ffff107224 */ /* 0x000fe200078e000d */
[----:B------:R-:W-:Y:S01]  /*1830*/  IABS R12, R6 ;  /* 0x00000006000c7213 */ /* 0x000fe20000000000 */
[----:B------:R-:W-:Y:S01]  /*1840*/  @!P4 IMAD.MOV R18, RZ, RZ, -R18 ;  /* 0x000000ffff12c224 */ /* 0x000fe200078e0a12 */
[----:B------:R-:W-:Y:S01]  /*1850*/  ISETP.GT.U32.AND P4, PT, R26, R10, PT ;  /* 0x0000000a1a00720c */ /* 0x000fe20003f84070 */
[----:B------:R-:W-:Y:S01]  /*1860*/  @!P3 IMAD.MOV R16, RZ, RZ, -R16 ;  /* 0x000000ffff10b224 */ /* 0x000fe200078e0a10 */
[----:B------:R-:W-:Y:S01]  /*1870*/  ISETP.GE.AND P3, PT, R8, RZ, PT ;  /* 0x000000ff0800720c */ /* 0x000fe20003f66270 */
[----:B------:R-:W-:Y:S01]  /*1880*/  IMAD.HI.U32 R13, R2, R12, RZ ;  /* 0x0000000c020d7227 */ /* 0x000fe200078e00ff */
[----:B------:R-:W-:Y:S03]  /*1890*/  STL [R1+0x9c], R18 ;  /* 0x00009c1201007387 */ /* 0x000fe60000100800 */
[----:B------:R-:W-:Y:S01]  /*18a0*/  @!P2 IMAD.IADD R7, R7, 0x1, -R26 ;  /* 0x000000010707a824 */ /* 0x000fe200078e0a1a */
[----:B------:R0:W-:Y:S01]  /*18b0*/  STL [R1+0x98], R15 ;  /* 0x0000980f01007387 */ /* 0x0001e20000100800 */
[----:B------:R-:W-:-:S02]  /*18c0*/  IMAD.MOV R13, RZ, RZ, -R13 ;  /* 0x000000ffff0d7224 */ /* 0x000fc400078e0a0d */
[----:B------:R-:W-:Y:S01]  /*18d0*/  IMAD.MOV.U32 R8, RZ, RZ, R14 ;  /* 0x000000ffff087224 */ /* 0x000fe200078e000e */
[----:B------:R-:W-:Y:S01]  /*18e0*/  STL [R1+0x94], R16 ;  /* 0x0000941001007387 */ /* 0x000fe20000100800 */
[--C-:B------:R-:W-:Y:S01]  /*18f0*/  @!P6 IMAD.IADD R3, R3, 0x1, -R26.reuse ;  /* 0x000000010303e824 */ /* 0x100fe200078e0a1a */
[----:B------:R-:W-:Y:S01]  /*1900*/  ISETP.GE.AND P6, PT, R4, RZ, PT ;  /* 0x000000ff0400720c */ /* 0x000fe20003fc6270 */
[----:B------:R-:W-:Y:S01]  /*1910*/  @!P5 IMAD.IADD R5, R5, 0x1, -R26 ;  /* 0x000000010505d824 */ /* 0x000fe200078e0a1a */
[C---:B------:R-:W-:Y:S01]  /*1920*/  ISETP.GT.U32.AND P5, PT, R26.reuse, R7, PT ;  /* 0x000000071a00720c */ /* 0x040fe20003fa4070 */
[----:B------:R-:W-:Y:S02]  /*1930*/  IMAD R4, R26, R13, R12 ;  /* 0x0000000d1a047224 */ /* 0x000fe400078e020c */
[----:B------:R-:W-:-:S04]  /*1940*/  IMAD.HI.U32 R12, R2, R8, RZ ;  /* 0x00000008020c7227 */ /* 0x000fc800078e00ff */
[----:B0-----:R-:W-:Y:S02]  /*1950*/  IMAD.MOV.U32 R15, RZ, RZ, R9 ;  /* 0x000000ffff0f7224 */ /* 0x001fe400078e0009 */
[----:B------:R-:W-:Y:S02]  /*1960*/  IMAD.MOV R9, RZ, RZ, -R12 ;  /* 0x000000ffff097224 */ /* 0x000fe400078e0a0c */
[----:B------:R-:W-:Y:S01]  /*1970*/  IMAD.MOV.U32 R13, RZ, RZ, R3 ;  /* 0x000000ffff0d7224 */ /* 0x000fe200078e0003 */
[----:B------:R-:W-:Y:S01]  /*1980*/  IADD3 R3, R27, 0xb0, RZ ;  /* 0x000000b01b037810 */ /* 0x000fe20007ffe0ff */
[----:B------:R-:W-:Y:S01]  /*1990*/  @!P4 IMAD.IADD R10, R10, 0x1, -R26 ;  /* 0x000000010a0ac824 */ /* 0x000fe200078e0a1a */
[----:B------:R-:W-:Y:S01]  /*19a0*/  ISETP.GE.AND P4, PT, R11, RZ, PT ;  /* 0x000000ff0b00720c */ /* 0x000fe20003f86270 */
[C---:B------:R-:W-:Y:S01]  /*19b0*/  IMAD R8, R26.reuse, R9, R8 ;  /* 0x000000091a087224 */ /* 0x040fe200078e0208 */
[----:B------:R-:W-:Y:S01]  /*19c0*/  IADD3 R11, R27, 0xb4, RZ ;  /* 0x000000b41b0b7810 */ /* 0x000fe20007ffe0ff */
[----:B------:R-:W-:Y:S01]  /*19d0*/  @!P0 IMAD.MOV R13, RZ, RZ, -R13 ;  /* 0x000000ffff0d8224 */ /* 0x000fe200078e0a0d */
[C---:B------:R-:W-:Y:S01]  /*19e0*/  ISETP.GT.U32.AND P0, PT, R26.reuse, R4, PT ;  /* 0x000000041a00720c */ /* 0x040fe20003f04070 */
[----:B------:R-:W-:Y:S01]  /*19f0*/  @!P1 IMAD.MOV R15, RZ, RZ, -R15 ;  /* 0x000000ffff0f9224 */ /* 0x000fe200078e0a0f */
[C---:B------:R-:W-:Y:S01]  /*1a00*/  ISETP.GT.U32.AND P1, PT, R26.reuse, R5, PT ;  /* 0x000000051a00720c */ /* 0x040fe20003f24070 */
[----:B------:R-:W-:Y:S01]  /*1a10*/  @!P5 IMAD.IADD R7, R7, 0x1, -R26 ;  /* 0x000000010707d824 */ /* 0x000fe200078e0a1a */
[----:B------:R-:W-:-:S02]  /*1a20*/  ISETP.GT.U32.AND P2, PT, R26, R10, PT ;  /* 0x0000000a1a00720c */ /* 0x000fc40003f44070 */
[----:B------:R-:W-:Y:S01]  /*1a30*/  IABS R12, R11 ;  /* 0x0000000b000c7213 */ /* 0x000fe20000000000 */
[----:B------:R-:W-:Y:S01]  /*1a40*/  STL [R1+0x90], R15 ;  /* 0x0000900f01007387 */ /* 0x000fe20000100800 */
[----:B------:R-:W-:Y:S01]  /*1a50*/  ISETP.GT.U32.AND P5, PT, R26, R8, PT ;  /* 0x000000081a00720c */ /* 0x000fe20003fa4070 */
[----:B------:R-:W-:Y:S01]  /*1a60*/  @!P6 IMAD.MOV R7, RZ, RZ, -R7 ;  /* 0x000000ffff07e224 */ /* 0x000fe200078e0a07 */
[----:B------:R-:W-:Y:S01]  /*1a70*/  IABS R9, R3 ;  /* 0x0000000300097213 */ /* 0x000fe20000000000 */
[----:B------:R0:W-:Y:S02]  /*1a80*/  STL [R1+0x88], R13 ;  /* 0x0000880d01007387 */ /* 0x0001e40000100800 */
[--C-:B------:R-:W-:Y:S01]  /*1a90*/  @!P0 IMAD.IADD R4, R4, 0x1, -R26.reuse ;  /* 0x0000000104048824 */ /* 0x100fe200078e0a1a */
[----:B------:R-:W-:Y:S01]  /*1aa0*/  ISETP.GE.AND P0, PT, R11, RZ, PT ;  /* 0x000000ff0b00720c */ /* 0x000fe20003f06270 */
[--C-:B------:R-:W-:Y:S01]  /*1ab0*/  @!P1 IMAD.IADD R5, R5, 0x1, -R26.reuse ;  /* 0x0000000105059824 */ /* 0x100fe200078e0a1a */
[----:B------:R-:W-:Y:S01]  /*1ac0*/  ISETP.GE.AND P1, PT, R0, RZ, PT ;  /* 0x000000ff0000720c */ /* 0x000fe20003f26270 */
[----:B------:R-:W-:Y:S01]  /*1ad0*/  @!P2 IMAD.IADD R10, R10, 0x1, -R26 ;  /* 0x000000010a0aa824 */ /* 0x000fe200078e0a1a */
[----:B------:R-:W-:Y:S01]  /*1ae0*/  IADD3 R0, R27, 0xac, RZ ;  /* 0x000000ac1b007810 */ /* 0x000fe20007ffe0ff */
[----:B------:R-:W-:Y:S01]  /*1af0*/  IMAD.MOV.U32 R11, RZ, RZ, R5 ;  /* 0x000000ffff0b7224 */ /* 0x000fe200078e0005 */
[----:B------:R-:W-:Y:S01]  /*1b00*/  ISETP.GE.AND P2, PT, R6, RZ, PT ;  /* 0x000000ff0600720c */ /* 0x000fe20003f46270 */
[----:B0-----:R-:W-:-:S04]  /*1b10*/  IMAD.HI.U32 R13, R2, R12, RZ ;  /* 0x0000000c020d7227 */ /* 0x001fc800078e00ff */
[----:B------:R-:W-:Y:S02]  /*1b20*/  IMAD.MOV R13, RZ, RZ, -R13 ;  /* 0x000000ffff0d7224 */ /* 0x000fe400078e0a0d */
[----:B------:R-:W-:Y:S01]  /*1b30*/  @!P5 IMAD.IADD R8, R8, 0x1, -R26 ;  /* 0x000000010808d824 */ /* 0x000fe200078e0a1a */
[C---:B------:R-:W-:Y:S01]  /*1b40*/  ISETP.GT.U32.AND P5, PT, R26.reuse, R4, PT ;  /* 0x000000041a00720c */ /* 0x040fe20003fa4070 */
[----:B------:R-:W-:Y:S02]  /*1b50*/  IMAD R12, R26, R13, R12 ;  /* 0x0000000d1a0c7224 */ /* 0x000fe400078e020c */
[----:B------:R-:W-:-:S03]  /*1b60*/  IMAD.HI.U32 R6, R2, R9, RZ ;  /* 0x0000000902067227 */ /* 0x000fc600078e00ff */
[C---:B------:R-:W-:Y:S01]  /*1b70*/  ISETP.GT.U32.AND P6, PT, R26.reuse, R12, PT ;  /* 0x0000000c1a00720c */ /* 0x040fe20003fc4070 */
[----:B------:R-:W-:Y:S01]  /*1b80*/  IMAD.MOV.U32 R14, RZ, RZ, R10 ;  /* 0x000000ffff0e7224 */ /* 0x000fe200078e000a */
[----:B------:R-:W-:Y:S01]  /*1b90*/  IABS R10, R0 ;  /* 0x00000000000a7213 */ /* 0x000fe20000000000 */
[----:B------:R-:W-:Y:S02]  /*1ba0*/  IMAD.MOV R6, RZ, RZ, -R6 ;  /* 0x000000ffff067224 */ /* 0x000fe400078e0a06 */
[----:B------:R-:W-:Y:S01]  /*1bb0*/  @!P3 IMAD.MOV R14, RZ, RZ, -R14 ;  /* 0x000000ffff0eb224 */ /* 0x000fe200078e0a0e */
[----:B------:R-:W-:Y:S01]  /*1bc0*/  ISETP.GT.U32.AND P3, PT, R26, R8, PT ;  /* 0x000000081a00720c */ /* 0x000fe20003f64070 */
[----:B------:R-:W-:-:S03]  /*1bd0*/  IMAD.HI.U32 R5, R2, R10, RZ ;  /* 0x0000000a02057227 */ /* 0x000fc600078e00ff */
[----:B------:R-:W-:Y:S01]  /*1be0*/  STL [R1+0x84], R14 ;  /* 0x0000840e01007387 */ /* 0x000fe20000100800 */
[----:B------:R-:W-:Y:S02]  /*1bf0*/  IMAD R9, R26, R6, R9 ;  /* 0x000000061a097224 */ /* 0x000fe400078e0209 */
[----:B------:R-:W-:Y:S01]  /*1c00*/  @!P4 IMAD.MOV R11, RZ, RZ, -R11 ;  /* 0x000000ffff0bc224 */ /* 0x000fe200078e0a0b */
[----:B------:R-:W-:Y:S01]  /*1c10*/  ISETP.GE.AND P4, PT, R3, RZ, PT ;  /* 0x000000ff0300720c */ /* 0x000fe20003f86270 */
[----:B------:R-:W-:Y:S01]  /*1c20*/  IMAD.MOV R6, RZ, RZ, -R5 ;  /* 0x000000ffff067224 */ /* 0x000fe200078e0a05 */
[----:B------:R-:W-:Y:S01]  /*1c30*/  IADD3 R3, R27, 0xa8, RZ ;  /* 0x000000a81b037810 */ /* 0x000fe20007ffe0ff */
[----:B------:R-:W-:Y:S01]  /*1c40*/  @!P5 IMAD.IADD R4, R4, 0x1, -R26 ;  /* 0x000000010404d824 */ /* 0x000fe200078e0a1a */
[----:B------:R0:W-:Y:S01]  /*1c50*/  STL [R1+0x80], R7 ;  /* 0x0000800701007387 */ /* 0x0001e20000100800 */
[C---:B------:R-:W-:Y:S01]  /*1c60*/  ISETP.GT.U32.AND P5, PT, R26.reuse, R9, PT ;  /* 0x000000091a00720c */ /* 0x040fe20003fa4070 */
[----:B------:R-:W-:Y:S01]  /*1c70*/  IMAD R10, R26, R6, R10 ;  /* 0x000000061a0a7224 */ /* 0x000fe200078e020a */
[----:B------:R-:W-:Y:S01]  /*1c80*/  IABS R5, R3 ;  /* 0x0000000300057213 */ /* 0x000fe20000000000 */
[----:B------:R1:W-:Y:S01]  /*1c90*/  STL [R1+0x7c], R11 ;  /* 0x00007c0b01007387 */ /* 0x0003e20000100800 */
[----:B------:R-:W-:-:S02]  /*1ca0*/  @!P6 IMAD.IADD R12, R12, 0x1, -R26 ;  /* 0x000000010c0ce824 */ /* 0x000fc400078e0a1a */
[----:B------:R-:W-:Y:S01]  /*1cb0*/  ISETP.GT.U32.AND P6, PT, R26, R10, PT ;  /* 0x0000000a1a00720c */ /* 0x000fe20003fc4070 */
[----:B------:R-:W-:Y:S01]  /*1cc0*/  @!P3 IMAD.IADD R8, R8, 0x1, -R26 ;  /* 0x000000010808b824 */ /* 0x000fe200078e0a1a */
[----:B------:R-:W-:Y:S02]  /*1cd0*/  ISETP.GE.AND P3, PT, R0, RZ, PT ;  /* 0x000000ff0000720c */ /* 0x000fe40003f66270 */
[C---:B------:R-:W-:Y:S01]  /*1ce0*/  IADD3 R0, R27.reuse, 0xa4, RZ ;  /* 0x000000a41b007810 */ /* 0x040fe20007ffe0ff */
[----:B------:R-:W-:Y:S01]  /*1cf0*/  @!P1 IMAD.MOV R8, RZ, RZ, -R8 ;  /* 0x000000ffff089224 */ /* 0x000fe200078e0a08 */
[----:B0-----:R-:W-:Y:S01]  /*1d00*/  IADD3 R7, R27, 0xa0, RZ ;  /* 0x000000a01b077810 */ /* 0x001fe20007ffe0ff */
[----:B-1----:R-:W-:Y:S01]  /*1d10*/  IMAD.MOV.U32 R11, RZ, RZ, R4 ;  /* 0x000000ffff0b7224 */ /* 0x002fe200078e0004 */
[----:B------:R-:W-:Y:S01]  /*1d20*/  IABS R6, R0 ;  /* 0x0000000000067213 */ /* 0x000fe20000000000 */
[----:B------:R-:W-:Y:S01]  /*1d30*/  IMAD.HI.U32 R4, R2, R5, RZ ;  /* 0x0000000502047227 */ /* 0x000fe200078e00ff */
[----:B------:R-:W-:-:S02]  /*1d40*/  ISETP.GE.AND P1, PT, R3, RZ, PT ;  /* 0x000000ff0300720c */ /* 0x000fc40003f26270 */
[----:B------:R-:W-:Y:S01]  /*1d50*/  IABS R3, R7 ;  /* 0x0000000700037213 */ /* 0x000fe20000000000 */
[----:B------:R-:W-:Y:S01]  /*1d60*/  @!P2 IMAD.MOV R11, RZ, RZ, -R11 ;  /* 0x000000ffff0ba224 */ /* 0x000fe200078e0a0b */
[C---:B------:R-:W-:Y:S01]  /*1d70*/  ISETP.GT.U32.AND P2, PT, R26.reuse, R12, PT ;  /* 0x0000000c1a00720c */ /* 0x040fe20003f44070 */
[----:B------:R-:W-:Y:S02]  /*1d80*/  IMAD.MOV R4, RZ, RZ, -R4 ;  /* 0x000000ffff047224 */ /* 0x000fe400078e0a04 */
[--C-:B------:R-:W-:Y:S01]  /*1d90*/  @!P5 IMAD.IADD R9, R9, 0x1, -R26.reuse ;  /* 0x000000010909d824 */ /* 0x100fe200078e0a1a */
[----:B------:R0:W-:Y:S01]  /*1da0*/  STL [R1+0x78], R11 ;  /* 0x0000780b01007387 */ /* 0x0001e20000100800 */
[----:B------:R-:W-:Y:S01]  /*1db0*/  IMAD R5, R26, R4, R5 ;  /* 0x000000041a057224 */ /* 0x000fe200078e0205 */
[----:B------:R-:W-:Y:S01]  /*1dc0*/  IADD3 R4, R27, 0x9c, RZ ;  /* 0x0000009c1b047810 */ /* 0x000fe20007ffe0ff */
[--C-:B------:R-:W-:Y:S01]  /*1dd0*/  @!P6 IMAD.IADD R10, R10, 0x1, -R26.reuse ;  /* 0x000000010a0ae824 */ /* 0x100fe200078e0a1a */
[C---:B------:R-:W-:Y:S01]  /*1de0*/  ISETP.GT.U32.AND P5, PT, R26.reuse, R9, PT ;  /* 0x000000091a00720c */ /* 0x040fe20003fa4070 */
[----:B------:R1:W-:Y:S03]  /*1df0*/  STL [R1+0x68], R8 ;  /* 0x0000680801007387 */ /* 0x0003e60000100800 */
[----:B------:R-:W-:Y:S01]  /*1e00*/  ISETP.GT.U32.AND P6, PT, R26, R10, PT ;  /* 0x0000000a1a00720c */ /* 0x000fe20003fc4070 */
[----:B------:R-:W-:Y:S01]  /*1e10*/  @!P2 IMAD.IADD R12, R12, 0x1, -R26 ;  /* 0x000000010c0ca824 */ /* 0x000fe200078e0a1a */
[----:B------:R-:W-:Y:S01]  /*1e20*/  ISETP.GT.U32.AND P2, PT, R26, R5, PT ;  /* 0x000000051a00720c */ /* 0x000fe20003f44070 */
[----:B0-----:R-:W-:-:S04]  /*1e30*/  IMAD.HI.U32 R11, R2, R3, RZ ;  /* 0x00000003020b7227 */ /* 0x001fc800078e00ff */
[----:B-1----:R-:W-:-:S04]  /*1e40*/  IMAD.HI.U32 R8, R2, R6, RZ ;  /* 0x0000000602087227 */ /* 0x002fc800078e00ff */
[----:B------:R-:W-:Y:S02]  /*1e50*/  IMAD.MOV R8, RZ, RZ, -R8 ;  /* 0x000000ffff087224 */ /* 0x000fe400078e0a08 */
[----:B------:R-:W-:Y:S01]  /*1e60*/  @!P5 IMAD.IADD R9, R9, 0x1, -R26 ;  /* 0x000000010909d824 */ /* 0x000fe200078e0a1a */
[----:B------:R-:W-:Y:S01]  /*1e70*/  ISETP.GE.AND P5, PT, R0, RZ, PT ;  /* 0x000000ff0000720c */ /* 0x000fe20003fa6270 */
[----:B------:R-:W-:Y:S01]  /*1e80*/  IMAD R0, R26, R8, R6 ;  /* 0x000000081a007224 */ /* 0x000fe200078e0206 */
[----:B------:R-:W-:Y:S01]  /*1e90*/  IADD3 R6, R27, 0x98, RZ ;  /* 0x000000981b067810 */ /* 0x000fe20007ffe0ff */
[----:B------:R-:W-:Y:S01]  /*1ea0*/  IMAD.MOV R11, RZ, RZ, -R11 ;  /* 0x000000ffff0b7224 */ /* 0x000fe200078e0a0b */
[----:B------:R-:W-:Y:S01]  /*1eb0*/  IABS R8, R4 ;  /* 0x0000000400087213 */ /* 0x000fe20000000000 */
[----:B------:R-:W-:Y:S02]  /*1ec0*/  IMAD.MOV.U32 R13, RZ, RZ, R12 ;  /* 0x000000ffff0d7224 */ /* 0x000fe400078e000c */
[--C-:B------:R-:W-:Y:S01]  /*1ed0*/  @!P2 IMAD.IADD R5, R5, 0x1, -R26.reuse ;  /* 0x000000010505a824 */ /* 0x100fe200078e0a1a */
[----:B------:R-:W-:Y:S01]  /*1ee0*/  ISETP.GE.AND P2, PT, R7, RZ, PT ;  /* 0x000000ff0700720c */ /* 0x000fe20003f46270 */
[----:B------:R-:W-:Y:S01]  /*1ef0*/  @!P6 IMAD.IADD R10, R10, 0x1, -R26 ;  /* 0x000000010a0ae824 */ /* 0x000fe200078e0a1a */
[C---:B------:R-:W-:Y:S01]  /*1f00*/  ISETP.GT.U32.AND P6, PT, R26.reuse, R0, PT ;  /* 0x000000001a00720c */ /* 0x040fe20003fc4070 */
[----:B------:R-:W-:Y:S01]  /*1f10*/  @!P0 IMAD.MOV R13, RZ, RZ, -R13 ;  /* 0x000000ffff0d8224 */ /* 0x000fe200078e0a0d */
[C---:B------:R-:W-:Y:S01]  /*1f20*/  ISETP.GT.U32.AND P0, PT, R26.reuse, R5, PT ;  /* 0x000000051a00720c */ /* 0x040fe20003f04070 */
[C---:B------:R-:W-:Y:S01]  /*1f30*/  IMAD R3, R26.reuse, R11, R3 ;  /* 0x0000000b1a037224 */ /* 0x040fe200078e0203 */
[----:B------:R-:W-:Y:S01]  /*1f40*/  IABS R7, R6 ;  /* 0x0000000600077213 */ /* 0x000fe20000000000 */
[----:B------:R-:W-:Y:S01]  /*1f50*/  IMAD.MOV.U32 R12, RZ, RZ, R9 ;  /* 0x000000ffff0c7224 */ /* 0x000fe200078e0009 */
[----:B------:R-:W-:Y:S01]  /*1f60*/  STL [R1+0x64], R13 ;  /* 0x0000640d01007387 */ /* 0x000fe20000100800 */
[----:B------:R-:W-:Y:S01]  /*1f70*/  @!P3 IMAD.MOV R10, RZ, RZ, -R10 ;  /* 0x000000ffff0ab224 */ /* 0x000fe200078e0a0a */
[----:B------:R-:W-:Y:S01]  /*1f80*/  IADD3 R11, R27, 0x90, RZ ;  /* 0x000000901b0b7810 */ /* 0x000fe20007ffe0ff */
[----:B------:R-:W-:Y:S01]  /*1f90*/  @!P4 IMAD.MOV R12, RZ, RZ, -R12 ;  /* 0x000000ffff0cc224 */ /* 0x000fe200078e0a0c */
[----:B------:R-:W-:Y:S01]  /*1fa0*/  ISETP.GT.U32.AND P4, PT, R26, R3, PT ;  /* 0x000000031a00720c */ /* 0x000fe20003f84070 */
[----:B------:R-:W-:-:S03]  /*1fb0*/  IMAD.HI.U32 R9, R2, R8, RZ ;  /* 0x0000000802097227 */ /* 0x000fc600078e00ff */
[----:B------:R-:W-:Y:S01]  /*1fc0*/  STL [R1+0x5c], R12 ;  /* 0x00005c0c01007387 */ /* 0x000fe20000100800 */
[--C-:B------:R-:W-:Y:S01]  /*1fd0*/  @!P6 IMAD.IADD R0, R0, 0x1, -R26.reuse ;  /* 0x000000010000e824 */ /* 0x100fe200078e0a1a */
[----:B------:R-:W-:Y:S01]  /*1fe0*/  ISETP.GE.AND P6, PT, R4, RZ, PT ;  /* 0x000000ff0400720c */ /* 0x000fe20003fc6270 */
[----:B------:R-:W-:Y:S01]  /*1ff0*/  @!P0 IMAD.IADD R5, R5, 0x1, -R26 ;  /* 0x0000000105058824 */ /* 0x000fe200078e0a1a */
[----:B------:R0:W-:Y:S01]  /*2000*/  STL [R1+0x54], R10 ;  /* 0x0000540a01007387 */ /* 0x0001e20000100800 */
[----:B------:R-:W-:Y:S01]  /*2010*/  IMAD.MOV R9, RZ, RZ, -R9 ;  /* 0x000000ffff097224 */ /* 0x000fe200078e0a09 */
[----:B------:R-:W-:Y:S01]  /*2020*/  ISETP.GT.U32.AND P3, PT, R26, R0, PT ;  /* 0x000000001a00720c */ /* 0x000fe20003f64070 */
[----:B------:R-:W-:Y:S01]  /*2030*/  IMAD.HI.U32 R4, R2, R7, RZ ;  /* 0x0000000702047227 */ /* 0x000fe200078e00ff */
[----:B------:R-:W-:-:S03]  /*2040*/  ISETP.GE.AND P0, PT, R6, RZ, PT ;  /* 0x000000ff0600720c */ /* 0x000fc60003f06270 */
[----:B------:R-:W-:Y:S02]  /*2050*/  @!P4 IMAD.IADD R3, R3, 0x1, -R26 ;  /* 0x000000010303c824 */ /* 0x000fe400078e0a1a */
[C---:B------:R-:W-:Y:S02]  /*2060*/  IMAD R8, R26.reuse, R9, R8 ;  /* 0x000000091a087224 */ /* 0x040fe400078e0208 */
[----:B0-----:R-:W-:Y:S01]  /*2070*/  IMAD.MOV.U32 R10, RZ, RZ, R5 ;  /* 0x000000ffff0a7224 */ /* 0x001fe200078e0005 */
[----:B------:R-:W-:Y:S01]  /*2080*/  IADD3 R5, R27, 0x94, RZ ;  /* 0x000000941b057810 */ /* 0x000fe20007ffe0ff */
[----:B------:R-:W-:Y:S02]  /*2090*/  IMAD.MOV R4, RZ, RZ, -R4 ;  /* 0x000000ffff047224 */ /* 0x000fe400078e0a04 */
[----:B------:R-:W-:Y:S01]  /*20a0*/  @!P1 IMAD.MOV R10, RZ, RZ, -R10 ;  /* 0x000000ffff0a9224 */ /* 0x000fe200078e0a0a */
[C---:B------:R-:W-:Y:S01]  /*20b0*/  ISETP.GT.U32.AND P1, PT, R26.reuse, R3, PT ;  /* 0x000000031a00720c */ /* 0x040fe20003f24070 */
[----:B------:R-:W-:Y:S01]  /*20c0*/  IMAD R7, R26, R4, R7 ;  /* 0x000000041a077224 */ /* 0x000fe200078e0207 */
[----:B------:R-:W-:Y:S01]  /*20d0*/  ISETP.GE.AND P4, PT, R5, RZ, PT ;  /* 0x000000ff0500720c */ /* 0x000fe20003f86270 */
[----:B------:R-:W-:Y:S01]  /*20e0*/  @!P3 IMAD.IADD R0, R0, 0x1, -R26 ;  /* 0x000000010000b824 */ /* 0x000fe200078e0a1a */
[----:B------:R-:W-:Y:S01]  /*20f0*/  ISETP.GT.U32.AND P3, PT, R26, R8, PT ;  /* 0x000000081a00720c */ /* 0x000fe20003f64070 */
[----:B------:R0:W-:Y:S01]  /*2100*/  STL [R1+0x50], R10 ;  /* 0x0000500a01007387 */ /* 0x0001e20000100800 */
[----:B------:R-:W-:Y:S01]  /*2110*/  IABS R5, R5 ;  /* 0x0000000500057213 */ /* 0x000fe20000000000 */
[----:B------:R-:W-:Y:S01]  /*2120*/  IMAD.MOV.U32 R6, RZ, RZ, R0 ;  /* 0x000000ffff067224 */ /* 0x000fe200078e0000 */
[----:B------:R-:W-:-:S03]  /*2130*/  IADD3 R0, R27, 0x88, RZ ;  /* 0x000000881b007810 */ /* 0x000fc60007ffe0ff */
[----:B------:R-:W-:Y:S01]  /*2140*/  IMAD.MOV.U32 R4, RZ, RZ, R5 ;  /* 0x000000ffff047224 */ /* 0x000fe200078e0005 */
[----:B------:R-:W-:Y:S01]  /*2150*/  IADD3 R5, R27, 0x8c, RZ ;  /* 0x0000008c1b057810 */ /* 0x000fe20007ffe0ff */
[----:B------:R-:W-:Y:S01]  /*2160*/  @!P1 IMAD.IADD R3, R3, 0x1, -R26 ;  /* 0x0000000103039824 */ /* 0x000fe200078e0a1a */
[----:B------:R-:W-:Y:S01]  /*2170*/  ISETP.GT.U32.AND P1, PT, R26, R7, PT ;  /* 0x000000071a00720c */ /* 0x000fe20003f24070 */
[----:B------:R-:W-:Y:S01]  /*2180*/  IMAD.HI.U32 R9, R2, R4, RZ ;  /* 0x0000000402097227 */ /* 0x000fe200078e00ff */
[----:B------:R-:W-:-:S03]  /*2190*/  IABS R16, R5 ;  /* 0x0000000500107213 */ /* 0x000fc60000000000 */
[----:B------:R-:W-:Y:S02]  /*21a0*/  @!P3 IMAD.IADD R8, R8, 0x1, -R26 ;  /* 0x000000010808b824 */ /* 0x000fe400078e0a1a */
[----:B------:R-:W-:Y:S02]  /*21b0*/  IMAD.MOV R9, RZ, RZ, -R9 ;  /* 0x000000ffff097224 */ /* 0x000fe400078e0a09 */
[----:B------:R-:W-:Y:S01]  /*21c0*/  @!P5 IMAD.MOV R6, RZ, RZ, -R6 ;  /* 0x000000ffff06d224 */ /* 0x000fe200078e0a06 */
[----:B------:R-:W-:Y:S01]  /*21d0*/  ISETP.GE.AND P5, PT, R11, RZ, PT ;  /* 0x000000ff0b00720c */ /* 0x000fe20003fa6270 */
[C---:B------:R-:W-:Y:S01]  /*21e0*/  IMAD R4, R26.reuse, R9, R4 ;  /* 0x000000091a047224 */ /* 0x040fe200078e0204 */
[----:B------:R-:W-:Y:S01]  /*21f0*/  IABS R11, R11 ;  /* 0x0000000b000b7213 */ /* 0x000fe20000000000 */
[----:B------:R-:W-:Y:S01]  /*2200*/  @!P1 IMAD.IADD R7, R7, 0x1, -R26 ;  /* 0x0000000107079824 */ /* 0x000fe200078e0a1a */
[----:B------:R-:W-:Y:S01]  /*2210*/  ISETP.GT.U32.AND P3, PT, R26, R8, PT ;  /* 0x000000081a00720c */ /* 0x000fe20003f64070 */
[----:B------:R-:W-:Y:S01]  /*2220*/  IMAD.MOV.U32 R12, RZ, RZ, R3 ;  /* 0x000000ffff0c7224 */ /* 0x000fe200078e0003 */
[----:B------:R1:W-:Y:S01]  /*2230*/  STL [R1+0x4c], R6 ;  /* 0x00004c0601007387 */ /* 0x0003e20000100800 */
[----:B0-----:R-:W-:Y:S01]  /*2240*/  IMAD.HI.U32 R10, R2, R11, RZ ;  /* 0x0000000b020a7227 */ /* 0x001fe200078e00ff */
[----:B------:R-:W-:-:S03]  /*2250*/  ISETP.GT.U32.AND P1, PT, R26, R7, PT ;  /* 0x000000071a00720c */ /* 0x000fc60003f24070 */
[----:B------:R-:W-:Y:S01]  /*2260*/  @!P2 IMAD.MOV R12, RZ, RZ, -R12 ;  /* 0x000000ffff0ca224 */ /* 0x000fe200078e0a0c */
[----:B------:R-:W-:Y:S01]  /*2270*/  ISETP.GT.U32.AND P2, PT, R26, R4, PT ;  /* 0x000000041a00720c */ /* 0x000fe20003f44070 */
[----:B------:R-:W-:Y:S01]  /*2280*/  IMAD.HI.U32 R3, R2, R16, RZ ;  /* 0x0000001002037227 */ /* 0x000fe200078e00ff */
[----:B-1----:R-:W-:-:S03]  /*2290*/  IABS R6, R0 ;  /* 0x0000000000067213 */ /* 0x002fc60000000000 */
[----:B------:R-:W-:Y:S01]  /*22a0*/  IMAD.MOV R10, RZ, RZ, -R10 ;  /* 0x000000ffff0a7224 */ /* 0x000fe200078e0a0a */
[----:B------:R0:W-:Y:S01]  /*22b0*/  STL [R1+0x48], R12 ;  /* 0x0000480c01007387 */ /* 0x0001e20000100800 */
[----:B------:R-:W-:Y:S02]  /*22c0*/  IMAD.MOV R3, RZ, RZ, -R3 ;  /* 0x000000ffff037224 */ /* 0x000fe400078e0a03 */
[----:B------:R-:W-:Y:S01]  /*22d0*/  @!P3 IMAD.IADD R8, R8, 0x1, -R26 ;  /* 0x000000010808b824 */ /* 0x000fe200078e0a1a */
[----:B------:R-:W-:Y:S01]  /*22e0*/  ISETP.GE.AND P3, PT, R5, RZ, PT ;  /* 0x000000ff0500720c */ /* 0x000fe20003f66270 */
[C---:B------:R-:W-:Y:S01]  /*22f0*/  IMAD R11, R26.reuse, R10, R11 ;  /* 0x0000000a1a0b7224 */ /* 0x040fe200078e020b */
[C---:B------:R-:W-:Y:S01]  /*2300*/  IADD3 R5, R27.reuse, 0x84, RZ ;  /* 0x000000841b057810 */ /* 0x040fe20007ffe0ff */
[C---:B------:R-:W-:Y:S01]  /*2310*/  IMAD R16, R26.reuse, R3, R16 ;  /* 0x000000031a107224 */ /* 0x040fe200078e0210 */
[----:B------:R-:W-:Y:S01]  /*2320*/  IADD3 R3, R27, 0x80, RZ ;  /* 0x000000801b037810 */ /* 0x000fe20007ffe0ff */
[----:B------:R-:W-:Y:S01]  /*2330*/  @!P1 IMAD.IADD R7, R7, 0x1, -R26 ;  /* 0x0000000107079824 */ /* 0x000fe200078e0a1a */
[----:B------:R-:W-:Y:S01]  /*2340*/  ISETP.GT.U32.AND P1, PT, R26, R11, PT ;  /* 0x0000000b1a00720c */ /* 0x000fe20003f24070 */
[----:B------:R-:W-:Y:S01]  /*2350*/  IMAD.MOV.U32 R13, RZ, RZ, R8 ;  /* 0x000000ffff0d7224 */ /* 0x000fe200078e0008 */
[----:B------:R-:W-:Y:S01]  /*2360*/  IABS R15, R5 ;  /* 0x00000005000f7213 */ /* 0x000fe20000000000 */
[----:B------:R-:W-:Y:S01]  /*2370*/  @!P2 IMAD.IADD R4, R4, 0x1, -R26 ;  /* 0x000000010404a824 */ /* 0x000fe200078e0a1a */
[----:B------:R-:W-:Y:S01]  /*2380*/  IABS R14, R3 ;  /* 0x00000003000e7213 */ /* 0x000fe20000000000 */
[----:B------:R-:W-:Y:S01]  /*2390*/  @!P6 IMAD.MOV R13, RZ, RZ, -R13 ;  /* 0x000000ffff0de224 */ /* 0x000fe200078e0a0d */
[----:B------:R-:W-:Y:S01]  /*23a0*/  ISETP.GT.U32.AND P6, PT, R26, R16, PT ;  /* 0x000000101a00720c */ /* 0x000fe20003fc4070 */
[----:B------:R-:W-:Y:S01]  /*23b0*/  IMAD.HI.U32 R9, R2, R6, RZ ;  /* 0x0000000602097227 */ /* 0x000fe200078e00ff */
[----:B------:R-:W-:-:S02]  /*23c0*/  ISETP.GT.U32.AND P2, PT, R26, R4, PT ;  /* 0x000000041a00720c */ /* 0x000fc40003f44070 */
[----:B------:R1:W-:Y:S01]  /*23d0*/  STL [R1+0x3c], R13 ;  /* 0x00003c0d01007387 */ /* 0x0003e20000100800 */
[----:B------:R-:W-:Y:S01]  /*23e0*/  IMAD.MOV R9, RZ, RZ, -R9 ;  /* 0x000000ffff097224 */ /* 0x000fe200078e0a09 */
[----:B------:R-:W-:Y:S01]  /*23f0*/  IADD3 R10, R27, 0x78, RZ ;  /* 0x000000781b0a7810 */ /* 0x000fe20007ffe0ff */
[----:B------:R-:W-:Y:S01]  /*2400*/  @!P1 IMAD.IADD R11, R11, 0x1, -R26 ;  /* 0x000000010b0b9824 */ /* 0x000fe200078e0a1a */
[----:B------:R-:W-:Y:S01]  /*2410*/  ISETP.GE.AND P1, PT, R5, RZ, PT ;  /* 0x000000ff0500720c */ /* 0x000fe20003f26270 */
[----:B0-----:R-:W-:Y:S01]  /*2420*/  IMAD.MOV.U32 R12, RZ, RZ, R7 ;  /* 0x000000ffff0c7224 */ /* 0x001fe200078e0007 */
[----:B------:R-:W-:Y:S01]  /*2430*/  IADD3 R5, R27, 0x70, RZ ;  /* 0x000000701b057810 */ /* 0x000fe20007ffe0ff */
[----:B------:R-:W-:Y:S01]  /*2440*/  IMAD R6, R26, R9, R6 ;  /* 0x000000091a067224 */ /* 0x000fe200078e0206 */
[----:B------:R-:W-:Y:S01]  /*2450*/  IABS R9, R10 ;  /* 0x0000000a00097213 */ /* 0x000fe20000000000 */
[----:B------:R-:W-:Y:S01]  /*2460*/  @!P6 IMAD.IADD R16, R16, 0x1, -R26 ;  /* 0x000000011010e824 */ /* 0x000fe200078e0a1a */
[----:B------:R-:W-:Y:S01]  /*2470*/  ISETP.GT.U32.AND P6, PT, R26, R11, PT ;  /* 0x0000000b1a00720c */ /* 0x000fe20003fc4070 */
[----:B------:R-:W-:-:S04]  /*2480*/  IMAD.HI.U32 R7, R2, R15, RZ ;  /* 0x0000000f02077227 */ /* 0x000fc800078e00ff */
[----:B------:R-:W-:Y:S01]  /*2490*/  @!P2 IMAD.IADD R4, R4, 0x1, -R26 ;  /* 0x000000010404a824 */ /* 0x000fe200078e0a1a */
[----:B------:R-:W-:Y:S01]  /*24a0*/  ISETP.GT.U32.AND P2, PT, R26, R6, PT ;  /* 0x000000061a00720c */ /* 0x000fe20003f44070 */
[----:B------:R-:W-:Y:S02]  /*24b0*/  IMAD.MOV R7, RZ, RZ, -R7 ;  /* 0x000000ffff077224 */ /* 0x000fe400078e0a07 */
[----:B------:R-:W-:Y:S01]  /*24c0*/  IMAD.MOV.U32 R8, RZ, RZ, R4 ;  /* 0x000000ffff087224 */ /* 0x000fe200078e0004 */
[----:B------:R-:W-:Y:S01]  /*24d0*/  IADD3 R4, R27, 0x7c, RZ ;  /* 0x0000007c1b047810 */ /* 0x000fe20007ffe0ff */
[----:B------:R-:W-:Y:S01]  /*24e0*/  @!P0 IMAD.MOV R12, RZ, RZ, -R12 ;  /* 0x000000ffff0c8224 */ /* 0x000fe200078e0a0c */
[----:B------:R-:W-:Y:S01]  /*24f0*/  ISETP.GE.AND P0, PT, R0, RZ, PT ;  /* 0x000000ff0000720c */ /* 0x000fe20003f06270 */
[C---:B------:R-:W-:Y:S01]  /*2500*/  IMAD R15, R26.reuse, R7, R15 ;  /* 0x000000071a0f7224 */ /* 0x040fe200078e020f */
[----:B-1----:R-:W-:Y:S01]  /*2510*/  IABS R13, R4 ;  /* 0x00000004000d7213 */ /* 0x002fe20000000000 */
[----:B------:R-:W-:Y:S01]  /*2520*/  @!P4 IMAD.MOV R8, RZ, RZ, -R8 ;  /* 0x000000ffff08c224 */ /* 0x000fe200078e0a08 */
[----:B------:R-:W-:Y:S01]  /*2530*/  ISETP.GT.U32.AND P4, PT, R26, R16, PT ;  /* 0x000000101a00720c */ /* 0x000fe20003f84070 */
[----:B------:R-:W-:Y:S01]  /*2540*/  IMAD.HI.U32 R0, R2, R14, RZ ;  /* 0x0000000e02007227 */ /* 0x000fe200078e00ff */
[----:B------:R-:W-:Y:S03]  /*2550*/  STL [R1+0x38], R12 ;  /* 0x0000380c01007387 */ /* 0x000fe60000100800 */
[----:B------:R-:W-:Y:S01]  /*2560*/  @!P6 IMAD.IADD R11, R11, 0x1, -R26 ;  /* 0x000000010b0be824 */ /* 0x000fe200078e0a1a */
[----:B------:R0:W-:Y:S01]  /*2570*/  STL [R1+0x34], R8 ;  /* 0x0000340801007387 */ /* 0x0001e20000100800 */
[----:B------:R-:W-:Y:S01]  /*2580*/  ISETP.GT.U32.AND P6, PT, R26, R15, PT ;  /* 0x0000000f1a00720c */ /* 0x000fe20003fc4070 */
[----:B------:R-:W-:-:S02]  /*2590*/  IMAD.MOV R0, RZ, RZ, -R0 ;  /* 0x000000ffff007224 */ /* 0x000fc400078e0a00 */
[----:B------:R-:W-:Y:S02]  /*25a0*/  @!P2 IMAD.IADD R6, R6, 0x1, -R26 ;  /* 0x000000010606a824 */ /* 0x000fe400078e0a1a */
[----:B------:R-:W-:Y:S01]  /*25b0*/  IMAD R14, R26, R0, R14 ;  /* 0x000000001a0e7224 */ /* 0x000fe200078e020e */
[----:B------:R-:W-:Y:S01]  /*25c0*/  IADD3 R0, R27, 0x74, RZ ;  /* 0x000000741b007810 */ /* 0x000fe20007ffe0ff */
[----:B------:R-:W-:Y:S01]  /*25d0*/  @!P4 IMAD.IADD R16, R16, 0x1, -R26 ;  /* 0x000000011010c824 */ /* 0x000fe200078e0a1a */
[----:B------:R-:W-:Y:S01]  /*25e0*/  ISETP.GT.U32.AND P2, PT, R26, R6, PT ;  /* 0x000000061a00720c */ /* 0x000fe20003f44070 */
[----:B0-----:R-:W-:Y:S01]  /*25f0*/  IMAD.HI.U32 R8, R2, R13, RZ ;  /* 0x0000000d02087227 */ /* 0x001fe200078e00ff */
[----:B------:R-:W-:Y:S02]  /*2600*/  ISETP.GT.U32.AND P4, PT, R26, R14, PT ;  /* 0x0000000e1a00720c */ /* 0x000fe40003f84070 */
[----:B------:R-:W-:Y:S01]  /*2610*/  IABS R7, R0 ;  /* 0x0000000000077213 */ /* 0x000fe20000000000 */
[----:B------:R-:W-:-:S02]  /*2620*/  IMAD.MOV R8, RZ, RZ, -R8 ;  /* 0x000000ffff087224 */ /* 0x000fc400078e0a08 */
[--C-:B------:R-:W-:Y:S02]  /*2630*/  @!P6 IMAD.IADD R15, R15, 0x1, -R26.reuse ;  /* 0x000000010f0fe824 */ /* 0x100fe400078e0a1a */
[----:B------:R-:W-:Y:S01]  /*2640*/  IMAD R13, R26, R8, R13 ;  /* 0x000000081a0d7224 */ /* 0x000fe200078e020d */
[----:B------:R-:W-:Y:S01]  /*2650*/  IABS R8, R5 ;  /* 0x0000000500087213 */ /* 0x000fe20000000000 */
[----:B------:R-:W-:Y:S02]  /*2660*/  IMAD.MOV.U32 R18, RZ, RZ, R11 ;  /* 0x000000ffff127224 */ /* 0x000fe400078e000b */
[--C-:B------:R-:W-:Y:S01]  /*2670*/  @!P2 IMAD.IADD R6, R6, 0x1, -R26.reuse ;  /* 0x000000010606a824 */ /* 0x100fe200078e0a1a */
[----:B------:R-:W-:Y:S01]  /*2680*/  ISETP.GT.U32.AND P6, PT, R26, R13, PT ;  /* 0x0000000d1a00720c */ /* 0x000fe20003fc4070 */
[----:B------:R-:W-:Y:S01]  /*2690*/  @!P4 IMAD.IADD R14, R14, 0x1, -R26 ;  /* 0x000000010e0ec824 */ /* 0x000fe200078e0a1a */
[----:B------:R-:W-:Y:S01]  /*26a0*/  ISETP.GE.AND P2, PT, R3, RZ, PT ;  /* 0x000000ff0300720c */ /* 0x000fe20003f46270 */
[----:B------:R-:W-:Y:S01]  /*26b0*/  @!P5 IMAD.MOV R18, RZ, RZ, -R18 ;  /* 0x000000ffff12d224 */ /* 0x000fe200078e0a12 */
[----:B------:R-:W-:Y:S01]  /*26c0*/  ISETP.GT.U32.AND P5, PT, R26, R15, PT ;  /* 0x0000000f1a00720c */ /* 0x000fe20003fa4070 */
[----:B------:R-:W-:Y:S01]  /*26d0*/  IMAD.HI.U32 R3, R2, R7, RZ ;  /* 0x0000000702037227 */ /* 0x000fe200078e00ff */
[----:B------:R-:W-:-:S02]  /*26e0*/  ISETP.GE.AND P4, PT, R4, RZ, PT ;  /* 0x000000ff0400720c */ /* 0x000fc40003f86270 */
[----:B------:R-:W-:Y:S01]  /*26f0*/  IADD3 R4, R27, 0x6c, RZ ;  /* 0x0000006c1b047810 */ /* 0x000fe20007ffe0ff */
[----:B------:R-:W-:Y:S01]  /*2700*/  IMAD.MOV R3, RZ, RZ, -R3 ;  /* 0x000000ffff037224 */ /* 0x000fe200078e0a03 */
[----:B------:R-:W-:Y:S01]  /*2710*/  STL [R1+0x30], R18 ;  /* 0x0000301201007387 */ /* 0x000fe20000100800 */
[----:B------:R-:W-:-:S04]  /*2720*/  IMAD.HI.U32 R11, R2, R8, RZ ;  /* 0x00000008020b7227 */ /* 0x000fc800078e00ff */
[----:B------:R-:W-:Y:S01]  /*2730*/  @!P6 IMAD.IADD R13, R13, 0x1, -R26 ;  /* 0x000000010d0de824 */ /* 0x000fe200078e0a1a */
[----:B------:R-:W-:Y:S01]  /*2740*/  ISETP.GT.U32.AND P6, PT, R26, R14, PT ;  /* 0x0000000e1a00720c */ /* 0x000fe20003fc4070 */
[----:B------:R-:W-:-:S04]  /*2750*/  IMAD.HI.U32 R12, R2, R9, RZ ;  /* 0x00000009020c7227 */ /* 0x000fc800078e00ff */
[C---:B------:R-:W-:Y:S01]  /*2760*/  IMAD R7, R26.reuse, R3, R7 ;  /* 0x000000031a077224 */ /* 0x040fe200078e0207 */
[----:B------:R-:W-:Y:S01]  /*2770*/  IADD3 R3, R27, 0x68, RZ ;  /* 0x000000681b037810 */ /* 0x000fe20007ffe0ff */
[----:B------:R-:W-:Y:S02]  /*2780*/  IMAD.MOV R11, RZ, RZ, -R11 ;  /* 0x000000ffff0b7224 */ /* 0x000fe400078e0a0b */
[----:B------:R-:W-:Y:S02]  /*2790*/  IMAD.MOV R12, RZ, RZ, -R12 ;  /* 0x000000ffff0c7224 */ /* 0x000fe400078e0a0c */
[C---:B------:R-:W-:Y:S02]  /*27a0*/  IMAD R8, R26.reuse, R11, R8 ;  /* 0x0000000b1a087224 */ /* 0x040fe400078e0208 */
[----:B------:R-:W-:Y:S01]  /*27b0*/  @!P5 IMAD.IADD R15, R15, 0x1, -R26 ;  /* 0x000000010f0fd824 */ /* 0x000fe200078e0a1a */
[----:B------:R-:W-:Y:S01]  /*27c0*/  ISETP.GT.U32.AND P5, PT, R26, R7, PT ;  /* 0x000000071a00720c */ /* 0x000fe20003fa4070 */
[----:B------:R-:W-:-:S02]  /*27d0*/  IMAD.MOV.U32 R17, RZ, RZ, R16 ;  /* 0x000000ffff117224 */ /* 0x000fc400078e0010 */
[----:B------:R-:W-:Y:S01]  /*27e0*/  IMAD R9, R26, R12, R9 ;  /* 0x0000000c1a097224 */ /* 0x000fe200078e0209 */
[----:B------:R-:W-:Y:S01]  /*27f0*/  IABS R12, R4 ;  /* 0x00000004000c7213 */ /* 0x000fe20000000000 */
[----:B------:R-:W-:Y:S01]  /*2800*/  IMAD.MOV.U32 R16, RZ, RZ, R6 ;  /* 0x000000ffff107224 */ /* 0x000fe200078e0006 */
[----:B------:R-:W-:Y:S01]  /*2810*/  IABS R6, R3 ;  /* 0x0000000300067213 */ /* 0x000fe20000000000 */
[----:B------:R-:W-:Y:S01]  /*2820*/  @!P6 IMAD.IADD R14, R14, 0x1, -R26 ;  /* 0x000000010e0ee824 */ /* 0x000fe200078e0a1a */
[C---:B------:R-:W-:Y:S01]  /*2830*/  ISETP.GT.U32.AND P6, PT, R26.reuse, R8, PT ;  /* 0x000000081a00720c */ /* 0x040fe20003fc4070 */
[----:B------:R-:W-:Y:S01]  /*2840*/  @!P0 IMAD.MOV R16, RZ, RZ, -R16 ;  /* 0x000000ffff108224 */ /* 0x000fe200078e0a10 */
[C---:B------:R-:W-:Y:S01]  /*2850*/  ISETP.GT.U32.AND P0, PT, R26.reuse, R9, PT ;  /* 0x000000091a00720c */ /* 0x040fe20003f04070 */
[----:B------:R-:W-:Y:S01]  /*2860*/  @!P3 IMAD.MOV R17, RZ, RZ, -R17 ;  /* 0x000000ffff11b224 */ /* 0x000fe200078e0a11 */
[----:B------:R-:W-:Y:S01]  /*2870*/  ISETP.GT.U32.AND P3, PT, R26, R13, PT ;  /* 0x0000000d1a00720c */ /* 0x000fe20003f64070 */
[----:B------:R-:W-:-:S02]  /*2880*/  @!P5 IMAD.IADD R7, R7, 0x1, -R26 ;  /* 0x000000010707d824 */ /* 0x000fc400078e0a1a */
[----:B------:R-:W-:Y:S01]  /*2890*/  IMAD.HI.U32 R11, R2, R6, RZ ;  /* 0x00000006020b7227 */ /* 0x000fe200078e00ff */
[----:B------:R0:W-:Y:S03]  /*28a0*/  STL [R1+0x2c], R17 ;  /* 0x00002c1101007387 */ /* 0x0001e60000100800 */
[----:B------:R-:W-:Y:S01]  /*28b0*/  IMAD.MOV R11, RZ, RZ, -R11 ;  /* 0x000000ffff0b7224 */ /* 0x000fe200078e0a0b */
[----:B------:R1:W-:Y:S01]  /*28c0*/  STL [R1+0x28], R16 ;  /* 0x0000281001007387 */ /* 0x0003e20000100800 */
[--C-:B------:R-:W-:Y:S01]  /*28d0*/  @!P6 IMAD.IADD R8, R8, 0x1, -R26.reuse ;  /* 0x000000010808e824 */ /* 0x100fe200078e0a1a */
[----:B------:R-:W-:Y:S01]  /*28e0*/  ISETP.GT.U32.AND P6, PT, R26, R7, PT ;  /* 0x000000071a00720c */ /* 0x000fe20003fc4070 */
[--C-:B------:R-:W-:Y:S01]  /*28f0*/  @!P0 IMAD.IADD R9, R9, 0x1, -R26.reuse ;  /* 0x0000000109098824 */ /* 0x100fe200078e0a1a */
[----:B------:R-:W-:Y:S01]  /*2900*/  ISETP.GE.AND P0, PT, R0, RZ, PT ;  /* 0x000000ff0000720c */ /* 0x000fe20003f06270 */
[----:B------:R-:W-:Y:S01]  /*2910*/  @!P3 IMAD.IADD R13, R13, 0x1, -R26 ;  /* 0x000000010d0db824 */ /* 0x000fe200078e0a1a */
[----:B------:R-:W-:Y:S01]  /*2920*/  ISETP.GE.AND P3, PT, R10, RZ, PT ;  /* 0x000000ff0a00720c */ /* 0x000fe20003f66270 */
[----:B0-----:R-:W-:Y:S01]  /*2930*/  IMAD.MOV.U32 R17, RZ, RZ, R14 ;  /* 0x000000ffff117224 */ /* 0x001fe200078e000e */
[----:B------:R-:W-:Y:S01]  /*2940*/  ISETP.GT.U32.AND P5, PT, R26, R9, PT ;  /* 0x000000091a00720c */ /* 0x000fe20003fa4070 */
[----:B------:R-:W-:Y:S01]  /*2950*/  @!P4 IMAD.MOV R13, RZ, RZ, -R13 ;  /* 0x000000ffff0dc224 */ /* 0x000fe200078e0a0d */
[----:B------:R-:W-:Y:S01]  /*2960*/  IADD3 R10, R27, 0x64, RZ ;  /* 0x000000641b0a7810 */ /* 0x000fe20007ffe0ff */
[----:B-1----:R-:W-:-:S04]  /*2970*/  IMAD.HI.U32 R16, R2, R12, RZ ;  /* 0x0000000c02107227 */ /* 0x002fc800078e00ff */
[----:B------:R-:W-:Y:S02]  /*2980*/  IMAD.MOV R16, RZ, RZ, -R16 ;  /* 0x000000ffff107224 */ /* 0x000fe400078e0a10 */
[----:B------:R-:W-:Y:S01]  /*2990*/  @!P2 IMAD.MOV R17, RZ, RZ, -R17 ;  /* 0x000000ffff11a224 */ /* 0x000fe200078e0a11 */
[----:B------:R-:W-:Y:S01]  /*29a0*/  ISETP.GE.AND P2, PT, R5, RZ, PT ;  /* 0x000000ff0500720c */ /* 0x000fe20003f46270 */
[C---:B------:R-:W-:Y:S01]  /*29b0*/  IMAD R0, R26.reuse, R16, R12 ;  /* 0x000000101a007224 */ /* 0x040fe200078e020c */
[----:B------:R-:W-:Y:S01]  /*29c0*/  IABS R12, R10 ;  /* 0x0000000a000c7213 */ /* 0x000fe20000000000 */
[C---:B------:R-:W-:Y:S01]  /*29d0*/  IMAD R5, R26.reuse, R11, R6 ;  /* 0x0000000b1a057224 */ /* 0x040fe200078e0206 */
[----:B------:R-:W-:Y:S01]  /*29e0*/  IADD3 R6, R27, 0x60, RZ ;  /* 0x000000601b067810 */ /* 0x000fe20007ffe0ff */
[--C-:B------:R-:W-:Y:S01]  /*29f0*/  @!P6 IMAD.IADD R7, R7, 0x1, -R26.reuse ;  /* 0x000000010707e824 */ /* 0x100fe200078e0a1a */
[C---:B------:R-:W-:Y:S01]  /*2a00*/  ISETP.GT.U32.AND P4, PT, R26.reuse, R0, PT ;  /* 0x000000001a00720c */ /* 0x040fe20003f84070 */
[----:B------:R-:W-:Y:S01]  /*2a10*/  IMAD.MOV.U32 R18, RZ, RZ, R15 ;  /* 0x000000ffff127224 */ /* 0x000fe200078e000f */
[----:B------:R-:W-:Y:S01]  /*2a20*/  ISETP.GT.U32.AND P6, PT, R26, R5, PT ;  /* 0x000000051a00720c */ /* 0x000fe20003fc4070 */
[----:B------:R-:W-:Y:S01]  /*2a30*/  @!P5 IMAD.IADD R9, R9, 0x1, -R26 ;  /* 0x000000010909d824 */ /* 0x000fe200078e0a1a */
[----:B------:R-:W-:Y:S01]  /*2a40*/  ISETP.GE.AND P5, PT, R4, RZ, PT ;  /* 0x000000ff0400720c */ /* 0x000fe20003fa6270 */
[----:B------:R-:W-:Y:S01]  /*2a50*/  @!P1 IMAD.MOV R18, RZ, RZ, -R18 ;  /* 0x000000ffff129224 */ /* 0x000fe200078e0a12 */
[----:B------:R-:W-:Y:S01]  /*2a60*/  ISETP.GT.U32.AND P1, PT, R26, R8, PT ;  /* 0x000000081a00720c */ /* 0x000fe20003f24070 */
[----:B------:R-:W-:Y:S01]  /*2a70*/  IMAD.HI.U32 R11, R2, R12, RZ ;  /* 0x0000000c020b7227 */ /* 0x000fe200078e00ff */
[----:B------:R-:W-:-:S02]  /*2a80*/  IABS R4, R6 ;  /* 0x0000000600047213 */ /* 0x000fc40000000000 */
[----:B------:R-:W-:Y:S01]  /*2a90*/  STL [R1+0x24], R18 ;  /* 0x0000241201007387 */ /* 0x000fe20000100800 */
[----:B------:R-:W-:Y:S01]  /*2aa0*/  IMAD.MOV R11, RZ, RZ, -R11 ;  /* 0x000000ffff0b7224 */ /* 0x000fe200078e0a0b */
[----:B------:R-:W-:Y:S01]  /*2ab0*/  IADD3 R16, R27, 0x38, RZ ;  /* 0x000000381b107810 */ /* 0x000fe20007ffe0ff */
[--C-:B------:R-:W-:Y:S01]  /*2ac0*/  @!P4 IMAD.IADD R0, R0, 0x1, -R26.reuse ;  /* 0x000000010000c824 */ /* 0x100fe200078e0a1a */
[----:B------:R-:W-:Y:S01]  /*2ad0*/  STL [R1+0x20], R17 ;  /* 0x0000201101007387 */ /* 0x000fe20000100800 */
[----:B------:R-:W-:Y:S01]  /*2ae0*/  @!P6 IMAD.IADD R5, R5, 0x1, -R26 ;  /* 0x000000010505e824 */ /* 0x000fe200078e0a1a */
[----:B------:R-:W-:Y:S01]  /*2af0*/  ISETP.GE.AND P4, PT, R10, RZ, PT ;  /* 0x000000ff0a00720c */ /* 0x000fe20003f86270 */
[----:B------:R-:W-:Y:S01]  /*2b00*/  IMAD.MOV.U32 R10, RZ, RZ, R7 ;  /* 0x000000ffff0a7224 */ /* 0x000fe200078e0007 */
[----:B------:R0:W-:Y:S01]  /*2b10*/  STL [R1+0x1c], R13 ;  /* 0x00001c0d01007387 */ /* 0x0001e20000100800 */
[C---:B------:R-:W-:Y:S01]  /*2b20*/  ISETP.GT.U32.AND P6, PT, R26.reuse, R0, PT ;  /* 0x000000001a00720c */ /* 0x040fe20003fc4070 */
[----:B------:R-:W-:-:S02]  /*2b30*/  IMAD R12, R26, R11, R12 ;  /* 0x0000000b1a0c7224 */ /* 0x000fc400078e020c */
[----:B------:R-:W-:Y:S01]  /*2b40*/  @!P1 IMAD.IADD R8, R8, 0x1, -R26 ;  /* 0x0000000108089824 */ /* 0x000fe200078e0a1a */
[----:B------:R-:W-:Y:S01]  /*2b50*/  ISETP.GE.AND P1, PT, R3, RZ, PT ;  /* 0x000000ff0300720c */ /* 0x000fe20003f26270 */
[----:B------:R-:W-:Y:S01]  /*2b60*/  @!P0 IMAD.MOV R10, RZ, RZ, -R10 ;  /* 0x000000ffff0a8224 */ /* 0x000fe200078e0a0a */
[----:B------:R-:W-:Y:S01]  /*2b70*/  IADD3 R3, R27, 0x5c, RZ ;  /* 0x0000005c1b037810 */ /* 0x000fe20007ffe0ff */
[----:B------:R-:W-:Y:S01]  /*2b80*/  @!P2 IMAD.MOV R8, RZ, RZ, -R8 ;  /* 0x000000ffff08a224 */ /* 0x000fe200078e0a08 */
[----:B------:R-:W-:Y:S01]  /*2b90*/  ISETP.GT.U32.AND P0, PT, R26, R12, PT ;  /* 0x0000000c1a00720c */ /* 0x000fe20003f04070 */
[----:B0-----:R-:W-:Y:S01]  /*2ba0*/  IMAD.MOV.U32 R13, RZ, RZ, R9 ;  /* 0x000000ffff0d7224 */ /* 0x001fe200078e0009 */
[----:B------:R-:W-:Y:S01]  /*2bb0*/  IABS R11, R3 ;  /* 0x00000003000b7213 */ /* 0x000fe20000000000 */
[----:B------:R-:W-:Y:S01]  /*2bc0*/  IMAD.HI.U32 R9, R2, R4, RZ ;  /* 0x0000000402097227 */ /* 0x000fe200078e00ff */
[----:B------:R-:W-:-:S03]  /*2bd0*/  ISETP.GE.AND P2, PT, R6, RZ, PT ;  /* 0x000000ff0600720c */ /* 0x000fc60003f46270 */
[----:B------:R-:W-:Y:S01]  /*2be0*/  IMAD.MOV R7, RZ, RZ, -R9 ;  /* 0x000000ffff077224 */ /* 0x000fe200078e0a09 */
[C---:B------:R-:W-:Y:S01]  /*2bf0*/  IADD3 R9, R27.reuse, 0x54, RZ ;  /* 0x000000541b097810 */ /* 0x040fe20007ffe0ff */
[----:B------:R-:W-:Y:S01]  /*2c00*/  @!P3 IMAD.MOV R13, RZ, RZ, -R13 ;  /* 0x000000ffff0db224 */ /* 0x000fe200078e0a0d */
[C---:B------:R-:W-:Y:S01]  /*2c10*/  ISETP.GT.U32.AND P3, PT, R26.reuse, R5, PT ;  /* 0x000000051a00720c */ /* 0x040fe20003f64070 */
[----:B------:R-:W-:Y:S01]  /*2c20*/  IMAD R4, R26, R7, R4 ;  /* 0x000000071a047224 */ /* 0x000fe200078e0204 */
[----:B------:R-:W-:Y:S01]  /*2c30*/  IADD3 R7, R27, 0x58, RZ ;  /* 0x000000581b077810 */ /* 0x000fe20007ffe0ff */
[--C-:B------:R-:W-:Y:S01]  /*2c40*/  @!P6 IMAD.IADD R0, R0, 0x1, -R26.reuse ;  /* 0x000000010000e824 */ /* 0x100fe200078e0a1a */
[----:B------:R-:W-:Y:S01]  /*2c50*/  STL [R1+0x18], R13 ;  /* 0x0000180d01007387 */ /* 0x000fe20000100800 */
[----:B------:R-:W-:Y:S01]  /*2c60*/  @!P0 IMAD.IADD R12, R12, 0x1, -R26 ;  /* 0x000000010c0c8824 */ /* 0x000fe200078e0a1a */
[----:B------:R-:W-:Y:S02]  /*2c70*/  ISETP.GT.U32.AND P6, PT, R26, R4, PT ;  /* 0x000000041a00720c */ /* 0x000fe40003fc4070 */
[----:B------:R0:W-:Y:S01]  /*2c80*/  STL [R1+0x14], R10 ;  /* 0x0000140a01007387 */ /* 0x0001e20000100800 */
[----:B------:R-:W-:-:S02]  /*2c90*/  IABS R6, R7 ;  /* 0x0000000700067213 */ /* 0x000fc40000000000 */
[----:B------:R-:W-:Y:S01]  /*2ca0*/  ISETP.GE.AND P0, PT, R7, RZ, PT ;  /* 0x000000ff0700720c */ /* 0x000fe20003f06270 */
[----:B------:R1:W-:Y:S01]  /*2cb0*/  STL [R1+0x10], R8 ;  /* 0x0000100801007387 */ /* 0x0003e20000100800 */
[--C-:B------:R-:W-:Y:S01]  /*2cc0*/  @!P3 IMAD.IADD R5, R5, 0x1, -R26.reuse ;  /* 0x000000010505b824 */ /* 0x100fe200078e0a1a */
[----:B------:R-:W-:Y:S02]  /*2cd0*/  ISETP.GE.AND P3, PT, R3, RZ, PT ;  /* 0x000000ff0300720c */ /* 0x000fe40003f66270 */
[----:B------:R-:W-:Y:S01]  /*2ce0*/  IABS R7, R9 ;  /* 0x0000000900077213 */ /* 0x000fe20000000000 */
[----:B------:R-:W-:Y:S02]  /*2cf0*/  @!P1 IMAD.MOV R5, RZ, RZ, -R5 ;  /* 0x000000ffff059224 */ /* 0x000fe400078e0a05 */
[----:B------:R-:W-:Y:S01]  /*2d00*/  @!P6 IMAD.IADD R4, R4, 0x1, -R26 ;  /* 0x000000010404e824 */ /* 0x000fe200078e0a1a */
[----:B------:R-:W-:Y:S01]  /*2d10*/  ISETP.GT.U32.AND P6, PT, R26, R12, PT ;  /* 0x0000000c1a00720c */ /* 0x000fe20003fc4070 */
[----:B0-----:R-:W-:-:S02]  /*2d20*/  IMAD.MOV.U32 R10, RZ, RZ, R0 ;  /* 0x000000ffff0a7224 */ /* 0x001fc400078e0000 */
[----:B-1----:R-:W-:-:S04]  /*2d30*/  IMAD.HI.U32 R8, R2, R11, RZ ;  /* 0x0000000b02087227 */ /* 0x002fc800078e00ff */
[----:B------:R-:W-:Y:S02]  /*2d40*/  IMAD.MOV R3, RZ, RZ, -R8 ;  /* 0x000000ffff037224 */ /* 0x000fe400078e0a08 */
[----:B------:R-:W-:-:S04]  /*2d50*/  IMAD.HI.U32 R0, R2, R6, RZ ;  /* 0x0000000602007227 */ /* 0x000fc800078e00ff */
[C---:B------:R-:W-:Y:S01]  /*2d60*/  IMAD R11, R26.reuse, R3, R11 ;  /* 0x000000031a0b7224 */ /* 0x040fe200078e020b */
[----:B------:R-:W-:Y:S01]  /*2d70*/  IADD3 R3, R27, 0x50, RZ ;  /* 0x000000501b037810 */ /* 0x000fe20007ffe0ff */
[----:B------:R-:W-:Y:S02]  /*2d80*/  IMAD.MOV R0, RZ, RZ, -R0 ;  /* 0x000000ffff007224 */ /* 0x000fe400078e0a00 */
[----:B------:R-:W-:Y:S01]  /*2d90*/  @!P5 IMAD.MOV R10, RZ, RZ, -R10 ;  /* 0x000000ffff0ad224 */ /* 0x000fe200078e0a0a */
[C---:B------:R-:W-:Y:S01]  /*2da0*/  ISETP.GT.U32.AND P1, PT, R26.reuse, R11, PT ;  /* 0x0000000b1a00720c */ /* 0x040fe20003f24070 */
[C---:B------:R-:W-:Y:S01]  /*2db0*/  IMAD R6, R26.reuse, R0, R6 ;  /* 0x000000001a067224 */ /* 0x040fe200078e0206 */
[----:B------:R-:W-:Y:S01]  /*2dc0*/  ISETP.GT.U32.AND P5, PT, R26, R4, PT ;  /* 0x000000041a00720c */ /* 0x000fe20003fa4070 */
[----:B------:R-:W-:Y:S01]  /*2dd0*/  @!P6 IMAD.IADD R12, R12, 0x1, -R26 ;  /* 0x000000010c0ce824 */ /* 0x000fe200078e0a1a */
[----:B------:R-:W-:Y:S01]  /*2de0*/  IABS R8, R3 ;  /* 0x0000000300087213 */ /* 0x000fe20000000000 */
[----:B------:R0:W-:Y:S01]  /*2df0*/  STL [R1+0x8], R10 ;  /* 0x0000080a01007387 */ /* 0x0001e20000100800 */
[----:B------:R-:W-:Y:S01]  /*2e00*/  ISETP.GT.U32.AND P6, PT, R26, R6, PT ;  /* 0x000000061a00720c */ /* 0x000fe20003fc4070 */
[----:B------:R-:W-:-:S02]  /*2e10*/  IMAD.MOV.U32 R13, RZ, RZ, R12 ;  /* 0x000000ffff0d7224 */ /* 0x000fc400078e000c */
[C---:B------:R-:W-:Y:S01]  /*2e20*/  IMAD.HI.U32 R0, R2.reuse, R8, RZ ;  /* 0x0000000802007227 */ /* 0x040fe200078e00ff */
[----:B------:R1:W-:Y:S03]  /*2e30*/  STL [R1+0x4], R5 ;  /* 0x0000040501007387 */ /* 0x0003e60000100800 */
[----:B------:R-:W-:Y:S01]  /*2e40*/  @!P1 IMAD.IADD R11, R11, 0x1, -R26 ;  /* 0x000000010b0b9824 */ /* 0x000fe200078e0a1a */
[----:B------:R-:W-:Y:S01]  /*2e50*/  ISETP.GE.AND P1, PT, R3, RZ, PT ;  /* 0x000000ff0300720c */ /* 0x000fe20003f26270 */
[----:B0-----:R-:W-:-:S04]  /*2e60*/  IMAD.HI.U32 R10, R2, R7, RZ ;  /* 0x00000007020a7227 */ /* 0x001fc800078e00ff */
[----:B------:R-:W-:Y:S01]  /*2e70*/  @!P4 IMAD.MOV R13, RZ, RZ, -R13 ;  /* 0x000000ffff0dc224 */ /* 0x000fe200078e0a0d */
[----:B------:R-:W-:Y:S01]  /*2e80*/  ISETP.GT.U32.AND P4, PT, R26, R11, PT ;  /* 0x0000000b1a00720c */ /* 0x000fe20003f84070 */
[----:B------:R-:W-:Y:S01]  /*2e90*/  IMAD.MOV R10, RZ, RZ, -R10 ;  /* 0x000000ffff0a7224 */ /* 0x000fe200078e0a0a */
[----:B-1----:R-:W-:Y:S01]  /*2ea0*/  IADD3 R5, R27, 0x4c, RZ ;  /* 0x0000004c1b057810 */ /* 0x002fe20007ffe0ff */
[----:B------:R-:W-:Y:S01]  /*2eb0*/  @!P5 IMAD.IADD R4, R4, 0x1, -R26 ;  /* 0x000000010404d824 */ /* 0x000fe200078e0a1a */
[----:B------:R-:W-:Y:S01]  /*2ec0*/  ISETP.GE.AND P5, PT, R9, RZ, PT ;  /* 0x000000ff0900720c */ /* 0x000fe20003fa6270 */
[----:B------:R-:W-:Y:S01]  /*2ed0*/  IMAD.MOV R0, RZ, RZ, -R0 ;  /* 0x000000ffff007224 */ /* 0x000fe200078e0a00 */
[----:B------:R-:W-:Y:S01]  /*2ee0*/  IABS R9, R5 ;  /* 0x0000000500097213 */ /* 0x000fe20000000000 */
[----:B------:R-:W-:Y:S01]  /*2ef0*/  IMAD R7, R26, R10, R7 ;  /* 0x0000000a1a077224 */ /* 0x000fe200078e0207 */
[----:B------:R-:W-:Y:S01]  /*2f00*/  IABS R10, c[0x0][0x178] ;  /* 0x00005e00000a7a13 */ /* 0x000fe20000000000 */
[----:B------:R-:W-:Y:S01]  /*2f10*/  @!P6 IMAD.IADD R6, R6, 0x1, -R26 ;  /* 0x000000010606e824 */ /* 0x000fe200078e0a1a */
[----:B------:R0:W-:Y:S01]  /*2f20*/  STL [R1], R13 ;  /* 0x0000000d01007387 */ /* 0x0001e20000100800 */
[C---:B------:R-:W-:Y:S01]  /*2f30*/  IMAD R8, R26.reuse, R0, R8 ;  /* 0x000000001a087224 */ /* 0x040fe200078e0208 */
[----:B------:R-:W-:Y:S01]  /*2f40*/  IADD3 R0, R27, 0x48, RZ ;  /* 0x000000481b007810 */ /* 0x000fe20007ffe0ff */
[----:B------:R-:W-:Y:S01]  /*2f50*/  @!P2 IMAD.MOV R4, RZ, RZ, -R4 ;  /* 0x000000ffff04a224 */ /* 0x000fe200078e0a04 */
[C---:B------:R-:W-:Y:S01]  /*2f60*/  ISETP.GT.U32.AND P2, PT, R26.reuse, R7, PT ;  /* 0x000000071a00720c */ /* 0x040fe20003f44070 */
[----:B------:R-:W-:Y:S01]  /*2f70*/  @!P4 IMAD.IADD R11, R11, 0x1, -R26 ;  /* 0x000000010b0bc824 */ /* 0x000fe200078e0a1a */
[----:B------:R-:W-:Y:S01]  /*2f80*/  ISETP.GT.U32.AND P6, PT, R26, R6, PT ;  /* 0x000000061a00720c */ /* 0x000fe20003fc4070 */
[----:B------:R-:W-:Y:S01]  /*2f90*/  IMAD.HI.U32 R3, R2, R9, RZ ;  /* 0x0000000902037227 */ /* 0x000fe200078e00ff */
[----:B------:R-:W-:Y:S01]  /*2fa0*/  ISETP.GT.U32.AND P4, PT, R26, R8, PT ;  /* 0x000000081a00720c */ /* 0x000fe20003f84070 */
[----:B------:R-:W-:Y:S02]  /*2fb0*/  STL [R1+0x7b0], R4 ;  /* 0x0007b00401007387 */ /* 0x000fe40000100800 */
[----:B------:R-:W-:-:S02]  /*2fc0*/  IMAD.MOV R3, RZ, RZ, -R3 ;  /* 0x000000ffff037224 */ /* 0x000fc400078e0a03 */
[----:B------:R-:W-:Y:S01]  /*2fd0*/  IMAD.MOV.U32 R17, RZ, RZ, R10 ;  /* 0x000000ffff117224 */ /* 0x000fe200078e000a */
[----:B------:R-:W-:Y:S01]  /*2fe0*/  IABS R10, R0 ;  /* 0x00000000000a7213 */ /* 0x000fe20000000000 */
[----:B------:R-:W-:Y:S01]  /*2ff0*/  IMAD R9, R26, R3, R9 ;  /* 0x000000031a097224 */ /* 0x000fe200078e0209 */
[----:B------:R-:W-:Y:S01]  /*3000*/  IADD3 R3, R27, 0x44, RZ ;  /* 0x000000441b037810 */ /* 0x000fe20007ffe0ff */
[--C-:B------:R-:W-:Y:S01]  /*3010*/  @!P2 IMAD.IADD R7, R7, 0x1, -R26.reuse ;  /* 0x000000010707a824 */ /* 0x100fe200078e0a1a */
[----:B------:R-:W-:Y:S01]  /*3020*/  ISETP.GE.AND P2, PT, R5, RZ, PT ;  /* 0x000000ff0500720c */ /* 0x000fe20003f46270 */
[--C-:B------:R-:W-:Y:S01]  /*3030*/  @!P6 IMAD.IADD R6, R6, 0x1, -R26.reuse ;  /* 0x000000010606e824 */ /* 0x100fe200078e0a1a */
[----:B------:R-:W-:Y:S01]  /*3040*/  ISETP.GT.U32.AND P6, PT, R26, R9, PT ;  /* 0x000000091a00720c */ /* 0x000fe20003fc4070 */
[----:B------:R-:W-:Y:S01]  /*3050*/  @!P4 IMAD.IADD R8, R8, 0x1, -R26 ;  /* 0x000000010808c824 */ /* 0x000fe200078e0a1a */
[----:B------:R-:W-:Y:S01]  /*3060*/  ISETP.GT.U32.AND P4, PT, R26, R7, PT ;  /* 0x000000071a00720c */ /* 0x000fe20003f84070 */
[----:B0-----:R-:W-:Y:S01]  /*3070*/  IMAD.HI.U32 R13, R2, R10, RZ ;  /* 0x0000000a020d7227 */ /* 0x001fe200078e00ff */
[----:B------:R-:W0:Y:S03]  /*3080*/  I2F.RP R14, R17 ;  /* 0x00000011000e7306 */ /* 0x000e260000209400 */
[----:B------:R-:W-:-:S02]  /*3090*/  IMAD.MOV R13, RZ, RZ, -R13 ;  /* 0x000000ffff0d7224 */ /* 0x000fc400078e0a0d */
[----:B------:R-:W-:Y:S01]  /*30a0*/  IMAD.MOV.U32 R5, RZ, RZ, R11 ;  /* 0x000000ffff057224 */ /* 0x000fe200078e000b */
[----:B------:R-:W-:Y:S01]  /*30b0*/  IABS R11, R3 ;  /* 0x00000003000b7213 */ /* 0x000fe20000000000 */
[C---:B------:R-:W-:Y:S01]  /*30c0*/  IMAD R10, R26.reuse, R13, R10 ;  /* 0x0000000d1a0a7224 */ /* 0x040fe200078e020a */
[----:B------:R-:W-:Y:S01]  /*30d0*/  IADD3 R13, R27, 0x3c, RZ ;  /* 0x0000003c1b0d7810 */ /* 0x000fe20007ffe0ff */
[--C-:B------:R-:W-:Y:S02]  /*30e0*/  @!P6 IMAD.IADD R9, R9, 0x1, -R26.reuse ;  /* 0x000000010909e824 */ /* 0x100fe400078e0a1a */
[----:B------:R-:W-:Y:S01]  /*30f0*/  @!P4 IMAD.IADD R7, R7, 0x1, -R26 ;  /* 0x000000010707c824 */ /* 0x000fe200078e0a1a */
[----:B------:R-:W-:Y:S01]  /*3100*/  ISETP.GT.U32.AND P4, PT, R26, R10, PT ;  /* 0x0000000a1a00720c */ /* 0x000fe20003f84070 */
[----:B------:R-:W-:Y:S01]  /*3110*/  IMAD.HI.U32 R12, R2, R11, RZ ;  /* 0x0000000b020c7227 */ /* 0x000fe200078e00ff */
[C---:B------:R-:W-:Y:S01]  /*3120*/  ISETP.GT.U32.AND P6, PT, R26.reuse, R9, PT ;  /* 0x000000091a00720c */ /* 0x040fe20003fc4070 */
[----:B0-----:R-:W0:Y:S02]  /*3130*/  MUFU.RCP R14, R14 ;  /* 0x0000000e000e7308 */ /* 0x001e240000001000 */
[----:B------:R-:W-:Y:S01]  /*3140*/  @!P3 IMAD.MOV R5, RZ, RZ, -R5 ;  /* 0x000000ffff05b224 */ /* 0x000fe200078e0a05 */
[----:B------:R-:W-:Y:S01]  /*3150*/  ISETP.GT.U32.AND P3, PT, R26, R8, PT ;  /* 0x000000081a00720c */ /* 0x000fe20003f64070 */
[----:B------:R-:W-:-:S02]  /*3160*/  IMAD.MOV R12, RZ, RZ, -R12 ;  /* 0x000000ffff0c7224 */ /* 0x000fc400078e0a0c */
[----:B------:R-:W-:Y:S01]  /*3170*/  @!P0 IMAD.MOV R6, RZ, RZ, -R6 ;  /* 0x000000ffff068224 */ /* 0x000fe200078e0a06 */
[----:B------:R-:W-:Y:S01]  /*3180*/  ISETP.GE.AND P0, PT, R0, RZ, PT ;  /* 0x000000ff0000720c */ /* 0x000fe20003f06270 */
[----:B------:R-:W-:Y:S01]  /*3190*/  IMAD R11, R26, R12, R11 ;  /* 0x0000000c1a0b7224 */ /* 0x000fe200078e020b */
[----:B------:R-:W-:Y:S01]  /*31a0*/  IADD3 R12, R27, 0x40, RZ ;  /* 0x000000401b0c7810 */ /* 0x000fe20007ffe0ff */
[--C-:B------:R-:W-:Y:S01]  /*31b0*/  @!P4 IMAD.IADD R10, R10, 0x1, -R26.reuse ;  /* 0x000000010a0ac824 */ /* 0x100fe200078e0a1a */
[----:B------:R1:W-:Y:S01]  /*31c0*/  STL [R1+0x7b4], R5 ;  /* 0x0007b40501007387 */ /* 0x0003e20000100800 */
[--C-:B------:R-:W-:Y:S01]  /*31d0*/  @!P6 IMAD.IADD R9, R9, 0x1, -R26.reuse ;  /* 0x000000010909e824 */ /* 0x100fe200078e0a1a */
[----:B------:R-:W-:Y:S01]  /*31e0*/  ISETP.GE.AND P6, PT, R12, RZ, PT ;  /* 0x000000ff0c00720c */ /* 0x000fe20003fc6270 */
[----:B------:R-:W-:Y:S01]  /*31f0*/  @!P5 IMAD.MOV R7, RZ, RZ, -R7 ;  /* 0x000000ffff07d224 */ /* 0x000fe200078e0a07 */
[----:B------:R-:W-:Y:S01]  /*3200*/  IABS R12, R12 ;  /* 0x0000000c000c7213 */ /* 0x000fe20000000000 */
[----:B------:R-:W-:Y:S01]  /*3210*/  @!P3 IMAD.IADD R8, R8, 0x1, -R26 ;  /* 0x000000010808b824 */ /* 0x000fe200078e0a1a */
[----:B------:R-:W-:Y:S01]  /*3220*/  ISETP.GT.U32.AND P4, PT, R26, R10, PT ;  /* 0x0000000a1a00720c */ /* 0x000fe20003f84070 */
[----:B------:R-:W-:Y:S01]  /*3230*/  @!P2 IMAD.MOV R9, RZ, RZ, -R9 ;  /* 0x000000ffff09a224 */ /* 0x000fe200078e0a09 */
[----:B------:R-:W-:Y:S01]  /*3240*/  ISETP.GE.AND P3, PT, R3, RZ, PT ;  /* 0x000000ff0300720c */ /* 0x000fe20003f66270 */
[----:B------:R-:W-:Y:S01]  /*3250*/  IMAD.HI.U32 R3, R2, R12, RZ ;  /* 0x0000000c02037227 */ /* 0x000fe200078e00ff */
[----:B0-----:R-:W-:Y:S01]  /*3260*/  IADD3 R14, R14, 0xffffffe, RZ ;  /* 0x0ffffffe0e0e7810 */ /* 0x001fe20007ffe0ff */
[----:B------:R0:W-:Y:S01]  /*3270*/  STL [R1+0x7b8], R6 ;  /* 0x0007b80601007387 */ /* 0x0001e20000100800 */
[----:B------:R-:W-:Y:S01]  /*3280*/  ISETP.GE.AND P5, PT, R13, RZ, PT ;  /* 0x000000ff0d00720c */ /* 0x000fe20003fa6270 */
[----:B------:R-:W-:Y:S01]  /*3290*/  IMAD.MOV R3, RZ, RZ, -R3 ;  /* 0x000000ffff037224 */ /* 0x000fe200078e0a03 */
[----:B------:R2:W3:Y:S01]  /*32a0*/  F2I.FTZ.U32.TRUNC.NTZ R15, R14 ;  /* 0x0000000e000f7305 */ /* 0x0004e2000021f000 */
[----:B------:R-:W-:Y:S01]  /*32b0*/  @!P1 IMAD.MOV R8, RZ, RZ, -R8 ;  /* 0x000000ffff089224 */ /* 0x000fe200078e0a08 */
[----:B------:R-:W-:Y:S01]  /*32c0*/  STL [R1+0x7bc], R7 ;  /* 0x0007bc0701007387 */ /* 0x000fe20000100800 */
[----:B------:R-:W-:Y:S01]  /*32d0*/  IMAD R12, R26, R3, R12 ;  /* 0x000000031a0c7224 */ /* 0x000fe200078e020c */
[----:B------:R-:W-:Y:S01]  /*32e0*/  IABS R13, R13 ;  /* 0x0000000d000d7213 */ /* 0x000fe20000000000 */
[----:B------:R-:W-:Y:S01]  /*32f0*/  @!P4 IMAD.IADD R10, R10, 0x1, -R26 ;  /* 0x000000010a0ac824 */ /* 0x000fe200078e0a1a */
[----:B------:R-:W-:Y:S01]  /*3300*/  ISETP.GT.U32.AND P4, PT, R26, R11, PT ;  /* 0x0000000b1a00720c */ /* 0x000fe20003f84070 */
[----:B------:R-:W-:Y:S01]  /*3310*/  STL [R1+0x7c0], R8 ;  /* 0x0007c00801007387 */ /* 0x000fe20000100800 */
[----:B------:R-:W-:Y:S01]  /*3320*/  ISETP.GE.AND P1, PT, R16, RZ, PT ;  /* 0x000000ff1000720c */ /* 0x000fe20003f26270 */
[----:B------:R-:W-:Y:S01]  /*3330*/  @!P0 IMAD.MOV R10, RZ, RZ, -R10 ;  /* 0x000000ffff0a8224 */ /* 0x000fe200078e0a0a */
[----:B------:R-:W-:Y:S01]  /*3340*/  ISETP.GT.U32.AND P0, PT, R26, R12, PT ;  /* 0x0000000c1a00720c */ /* 0x000fe20003f04070 */
[----:B--2---:R-:W-:Y:S01]  /*3350*/  IMAD.MOV.U32 R14, RZ, RZ, RZ ;  /* 0x000000ffff0e7224 */ /* 0x004fe200078e00ff */
[----:B------:R-:W-:Y:S01]  /*3360*/  STL [R1+0x7c4], R9 ;  /* 0x0007c40901007387 */ /* 0x000fe20000100800 */
[----:B------:R-:W-:Y:S01]  /*3370*/  IMAD.HI.U32 R19, R2, R13, RZ ;  /* 0x0000000d02137227 */ /* 0x000fe200078e00ff */
[----:B------:R-:W-:-:S02]  /*3380*/  IABS R16, R16 ;  /* 0x0000001000107213 */ /* 0x000fc40000000000 */
[----:B------:R2:W-:Y:S01]  /*3390*/  STL [R1+0x7c8], R10 ;  /* 0x0007c80a01007387 */ /* 0x0005e20000100800 */
[--C-:B---3--:R-:W-:Y:S01]  /*33a0*/  IMAD.MOV R18, RZ, RZ, -R15.reuse ;  /* 0x000000ffff127224 */ /* 0x108fe200078e0a0f */
[----:B------:R-:W-:Y:S01]  /*33b0*/  IADD3 R0, R27, 0x34, RZ ;  /* 0x000000341b007810 */ /* 0x000fe20007ffe0ff */
[--C-:B------:R-:W-:Y:S01]  /*33c0*/  @!P4 IMAD.IADD R11, R11, 0x1, -R26.reuse ;  /* 0x000000010b0bc824 */ /* 0x100fe200078e0a1a */
[----:B-1----:R-:W-:Y:S01]  /*33d0*/  IADD3 R5, R27, 0x28, RZ ;  /* 0x000000281b057810 */ /* 0x002fe20007ffe0ff */
[----:B------:R-:W-:Y:S01]  /*33e0*/  IMAD R18, R18, R17, RZ ;  /* 0x0000001112127224 */ /* 0x000fe200078e02ff */
[----:B------:R-:W-:Y:S01]  /*33f0*/  ISETP.GE.AND P2, PT, R0, RZ, PT ;  /* 0x000000ff0000720c */ /* 0x000fe20003f46270 */
[----:B------:R-:W-:Y:S01]  /*3400*/  @!P0 IMAD.IADD R12, R12, 0x1, -R26 ;  /* 0x000000010c0c8824 */ /* 0x000fe200078e0a1a */
[----:B------:R-:W-:Y:S01]  /*3410*/  ISETP.GT.U32.AND P4, PT, R26, R11, PT ;  /* 0x0000000b1a00720c */ /* 0x000fe20003f84070 */
[----:B------:R-:W-:Y:S01]  /*3420*/  IMAD.HI.U32 R4, R15, R18, R14 ;  /* 0x000000120f047227 */ /* 0x000fe200078e000e */
[----:B------:R-:W-:-:S02]  /*3430*/  IABS R0, R0 ;  /* 0x0000000000007213 */ /* 0x000fc40000000000 */
[----:B------:R-:W-:Y:S01]  /*3440*/  ISETP.GT.U32.AND P0, PT, R26, R12, PT ;  /* 0x0000000c1a00720c */ /* 0x000fe20003f04070 */
[----:B------:R-:W-:Y:S01]  /*3450*/  IMAD.MOV R19, RZ, RZ, -R19 ;  /* 0x000000ffff137224 */ /* 0x000fe200078e0a13 */
[----:B------:R1:W-:Y:S01]  /*3460*/  STL [R1+0x60], R4 ;  /* 0x0000600401007387 */ /* 0x0003e20000100800 */
[----:B------:R-:W-:Y:S01]  /*3470*/  IMAD.HI.U32 R17, R2, R16, RZ ;  /* 0x0000001002117227 */ /* 0x000fe200078e00ff */
[C---:B0-----:R-:W-:Y:S02]  /*3480*/  IADD3 R6, R27.reuse, 0x2c, RZ ;  /* 0x0000002c1b067810 */ /* 0x041fe40007ffe0ff */
[----:B------:R-:W-:Y:S01]  /*3490*/  IABS R18, R5 ;  /* 0x0000000500127213 */ /* 0x000fe20000000000 */
[----:B------:R-:W-:Y:S01]  /*34a0*/  IMAD R13, R26, R19, R13 ;  /* 0x000000131a0d7224 */ /* 0x000fe200078e020d */
[----:B--2---:R-:W-:Y:S01]  /*34b0*/  IADD3 R10, R27, 0x20, RZ ;  /* 0x000000201b0a7810 */ /* 0x004fe20007ffe0ff */
[--C-:B------:R-:W-:Y:S01]  /*34c0*/  @!P4 IMAD.IADD R11, R11, 0x1, -R26.reuse ;  /* 0x000000010b0bc824 */ /* 0x100fe200078e0a1a */
[C---:B------:R-:W-:Y:S01]  /*34d0*/  IADD3 R7, R27.reuse, 0x14, RZ ;  /* 0x000000141b077810 */ /* 0x040fe20007ffe0ff */
[----:B------:R-:W-:Y:S01]  /*34e0*/  IMAD.MOV R17, RZ, RZ, -R17 ;  /* 0x000000ffff117224 */ /* 0x000fe200078e0a11 */
[C---:B-1----:R-:W-:Y:S01]  /*34f0*/  IADD3 R4, R27.reuse, 0x24, RZ ;  /* 0x000000241b047810 */ /* 0x042fe20007ffe0ff */
[----:B------:R-:W-:Y:S01]  /*3500*/  @!P0 IMAD.IADD R12, R12, 0x1, -R26 ;  /* 0x000000010c0c8824 */ /* 0x000fe200078e0a1a */
[C---:B------:R-:W-:Y:S01]  /*3510*/  ISETP.GT.U32.AND P0, PT, R26.reuse, R13, PT ;  /* 0x0000000d1a00720c */ /* 0x040fe20003f04070 */
[----:B------:R-:W-:Y:S01]  /*3520*/  @!P3 IMAD.MOV R11, RZ, RZ, -R11 ;  /* 0x000000ffff0bb224 */ /* 0x000fe200078e0a0b */
[----:B------:R-:W-:Y:S01]  /*3530*/  IABS R19, R4 ;  /* 0x0000000400137213 */ /* 0x000fe20000000000 */
[----:B------:R-:W-:Y:S01]  /*3540*/  @!P6 IMAD.MOV R12, RZ, RZ, -R12 ;  /* 0x000000ffff0ce224 */ /* 0x000fe200078e0a0c */
[----:B------:R-:W-:Y:S01]  /*3550*/  IABS R20, R10 ;  /* 0x0000000a00147213 */ /* 0x000fe20000000000 */
[----:B------:R-:W-:Y:S01]  /*3560*/  IMAD R14, R26, R17, R16 ;  /* 0x000000111a0e7224 */ /* 0x000fe200078e0210 */
[----:B------:R0:W-:Y:S01]  /*3570*/  STL [R1+0x7cc], R11 ;  /* 0x0007cc0b01007387 */ /* 0x0001e20000100800 */
[----:B------:R-:W-:Y:S01]  /*3580*/  IADD3 R16, R27, 0x30, RZ ;  /* 0x000000301b107810 */ /* 0x000fe20007ffe0ff */
[----:B------:R-:W-:Y:S01]  /*3590*/  IMAD.HI.U32 R3, R2, R0, RZ ;  /* 0x0000000002037227 */ /* 0x000fe200078e00ff */
[----:B------:R-:W-:-:S02]  /*35a0*/  IABS R17, R6 ;  /* 0x0000000600117213 */ /* 0x000fc40000000000 */
[----:B------:R-:W-:Y:S01]  /*35b0*/  ISETP.GE.AND P4, PT, R16, RZ, PT ;  /* 0x000000ff1000720c */ /* 0x000fe20003f86270 */
[----:B------:R-:W-:Y:S01]  /*35c0*/  IMAD.MOV R3, RZ, RZ, -R3 ;  /* 0x000000ffff037224 */ /* 0x000fe200078e0a03 */
[----:B------:R-:W-:Y:S01]  /*35d0*/  IABS R16, R16 ;  /* 0x0000001000107213 */ /* 0x000fe20000000000 */
[----:B------:R-:W-:Y:S01]  /*35e0*/  @!P0 IMAD.IADD R13, R13, 0x1, -R26 ;  /* 0x000000010d0d8824 */ /* 0x000fe200078e0a1a */
[C---:B------:R-:W-:Y:S01]  /*35f0*/  IADD3 R4, R27.reuse, 0x1c, RZ ;  /* 0x0000001c1b047810 */ /* 0x040fe20007ffe0ff */
[----:B0-----:R-:W2:Y:S01]  /*3600*/  LDL.LU R11, [R1+0x60] ;  /* 0x00006000010b7983 */ /* 0x001ea20000300800 */
[----:B------:R-:W-:Y:S01]  /*3610*/  IMAD R15, R26, R3, R0 ;  /* 0x000000031a0f7224 */ /* 0x000fe200078e0200 */
[----:B------:R-:W-:Y:S01]  /*3620*/  IADD3 R5, R27, 0xc, RZ ;  /* 0x0000000c1b057810 */ /* 0x000fe20007ffe0ff */
[----:B------:R-:W-:Y:S01]  /*3630*/  IMAD.HI.U32 R23, R2, R16, RZ ;  /* 0x0000001002177227 */ /* 0x000fe200078e00ff */
[----:B------:R0:W-:Y:S01]  /*3640*/  STL [R1+0x7d0], R12 ;  /* 0x0007d00c01007387 */ /* 0x0001e20000100800 */
[----:B------:R-:W-:-:S02]  /*3650*/  ISETP.GT.U32.AND P0, PT, R26, R13, PT ;  /* 0x0000000d1a00720c */ /* 0x000fc40003f04070 */
[C---:B------:R-:W-:Y:S01]  /*3660*/  IMAD.HI.U32 R21, R2.reuse, R18, RZ ;  /* 0x0000001202157227 */ /* 0x040fe200078e00ff */
[----:B------:R-:W-:Y:S02]  /*3670*/  IABS R29, R5 ;  /* 0x00000005001d7213 */ /* 0x000fe40000000000 */
[C---:B------:R-:W-:Y:S01]  /*3680*/  IADD3 R6, R27.reuse, 0x10, RZ ;  /* 0x000000101b067810 */ /* 0x040fe20007ffe0ff */
[----:B------:R-:W-:Y:S01]  /*3690*/  IMAD.HI.U32 R22, R2, R17, RZ ;  /* 0x0000001102167227 */ /* 0x000fe200078e00ff */
[C---:B------:R-:W-:Y:S01]  /*36a0*/  IADD3 R9, R27.reuse, 0x18, RZ ;  /* 0x000000181b097810 */ /* 0x040fe20007ffe0ff */
[----:B0-----:R-:W3:Y:S02]  /*36b0*/  LDL R12, [R1+0x6ac] ;  /* 0x0006ac00010c7983 */ /* 0x001ee40000100800 */
[----:B------:R-:W-:Y:S01]  /*36c0*/  IMAD.MOV R23, RZ, RZ, -R23 ;  /* 0x000000ffff177224 */ /* 0x000fe200078e0a17 */
[----:B------:R-:W-:Y:S01]  /*36d0*/  IABS R24, R6 ;  /* 0x0000000600187213 */ /* 0x000fe20000000000 */
[----:B------:R-:W-:Y:S01]  /*36e0*/  IMAD.MOV R21, RZ, RZ, -R21 ;  /* 0x000000ffff157224 */ /* 0x000fe200078e0a15 */
[----:B------:R-:W-:Y:S01]  /*36f0*/  IADD3 R8, R27, 0x4, RZ ;  /* 0x000000041b087810 */ /* 0x000fe20007ffe0ff */
[----:B------:R-:W-:Y:S01]  /*3700*/  @!P0 IMAD.IADD R13, R13, 0x1, -R26 ;  /* 0x000000010d0d8824 */ /* 0x000fe200078e0a1a */
[----:B------:R-:W-:Y:S01]  /*3710*/  ISETP.GT.U32.AND P0, PT, R26, R14, PT ;  /* 0x0000000e1a00720c */ /* 0x000fe20003f04070 */
[----:B------:R-:W-:-:S02]  /*3720*/  IMAD.MOV R22, RZ, RZ, -R22 ;  /* 0x000000ffff167224 */ /* 0x000fc400078e0a16 */
[C---:B------:R-:W-:Y:S01]  /*3730*/  IMAD R16, R26.reuse, R23, R16 ;  /* 0x000000171a107224 */ /* 0x040fe200078e0210 */
[----:B------:R-:W-:Y:S01]  /*3740*/  IABS R23, R7 ;  /* 0x0000000700177213 */ /* 0x000fe20000000000 */
[----:B------:R-:W-:Y:S01]  /*3750*/  IMAD R18, R26, R21, R18 ;  /* 0x000000151a127224 */ /* 0x000fe200078e0212 */
[----:B------:R-:W-:Y:S01]  /*3760*/  IABS R21, R4 ;  /* 0x0000000400157213 */ /* 0x000fe20000000000 */
[----:B------:R-:W-:-:S04]  /*3770*/  IMAD.HI.U32 R0, R2, R20, RZ ;  /* 0x0000001402007227 */ /* 0x000fc800078e00ff */
[----:B------:R-:W-:-:S04]  /*3780*/  IMAD.HI.U32 R3, R2, R19, RZ ;  /* 0x0000001302037227 */ /* 0x000fc800078e00ff */
[----:B------:R-:W-:Y:S01]  /*3790*/  @!P0 IMAD.IADD R14, R14, 0x1, -R26 ;  /* 0x000000010e0e8824 */ /* 0x000fe200078e0a1a */
[C---:B------:R-:W-:Y:S01]  /*37a0*/  ISETP.GT.U32.AND P0, PT, R26.reuse, R15, PT ;  /* 0x0000000f1a00720c */ /* 0x040fe20003f04070 */
[C---:B------:R-:W-:Y:S01]  /*37b0*/  IMAD R17, R26.reuse, R22, R17 ;  /* 0x000000161a117224 */ /* 0x040fe200078e0211 */
[----:B------:R-:W-:Y:S01]  /*37c0*/  ISETP.GT.U32.AND P6, PT, R26, R16, PT ;  /* 0x000000101a00720c */ /* 0x000fe20003fc4070 */
[----:B------:R-:W-:Y:S02]  /*37d0*/  IMAD.MOV R0, RZ, RZ, -R0 ;  /* 0x000000ffff007224 */ /* 0x000fe400078e0a00 */
[----:B------:R-:W-:Y:S01]  /*37e0*/  IMAD.HI.U32 R25, R2, R21, RZ ;  /* 0x0000001502197227 */ /* 0x000fe200078e00ff */
[C---:B------:R-:W-:Y:S02]  /*37f0*/  ISETP.GT.U32.AND P3, PT, R26.reuse, R14, PT ;  /* 0x0000000e1a00720c */ /* 0x040fe40003f64070 */
[----:B------:R-:W-:Y:S01]  /*3800*/  IABS R22, R9 ;  /* 0x0000000900167213 */ /* 0x000fe20000000000 */
[----:B------:R-:W-:Y:S01]  /*3810*/  @!P5 IMAD.MOV R13, RZ, RZ, -R13 ;  /* 0x000000ffff0dd224 */ /* 0x000fe200078e0a0d */
[C---:B------:R-:W-:Y:S01]  /*3820*/  ISETP.GT.U32.AND P5, PT, R26.reuse, R17, PT ;  /* 0x000000111a00720c */ /* 0x040fe20003fa4070 */
[----:B------:R-:W-:-:S02]  /*3830*/  IMAD R20, R26, R0, R20 ;  /* 0x000000001a147224 */ /* 0x000fc400078e0214 */
[----:B------:R-:W-:Y:S02]  /*3840*/  @!P0 IMAD.IADD R15, R15, 0x1, -R26 ;  /* 0x000000010f0f8824 */ /* 0x000fe400078e0a1a */
[----:B------:R-:W-:Y:S02]  /*3850*/  IMAD.MOV R25, RZ, RZ, -R25 ;  /* 0x000000ffff197224 */ /* 0x000fe400078e0a19 */
[----:B------:R-:W-:Y:S01]  /*3860*/  IMAD.HI.U32 R0, R2, R23, RZ ;  /* 0x0000001702007227 */ /* 0x000fe200078e00ff */
[----:B------:R-:W-:-:S03]  /*3870*/  ISETP.GT.U32.AND P0, PT, R26, R15, PT ;  /* 0x0000000f1a00720c */ /* 0x000fc60003f04070 */
[----:B------:R-:W-:-:S04]  /*3880*/  IMAD.HI.U32 R4, R2, R29, RZ ;  /* 0x0000001d02047227 */ /* 0x000fc800078e00ff */
[----:B------:R-:W-:Y:S02]  /*3890*/  IMAD.MOV R3, RZ, RZ, -R3 ;  /* 0x000000ffff037224 */ /* 0x000fe400078e0a03 */
[C---:B------:R-:W-:Y:S02]  /*38a0*/  IMAD R21, R26.reuse, R25, R21 ;  /* 0x000000191a157224 */ /* 0x040fe400078e0215 */
[----:B------:R-:W-:Y:S02]  /*38b0*/  IMAD.MOV R0, RZ, RZ, -R0 ;  /* 0x000000ffff007224 */ /* 0x000fe400078e0a00 */
[----:B------:R-:W-:Y:S01]  /*38c0*/  IMAD.MOV R25, RZ, RZ, -R4 ;  /* 0x000000ffff197224 */ /* 0x000fe200078e0a04 */
[----:B------:R-:W-:Y:S01]  /*38d0*/  IADD3 R4, R27, 0x8, RZ ;  /* 0x000000081b047810 */ /* 0x000fe20007ffe0ff */
[----:B------:R-:W-:Y:S02]  /*38e0*/  IMAD R19, R26, R3, R19 ;  /* 0x000000031a137224 */ /* 0x000fe400078e0213 */
[----:B------:R-:W-:-:S04]  /*38f0*/  IMAD.HI.U32 R28, R2, R24, RZ ;  /* 0x00000018021c7227 */ /* 0x000fc800078e00ff */
[----:B------:R-:W-:Y:S01]  /*3900*/  @!P6 IMAD.IADD R16, R16, 0x1, -R26 ;  /* 0x000000011010e824 */ /* 0x000fe200078e0a1a */
[----:B------:R-:W-:Y:S01]  /*3910*/  ISETP.GT.U32.AND P6, PT, R26, R20, PT ;  /* 0x000000141a00720c */ /* 0x000fe20003fc4070 */
[----:B------:R-:W-:-:S04]  /*3920*/  IMAD.HI.U32 R3, R2, R22, RZ ;  /* 0x0000001602037227 */ /* 0x000fc800078e00ff */
[C---:B------:R-:W-:Y:S01]  /*3930*/  IMAD R23, R26.reuse, R0, R23 ;  /* 0x000000001a177224 */ /* 0x040fe200078e0217 */
[----:B------:R-:W-:Y:S01]  /*3940*/  IABS R0, R4 ;  /* 0x0000000400007213 */ /* 0x000fe20000000000 */
[----:B------:R-:W-:Y:S02]  /*3950*/  IMAD.MOV R28, RZ, RZ, -R28 ;  /* 0x000000ffff1c7224 */ /* 0x000fe400078e0a1c */
[--C-:B------:R-:W-:Y:S01]  /*3960*/  @!P5 IMAD.IADD R17, R17, 0x1, -R26.reuse ;  /* 0x000000011111d824 */ /* 0x100fe200078e0a1a */
[----:B------:R-:W-:Y:S01]  /*3970*/  ISETP.GT.U32.AND P5, PT, R26, R21, PT ;  /* 0x000000151a00720c */ /* 0x000fe20003fa4070 */
[----:B------:R-:W-:Y:S02]  /*3980*/  IMAD.MOV R3, RZ, RZ, -R3 ;  /* 0x000000ffff037224 */ /* 0x000fe400078e0a03 */
[----:B------:R-:W-:Y:S01]  /*3990*/  @!P3 IMAD.IADD R14, R14, 0x1, -R26 ;  /* 0x000000010e0eb824 */ /* 0x000fe200078e0a1a */
[C---:B------:R-:W-:Y:S01]  /*39a0*/  ISETP.GT.U32.AND P3, PT, R26.reuse, R18, PT ;  /* 0x000000121a00720c */ /* 0x040fe20003f64070 */
[----:B------:R-:W-:-:S02]  /*39b0*/  IMAD R24, R26, R28, R24 ;  /* 0x0000001c1a187224 */ /* 0x000fc400078e0218 */
[C---:B------:R-:W-:Y:S01]  /*39c0*/  IMAD R25, R26.reuse, R25, R29 ;  /* 0x000000191a197224 */ /* 0x040fe200078e021d */
[----:B------:R-:W-:Y:S01]  /*39d0*/  IABS R29, R27 ;  /* 0x0000001b001d7213 */ /* 0x000fe20000000000 */
[----:B------:R-:W-:Y:S01]  /*39e0*/  IMAD R22, R26, R3, R22 ;  /* 0x000000031a167224 */ /* 0x000fe200078e0216 */
[----:B------:R-:W-:Y:S01]  /*39f0*/  IABS R3, R8 ;  /* 0x0000000800037213 */ /* 0x000fe20000000000 */
[----:B------:R-:W-:Y:S01]  /*3a00*/  IMAD.HI.U32 R28, R2, R0, RZ ;  /* 0x00000000021c7227 */ /* 0x000fe200078e00ff */
[----:B------:R0:W-:Y:S03]  /*3a10*/  STL [R1+0x7d4], R13 ;  /* 0x0007d40d01007387 */ /* 0x0001e60000100800 */
[----:B------:R-:W-:Y:S01]  /*3a20*/  @!P0 IMAD.IADD R15, R15, 0x1, -R26 ;  /* 0x000000010f0f8824 */ /* 0x000fe200078e0a1a */
[----:B------:R-:W-:Y:S01]  /*3a30*/  ISETP.GT.U32.AND P0, PT, R26, R19, PT ;  /* 0x000000131a00720c */ /* 0x000fe20003f04070 */
[----:B------:R-:W-:-:S02]  /*3a40*/  IMAD.MOV R28, RZ, RZ, -R28 ;  /* 0x000000ffff1c7224 */ /* 0x000fc400078e0a1c */
[----:B------:R-:W-:Y:S02]  /*3a50*/  @!P6 IMAD.IADD R20, R20, 0x1, -R26 ;  /* 0x000000011414e824 */ /* 0x000fe400078e0a1a */
[----:B0-----:R-:W-:Y:S02]  /*3a60*/  IMAD.MOV.U32 R13, RZ, RZ, R29 ;  /* 0x000000ffff0d7224 */ /* 0x001fe400078e001d */
[----:B------:R-:W-:-:S04]  /*3a70*/  IMAD.HI.U32 R29, R2, R3, RZ ;  /* 0x00000003021d7227 */ /* 0x000fc800078e00ff */
[----:B------:R-:W-:Y:S02]  /*3a80*/  IMAD R0, R26, R28, R0 ;  /* 0x0000001c1a007224 */ /* 0x000fe400078e0200 */
[----:B------:R-:W-:-:S04]  /*3a90*/  IMAD.HI.U32 R28, R2, R13, RZ ;  /* 0x0000000d021c7227 */ /* 0x000fc800078e00ff */
[--C-:B------:R-:W-:Y:S01]  /*3aa0*/  @!P5 IMAD.IADD R21, R21, 0x1, -R26.reuse ;  /* 0x000000011515d824 */ /* 0x100fe200078e0a1a */
[----:B------:R-:W-:Y:S01]  /*3ab0*/  ISETP.GT.U32.AND P5, PT, R26, R20, PT ;  /* 0x000000141a00720c */ /* 0x000fe20003fa4070 */
[----:B------:R-:W-:Y:S02]  /*3ac0*/  IMAD.MOV R2, RZ, RZ, -R29 ;  /* 0x000000ffff027224 */ /* 0x000fe400078e0a1d */
[----:B------:R-:W-:Y:S01]  /*3ad0*/  @!P3 IMAD.IADD R18, R18, 0x1, -R26 ;  /* 0x000000011212b824 */ /* 0x000fe200078e0a1a */
[C---:B------:R-:W-:Y:S01]  /*3ae0*/  ISETP.GT.U32.AND P3, PT, R26.reuse, R16, PT ;  /* 0x000000101a00720c */ /* 0x040fe20003f64070 */
[C---:B------:R-:W-:Y:S02]  /*3af0*/  IMAD R2, R26.reuse, R2, R3 ;  /* 0x000000021a027224 */ /* 0x040fe400078e0203 */
[----:B------:R-:W-:Y:S02]  /*3b00*/  IMAD.MOV R3, RZ, RZ, -R28 ;  /* 0x000000ffff037224 */ /* 0x000fe400078e0a1c */
[----:B------:R-:W-:Y:S01]  /*3b10*/  @!P1 IMAD.MOV R14, RZ, RZ, -R14 ;  /* 0x000000ffff0e9224 */ /* 0x000fe200078e0a0e */
[----:B------:R-:W-:Y:S01]  /*3b20*/  ISETP.GT.U32.AND P1, PT, R26, R18, PT ;  /* 0x000000121a00720c */ /* 0x000fe20003f24070 */
[----:B------:R-:W-:-:S02]  /*3b30*/  @!P0 IMAD.IADD R19, R19, 0x1, -R26 ;  /* 0x0000000113138824 */ /* 0x000fc400078e0a1a */
[----:B------:R-:W-:-:S03]  /*3b40*/  IMAD R3, R26, R3, R13 ;  /* 0x000000031a037224 */ /* 0x000fc600078e020d */
[----:B------:R-:W-:Y:S01]  /*3b50*/  ISETP.GT.U32.AND P6, PT, R26, R19, PT ;  /* 0x000000131a00720c */ /* 0x000fe20003fc4070 */
[--C-:B------:R-:W-:Y:S01]  /*3b60*/  @!P5 IMAD.IADD R20, R20, 0x1, -R26.reuse ;  /* 0x000000011414d824 */ /* 0x100fe200078e0a1a */
[----:B------:R-:W-:Y:S01]  /*3b70*/  ISETP.GT.U32.AND P5, PT, R26, R3, PT ;  /* 0x000000031a00720c */ /* 0x000fe20003fa4070 */
[--C-:B------:R-:W-:Y:S01]  /*3b80*/  @!P3 IMAD.IADD R16, R16, 0x1, -R26.reuse ;  /* 0x000000011010b824 */ /* 0x100fe200078e0a1a */
[C---:B------:R-:W-:Y:S02]  /*3b90*/  ISETP.GT.U32.AND P3, PT, R26.reuse, R22, PT ;  /* 0x000000161a00720c */ /* 0x040fe40003f64070 */
[----:B------:R-:W-:Y:S01]  /*3ba0*/  ISETP.GT.U32.AND P0, PT, R26, R17, PT ;  /* 0x000000111a00720c */ /* 0x000fe20003f04070 */
[----:B------:R-:W-:Y:S01]  /*3bb0*/  @!P1 IMAD.IADD R18, R18, 0x1, -R26 ;  /* 0x0000000112129824 */ /* 0x000fe200078e0a1a */
[----:B------:R-:W-:-:S05]  /*3bc0*/  ISETP.GT.U32.AND P1, PT, R26, R24, PT ;  /* 0x000000181a00720c */ /* 0x000fca0003f24070 */
[--C-:B------:R-:W-:Y:S01]  /*3bd0*/  @!P6 IMAD.IADD R19, R19, 0x1, -R26.reuse ;  /* 0x000000011313e824 */ /* 0x100fe200078e0a1a */
[----:B------:R-:W-:Y:S01]  /*3be0*/  ISETP.GT.U32.AND P6, PT, R26, R25, PT ;  /* 0x000000191a00720c */ /* 0x000fe20003fc4070 */
[--C-:B------:R-:W-:Y:S01]  /*3bf0*/  @!P5 IMAD.IADD R3, R3, 0x1, -R26.reuse ;  /* 0x000000010303d824 */ /* 0x100fe200078e0a1a */
[----:B------:R-:W-:Y:S01]  /*3c00*/  ISETP.GE.AND P5, PT, R10, RZ, PT ;  /* 0x000000ff0a00720c */ /* 0x000fe20003fa6270 */
[--C-:B------:R-:W-:Y:S02]  /*3c10*/  @!P3 IMAD.IADD R22, R22, 0x1, -R26.reuse ;  /* 0x000000011616b824 */ /* 0x100fe400078e0a1a */
[----:B------:R-:W-:Y:S01]  /*3c20*/  @!P2 IMAD.MOV R15, RZ, RZ, -R15 ;  /* 0x000000ffff0fa224 */ /* 0x000fe200078e0a0f */
[C---:B------:R-:W-:Y:S01]  /*3c30*/  ISETP.GT.U32.AND P2, PT, R26.reuse, R21, PT ;  /* 0x000000151a00720c */ /* 0x040fe20003f44070 */
[--C-:B------:R-:W-:Y:S01]  /*3c40*/  @!P0 IMAD.IADD R17, R17, 0x1, -R26.reuse ;  /* 0x0000000111118824 */ /* 0x100fe200078e0a1a */
[----:B------:R-:W-:Y:S01]  /*3c50*/  ISETP.GT.U32.AND P0, PT, R26, R23, PT ;  /* 0x000000171a00720c */ /* 0x000fe20003f04070 */
[----:B------:R-:W-:-:S04]  /*3c60*/  @!P1 IMAD.IADD R24, R24, 0x1, -R26 ;  /* 0x0000000118189824 */ /* 0x000fc800078e0a1a */
[----:B------:R-:W-:Y:S02]  /*3c70*/  @!P6 IMAD.IADD R25, R25, 0x1, -R26 ;  /* 0x000000011919e824 */ /* 0x000fe400078e0a1a */
[----:B------:R-:W-:Y:S01]  /*3c80*/  @!P5 IMAD.MOV R20, RZ, RZ, -R20 ;  /* 0x000000ffff14d224 */ /* 0x000fe200078e0a14 */
[C---:B------:R-:W-:Y:S01]  /*3c90*/  ISETP.GT.U32.AND P5, PT, R26.reuse, R3, PT ;  /* 0x000000031a00720c */ /* 0x040fe20003fa4070 */
[----:B------:R-:W-:Y:S01]  /*3ca0*/  @!P4 IMAD.MOV R16, RZ, RZ, -R16 ;  /* 0x000000ffff10c224 */ /* 0x000fe200078e0a10 */
[C---:B------:R-:W-:Y:S01]  /*3cb0*/  ISETP.GT.U32.AND P4, PT, R26.reuse, R25, PT ;  /* 0x000000191a00720c */ /* 0x040fe20003f84070 */
[--C-:B------:R-:W-:Y:S01]  /*3cc0*/  @!P2 IMAD.IADD R21, R21, 0x1, -R26.reuse ;  /* 0x000000011515a824 */ /* 0x100fe200078e0a1a */
[C---:B------:R-:W-:Y:S01]  /*3cd0*/  ISETP.GT.U32.AND P2, PT, R26.reuse, R0, PT ;  /* 0x000000001a00720c */ /* 0x040fe20003f44070 */
[----:B------:R-:W-:Y:S01]  /*3ce0*/  @!P0 IMAD.IADD R23, R23, 0x1, -R26 ;  /* 0x0000000117178824 */ /* 0x000fe200078e0a1a */
[----:B------:R-:W-:-:S07]  /*3cf0*/  ISETP.GT.U32.AND P0, PT, R26, R2, PT ;  /* 0x000000021a00720c */ /* 0x000fce0003f04070 */
[--C-:B------:R-:W-:Y:S01]  /*3d00*/  @!P5 IMAD.IADD R3, R3, 0x1, -R26.reuse ;  /* 0x000000010303d824 */ /* 0x100fe200078e0a1a */
[----:B------:R-:W-:Y:S01]  /*3d10*/  ISETP.GE.AND P5, PT, R6, RZ, PT ;  /* 0x000000ff0600720c */ /* 0x000fe20003fa6270 */
[--C-:B------:R-:W-:Y:S01]  /*3d20*/  @!P4 IMAD.IADD R25, R25, 0x1, -R26.reuse ;  /* 0x000000011919c824 */ /* 0x100fe200078e0a1a */
[----:B------:R-:W-:Y:S01]  /*3d30*/  ISETP.GE.AND P4, PT, R7, RZ, PT ;  /* 0x000000ff0700720c */ /* 0x000fe20003f86270 */
[--C-:B------:R-:W-:Y:S01]  /*3d40*/  @!P2 IMAD.IADD R0, R0, 0x1, -R26.reuse ;  /* 0x000000010000a824 */ /* 0x100fe200078e0a1a */
[----:B------:R-:W0:Y:S01]  /*3d50*/  S2R R6, SR_TID.X ;  /* 0x0000000000067919 */ /* 0x000e220000002100 */
[----:B------:R-:W-:Y:S01]  /*3d60*/  @!P0 IMAD.IADD R2, R2, 0x1, -R26 ;  /* 0x0000000102028824 */ /* 0x000fe200078e0a1a */
[----:B------:R-:W-:Y:S02]  /*3d70*/  ISETP.GT.U32.AND P0, PT, R26, R22, PT ;  /* 0x000000161a00720c */ /* 0x000fe40003f04070 */
[----:B------:R-:W1:Y:S01]  /*3d80*/  S2R R7, SR_TID.X ;  /* 0x0000000000077919 */ /* 0x000e620000002100 */
[----:B------:R-:W-:-:S05]  /*3d90*/  IMAD.MOV.U32 R10, RZ, RZ, c[0x0][0x180] ;  /* 0x00006000ff0a7624 */ /* 0x000fca00078e00ff */
[----:B------:R-:W-:Y:S01]  /*3da0*/  IADD3 R10, R10, 0x1f, RZ ;  /* 0x0000001f0a0a7810 */ /* 0x000fe20007ffe0ff */
[----:B------:R-:W-:Y:S04]  /*3db0*/  STL [R1+0x7d8], R14 ;  /* 0x0007d80e01007387 */ /* 0x000fe80000100800 */
[----:B------:R-:W-:Y:S01]  /*3dc0*/  @!P0 IMAD.IADD R22, R22, 0x1, -R26 ;  /* 0x0000000116168824 */ /* 0x000fe200078e0a1a */
[----:B------:R-:W-:Y:S04]  /*3dd0*/  STL [R1+0x7dc], R15 ;  /* 0x0007dc0f01007387 */ /* 0x000fe80000100800 */
[----:B------:R-:W-:Y:S01]  /*3de0*/  STL [R1+0x7e0], R16 ;  /* 0x0007e01001007387 */ /* 0x000fe20000100800 */
[----:B------:R-:W-:-:S02]  /*3df0*/  ISETP.GE.AND P0, PT, R27, RZ, PT ;  /* 0x000000ff1b00720c */ /* 0x000fc40003f06270 */
[----:B-1----:R-:W-:Y:S01]  /*3e00*/  LOP3.LUT R7, R7, 0x60, RZ, 0xc0, !PT ;  /* 0x0000006007077812 */ /* 0x002fe200078ec0ff */
[----:B0-----:R-:W-:Y:S01]  /*3e10*/  IMAD.SHL.U32 R13, R6, 0x80, RZ ;  /* 0x00000080060d7824 */ /* 0x001fe200078e00ff */
[----:B---3--:R-:W-:Y:S02]  /*3e20*/  IABS R28, R12 ;  /* 0x0000000c001c7213 */ /* 0x008fe40000000000 */
[----:B------:R-:W-:-:S04]  /*3e30*/  IADD3 R12, R27, 0x2c, RZ ;  /* 0x0000002c1b0c7810 */ /* 0x000fc80007ffe0ff */
[----:B------:R-:W-:Y:S02]  /*3e40*/  ISETP.GE.AND P3, PT, R12, RZ, PT ;  /* 0x000000ff0c00720c */ /* 0x000fe40003f66270 */
[----:B------:R-:W-:-:S04]  /*3e50*/  IADD3 R12, R27, 0x28, RZ ;  /* 0x000000281b0c7810 */ /* 0x000fc80007ffe0ff */
[----:B------:R-:W-:Y:S01]  /*3e60*/  ISETP.GE.AND P1, PT, R12, RZ, PT ;  /* 0x000000ff0c00720c */ /* 0x000fe20003f26270 */
[----:B--2---:R-:W-:Y:S01]  /*3e70*/  IMAD.HI.U32 R29, R11, R28, RZ ;  /* 0x0000001c0b1d7227 */ /* 0x004fe200078e00ff */
[----:B------:R-:W-:-:S04]  /*3e80*/  IADD3 R11, R27, 0x24, RZ ;  /* 0x000000241b0b7810 */ /* 0x000fc80007ffe0ff */
[----:B------:R-:W-:-:S07]  /*3e90*/  ISETP.GE.AND P6, PT, R11, RZ, PT ;  /* 0x000000ff0b00720c */ /* 0x000fce0003fc6270 */
[----:B------:R-:W-:Y:S01]  /*3ea0*/  @!P1 IMAD.MOV R18, RZ, RZ, -R18 ;  /* 0x000000ffff129224 */ /* 0x000fe200078e0a12 */
[----:B------:R-:W-:Y:S02]  /*3eb0*/  ISETP.GT.U32.AND P1, PT, R26, R24, PT ;  /* 0x000000181a00720c */ /* 0x000fe40003f24070 */
[----:B------:R-:W-:-:S04]  /*3ec0*/  IADD3 R11, R27, 0x1c, RZ ;  /* 0x0000001c1b0b7810 */ /* 0x000fc80007ffe0ff */
[----:B------:R-:W-:Y:S01]  /*3ed0*/  ISETP.GE.AND P2, PT, R11, RZ, PT ;  /* 0x000000ff0b00720c */ /* 0x000fe20003f46270 */
[----:B------:R-:W-:Y:S01]  /*3ee0*/  IMAD.MOV R29, RZ, RZ, -R29 ;  /* 0x000000ffff1d7224 */ /* 0x000fe200078e0a1d */
[----:B------:R-:W-:-:S05]  /*3ef0*/  IABS R12, c[0x0][0x178] ;  /* 0x00005e00000c7a13 */ /* 0x000fca0000000000 */
[----:B------:R-:W-:Y:S01]  /*3f00*/  @!P1 IMAD.IADD R24, R24, 0x1, -R26 ;  /* 0x0000000118189824 */ /* 0x000fe200078e0a1a */
[----:B------:R-:W-:Y:S01]  /*3f10*/  ISETP.GE.AND P1, PT, R9, RZ, PT ;  /* 0x000000ff0900720c */ /* 0x000fe20003f26270 */
[----:B------:R-:W-:Y:S01]  /*3f20*/  @!P3 IMAD.MOV R17, RZ, RZ, -R17 ;  /* 0x000000ffff11b224 */ /* 0x000fe200078e0a11 */
[----:B------:R-:W-:Y:S01]  /*3f30*/  ISETP.GT.U32.AND P3, PT, R26, R23, PT ;  /* 0x000000171a00720c */ /* 0x000fe20003f64070 */
[----:B------:R-:W-:Y:S01]  /*3f40*/  IMAD R28, R12, R29, R28 ;  /* 0x0000001d0c1c7224 */ /* 0x000fe200078e021c */
[----:B------:R-:W-:Y:S01]  /*3f50*/  SHF.R.S32.HI R29, RZ, 0x1f, R10 ;  /* 0x0000001fff1d7819 */ /* 0x000fe2000001140a */
[----:B------:R-:W-:Y:S01]  /*3f60*/  @!P6 IMAD.MOV R19, RZ, RZ, -R19 ;  /* 0x000000ffff13e224 */ /* 0x000fe200078e0a13 */
[C---:B------:R-:W-:Y:S01]  /*3f70*/  ISETP.GT.U32.AND P6, PT, R26.reuse, R2, PT ;  /* 0x000000021a00720c */ /* 0x040fe20003fc4070 */
[----:B------:R-:W-:Y:S01]  /*3f80*/  @!P2 IMAD.MOV R21, RZ, RZ, -R21 ;  /* 0x000000ffff15a224 */ /* 0x000fe200078e0a15 */
[----:B------:R-:W-:Y:S01]  /*3f90*/  ISETP.GT.U32.AND P2, PT, R26, R0, PT ;  /* 0x000000001a00720c */ /* 0x000fe20003f44070 */
[----:B------:R-:W-:Y:S01]  /*3fa0*/  STL [R1+0x7e4], R17 ;  /* 0x0007e41101007387 */ /* 0x000fe20000100800 */
[----:B------:R-:W-:-:S03]  /*3fb0*/  LEA.HI R10, R29, R10, RZ, 0x5 ;  /* 0x0000000a1d0a7211 */ /* 0x000fc600078f28ff */
[----:B------:R-:W-:Y:S01]  /*3fc0*/  @!P1 IMAD.MOV R22, RZ, RZ, -R22 ;  /* 0x000000ffff169224 */ /* 0x000fe200078e0a16 */
[----:B------:R-:W-:Y:S04]  /*3fd0*/  STL [R1+0x7e8], R18 ;  /* 0x0007e81201007387 */ /* 0x000fe80000100800 */
[----:B------:R-:W-:Y:S01]  /*3fe0*/  STL [R1+0x7ec], R19 ;  /* 0x0007ec1301007387 */ /* 0x000fe20000100800 */
[----:B------:R-:W-:-:S03]  /*3ff0*/  LOP3.LUT R27, R6, 0x7, RZ, 0xc0, !PT ;  /* 0x00000007061b7812 */ /* 0x000fc600078ec0ff */
[----:B------:R-:W-:Y:S04]  /*4000*/  STL [R1+0x7f0], R20 ;  /* 0x0007f01401007387 */ /* 0x000fe80000100800 */
[----:B------:R-:W-:Y:S04]  /*4010*/  STL [R1+0x7f4], R21 ;  /* 0x0007f41501007387 */ /* 0x000fe80000100800 */
[----:B------:R-:W-:Y:S04]  /*4020*/  STL [R1+0x7f8], R22 ;  /* 0x0007f81601007387 */ /* 0x000fe80000100800 */
[----:B------:R-:W2:Y:S01]  /*4030*/  LDL.LU R11, [R1+0xcc] ;  /* 0x0000cc00010b7983 */ /* 0x000ea20000300800 */
[----:B------:R-:W-:-:S03]  /*4040*/  @!P3 IMAD.IADD R23, R23, 0x1, -R26 ;  /* 0x000000011717b824 */ /* 0x000fc600078e0a1a */
[----:B------:R-:W3:Y:S01]  /*4050*/  LDL.LU R10, [R1+0xc8] ;  /* 0x0000c800010a7983 */ /* 0x000ee20000300800 */
[----:B------:R-:W-:-:S03]  /*4060*/  @!P2 IMAD.IADD R0, R0, 0x1, -R26 ;  /* 0x000000010000a824 */ /* 0x000fc600078e0a1a */
[----:B------:R-:W4:Y:S01]  /*4070*/  LDL.LU R9, [R1+0xc4] ;  /* 0x0000c40001097983 */ /* 0x000f220000300800 */
[----:B------:R-:W-:Y:S01]  /*4080*/  @!P6 IMAD.IADD R2, R2, 0x1, -R26 ;  /* 0x000000010202e824 */ /* 0x000fe200078e0a1a */
[----:B------:R-:W-:Y:S01]  /*4090*/  ISETP.GE.AND P1, PT, R8, RZ, PT ;  /* 0x000000ff0800720c */ /* 0x000fe20003f26270 */
[----:B------:R-:W-:Y:S01]  /*40a0*/  IMAD R26, R27, 0x110, RZ ;  /* 0x000001101b1a7824 */ /* 0x000fe200078e02ff */
[----:B------:R-:W-:Y:S01]  /*40b0*/  ISETP.GE.AND P2, PT, R5, RZ, PT ;  /* 0x000000ff0500720c */ /* 0x000fe20003f46270 */
[----:B------:R-:W-:Y:S01]  /*40c0*/  IMAD R27, R27, 0x4, R7 ;  /* 0x000000041b1b7824 */ /* 0x000fe200078e0207 */
[----:B------:R-:W-:Y:S01]  /*40d0*/  ISETP.GE.AND P6, PT, R4, RZ, PT ;  /* 0x000000ff0400720c */ /* 0x000fe20003fc6270 */
[----:B------:R-:W4:Y:S01]  /*40e0*/  LDL.LU R8, [R1+0xc0] ;  /* 0x0000c00001087983 */ /* 0x000f220000300800 */
[----:B------:R-:W-:Y:S01]  /*40f0*/  SHF.R.S32.HI R29, RZ, 0x6, R6 ;  /* 0x00000006ff1d7819 */ /* 0x000fe20000011406 */
[C---:B------:R-:W-:Y:S02]  /*4100*/  IMAD.SHL.U32 R4, R6.reuse, 0x2, RZ ;  /* 0x0000000206047824 */ /* 0x040fe400078e00ff */
[----:B------:R-:W-:Y:S01]  /*4110*/  IMAD.SHL.U32 R5, R6, 0x8, RZ ;  /* 0x0000000806057824 */ /* 0x000fe200078e00ff */
[----:B------:R-:W4:Y:S04]  /*4120*/  LDL.LU R7, [R1+0xac] ;  /* 0x0000ac0001077983 */ /* 0x000f280000300800 */
[----:B------:R-:W4:Y:S01]  /*4130*/  LDL.LU R6, [R1+0xa8] ;  /* 0x0000a80001067983 */ /* 0x000f220000300800 */
[----:B------:R-:W-:-:S02]  /*4140*/  ISETP.GT.U32.AND P3, PT, R12, R28, PT ;  /* 0x0000001c0c00720c */ /* 0x000fc40003f64070 */
[----:B------:R-:W-:Y:S02]  /*4150*/  SGXT R29, R29, 0x1 ;  /* 0x000000011d1d781a */ /* 0x000fe40000000200 */
[----:B------:R-:W-:-:S09]  /*4160*/  LOP3.LUT R5, R5, 0x30, R4, 0x48, !PT ;  /* 0x0000003005057812 */ /* 0x000fd200078e4804 */
[----:B------:R-:W-:-:S05]  /*4170*/  @!P3 IMAD.IADD R28, R28, 0x1, -R12 ;  /* 0x000000011c1cb824 */ /* 0x000fca00078e0a0c */
[----:B------:R-:W-:Y:S01]  /*4180*/  ISETP.GT.U32.AND P3, PT, R12, R28, PT ;  /* 0x0000001c0c00720c */ /* 0x000fe20003f64070 */
[----:B------:R-:W-:Y:S01]  /*4190*/  IMAD.U32 R5, R27, 0x10, R5 ;  /* 0x000000101b057824 */ /* 0x000fe200078e0005 */
[----:B------:R-:W-:Y:S01]  /*41a0*/  LOP3.LUT R29, R29, 0x90, RZ, 0xc0, !PT ;  /* 0x000000901d1d7812 */ /* 0x000fe200078ec0ff */
[----:B------:R-:W-:Y:S01]  /*41b0*/  @!P4 IMAD.MOV R23, RZ, RZ, -R23 ;  /* 0x000000ffff17c224 */ /* 0x000fe200078e0a17 */
[--C-:B------:R-:W-:Y:S02]  /*41c0*/  LOP3.LUT R26, R26, 0x10, R4.reuse, 0x78, !PT ;  /* 0x000000101a1a7812 */ /* 0x100fe400078e7804 */
[----:B------:R-:W-:Y:S01]  /*41d0*/  LOP3.LUT R29, R29, 0x7e, R4, 0x78, !PT ;  /* 0x0000007e1d1d7812 */ /* 0x000fe200078e7804 */
[----:B------:R-:W4:Y:S01]  /*41e0*/  LDL.LU R5, [R1+0xa4] ;  /* 0x0000a40001057983 */ /* 0x000f220000300800 */
[----:B------:R-:W-:Y:S02]  /*41f0*/  @!P5 IMAD.MOV R24, RZ, RZ, -R24 ;  /* 0x000000ffff18d224 */ /* 0x000fe400078e0a18 */
[----:B------:R-:W-:Y:S01]  /*4200*/  @!P2 IMAD.MOV R25, RZ, RZ, -R25 ;  /* 0x000000ffff19a224 */ /* 0x000fe200078e0a19 */
[----:B------:R-:W4:Y:S02]  /*4210*/  LDL.LU R4, [R1+0xa0] ;  /* 0x0000a00001047983 */ /* 0x000f240000300800 */
[----:B------:R-:W-:Y:S01]  /*4220*/  @!P3 IMAD.IADD R28, R28, 0x1, -R12 ;  /* 0x000000011c1cb824 */ /* 0x000fe200078e0a0c */
[----:B------:R-:W-:Y:S01]  /*4230*/  LOP3.LUT R13, R26, 0x800, R13, 0xf8, !PT ;  /* 0x000008001a0d7812 */ /* 0x000fe200078ef80d */
[----:B------:R-:W-:Y:S01]  /*4240*/  STL [R1+0x6d8], R29 ;  /* 0x0006d81d01007387 */ /* 0x000fe20000100800 */
[----:B------:R-:W-:Y:S01]  /*4250*/  @!P0 IMAD.MOV R3, RZ, RZ, -R3 ;  /* 0x000000ffff038224 */ /* 0x000fe200078e0a03 */
[----:B------:R-:W-:Y:S01]  /*4260*/  ISETP.NE.AND P3, PT, RZ, c[0x0][0x17c], PT ;  /* 0x00005f00ff007a0c */ /* 0x000fe20003f65270 */
[----:B------:R-:W-:Y:S01]  /*4270*/  @!P6 IMAD.MOV R0, RZ, RZ, -R0 ;  /* 0x000000ffff00e224 */ /* 0x000fe200078e0a00 */
[----:B------:R-:W-:Y:S01]  /*4280*/  STL [R1+0x7fc], R28 ;  /* 0x0007fc1c01007387 */ /* 0x000fe20000100800 */
[----:B------:R-:W-:Y:S01]  /*4290*/  LOP3.LUT R26, RZ, c[0x0][0x17c], RZ, 0x33, !PT ;  /* 0x00005f00ff1a7a12 */ /* 0x000fe200078e33ff */
[----:B------:R-:W-:-:S02]  /*42a0*/  @!P1 IMAD.MOV R2, RZ, RZ, -R2 ;  /* 0x000000ffff029224 */ /* 0x000fc400078e0a02 */
[----:B------:R-:W-:Y:S04]  /*42b0*/  STL [R1+0x800], R23 ;  /* 0x0008001701007387 */ /* 0x000fe80000100800 */
[----:B------:R-:W-:Y:S04]  /*42c0*/  STL [R1+0x804], R24 ;  /* 0x0008041801007387 */ /* 0x000fe80000100800 */
[----:B------:R-:W-:Y:S04]  /*42d0*/  STL [R1+0x808], R25 ;  /* 0x0008081901007387 */ /* 0x000fe80000100800 */
[----:B------:R2:W-:Y:S04]  /*42e0*/  STL [R1+0x80c], R3 ;  /* 0x00080c0301007387 */ /* 0x0005e80000100800 */
[----:B------:R3:W-:Y:S04]  /*42f0*/  STL [R1+0x810], R0 ;  /* 0x0008100001007387 */ /* 0x0007e80000100800 */
[----:B------:R4:W-:Y:S01]  /*4300*/  STL [R1+0x814], R2 ;  /* 0x0008140201007387 */ /* 0x0009e20000100800 */
[----:B--2---:R-:W-:-:S02]  /*4310*/  SEL R3, R26, R11, !P3 ;  /* 0x0000000b1a037207 */ /* 0x004fc40005800000 */
[----:B---3--:R-:W-:-:S03]  /*4320*/  SEL R0, R26, R10, !P3 ;  /* 0x0000000a1a007207 */ /* 0x008fc60005800000 */
[----:B------:R0:W-:Y:S01]  /*4330*/  STL [R1+0x464], R3 ;  /* 0x0004640301007387 */ /* 0x0001e20000100800 */
[----:B----4-:R-:W-:-:S03]  /*4340*/  SEL R2, R26, R9, !P3 ;  /* 0x000000091a027207 */ /* 0x010fc60005800000 */
[----:B------:R1:W-:Y:S04]  /*4350*/  STL [R1+0xfc], R0 ;  /* 0x0000fc0001007387 */ /* 0x0003e80000100800 */
[----:B------:R2:W-:Y:S01]  /*4360*/  STL [R1+0xf8], R2 ;  /* 0x0000f80201007387 */ /* 0x0005e20000100800 */
[C---:B0-----:R-:W-:Y:S02]  /*4370*/  SEL R3, R26.reuse, R8, !P3 ;  /* 0x000000081a037207 */ /* 0x041fe40005800000 */
[----:B-1----:R-:W-:-:S03]  /*4380*/  SEL R0, R26, R7, !P3 ;  /* 0x000000071a007207 */ /* 0x002fc60005800000 */
[----:B------:R-:W-:Y:S01]  /*4390*/  STL [R1+0xf4], R3 ;  /* 0x0000f40301007387 */ /* 0x000fe20000100800 */
[----:B--2---:R-:W-:-:S03]  /*43a0*/  SEL R2, R26, R6, !P3 ;  /* 0x000000061a027207 */ /* 0x004fc60005800000 */
[----:B------:R-:W-:Y:S04]  /*43b0*/  STL [R1+0xf0], R0 ;  /* 0x0000f00001007387 */ /* 0x000fe80000100800 */
[----:B------:R0:W-:Y:S04]  /*43c0*/  STL [R1+0xbc], R2 ;  /* 0x0000bc0201007387 */ /* 0x0001e80000100800 */
[----:B0-----:R-:W2:Y:S01]  /*43d0*/  LDL.LU R2, [R1+0x90] ;  /* 0x0000900001027983 */ /* 0x001ea20000300800 */
[C---:B------:R-:W-:Y:S02]  /*43e0*/  SEL R3, R26.reuse, R5, !P3 ;  /* 0x000000051a037207 */ /* 0x040fe40005800000 */
[----:B------:R-:W-:-:S03]  /*43f0*/  SEL R0, R26, R4, !P3 ;  /* 0x000000041a007207 */ /* 0x000fc60005800000 */
[----:B------:R-:W-:Y:S04]  /*4400*/  STL [R1+0xb8], R3 ;  /* 0x0000b80301007387 */ /* 0x000fe80000100800 */
[----:B--2---:R0:W-:Y:S04]  /*4410*/  STL [R1+0x818], R2 ;  /* 0x0008180201007387 */ /* 0x0041e80000100800 */
[----:B------:R-:W-:Y:S04]  /*4420*/  STL [R1+0xac], R0 ;  /* 0x0000ac0001007387 */ /* 0x000fe80000100800 */
[----:B0-----:R-:W2:Y:S04]  /*4430*/  LDL.LU R2, [R1+0x94] ;  /* 0x0000940001027983 */ /* 0x001ea80000300800 */
[----:B--2---:R0:W-:Y:S04]  /*4440*/  STL [R1+0x81c], R2 ;  /* 0x00081c0201007387 */ /* 0x0041e80000100800 */
[----:B0-----:R-:W2:Y:S04]  /*4450*/  LDL.LU R2, [R1+0x98] ;  /* 0x0000980001027983 */ /* 0x001ea80000300800 */
[----:B--2---:R0:W-:Y:S04]  /*4460*/  STL [R1+0x820], R2 ;  /* 0x0008200201007387 */ /* 0x0041e80000100800 */
[----:B0-----:R-:W2:Y:S04]  /*4470*/  LDL.LU R2, [R1+0x9c] ;  /* 0x00009c0001027983 */ /* 0x001ea80000300800 */
[----:B------:R-:W3:Y:S04]  /*4480*/  LDL.LU R0, [R1+0x88] ;  /* 0x0000880001007983 */ /* 0x000ee80000300800 */
[----:B------:R-:W4:Y:S04]  /*4490*/  LDL.LU R3, [R1+0x84] ;  /* 0x0000840001037983 */ /* 0x000f280000300800 */
[----:B------:R-:W3:Y:S04]  /*44a0*/  LDL.LU R25, [R1+0x80] ;  /* 0x0000800001197983 */ /* 0x000ee80000300800 */
        /* <DEDUP_REMOVED lines=23> */
[----:B------:R-:W3:Y:S01]  /*4620*/  LDL.LU R27, [R1] ;  /* 0x00000000011b7983 */ /* 0x000ee20000300800 */
[----:B--2---:R-:W-:-:S05]  /*4630*/  SEL R2, R26, R2, !P3 ;  /* 0x000000021a027207 */ /* 0x004fca0005800000 */
[----:B------:R0:W-:Y:S04]  /*4640*/  STL [R1+0xa8], R2 ;  /* 0x0000a80201007387 */ /* 0x0001e80000100800 */
[----:B0-----:R-:W2:Y:S02]  /*4650*/  LDL.LU R2, [R1+0x820] ;  /* 0x0008200001027983 */ /* 0x001ea40000300800 */
[----:B--2---:R-:W-:-:S05]  /*4660*/  SEL R2, R26, R2, !P3 ;  /* 0x000000021a027207 */ /* 0x004fca0005800000 */
[----:B------:R0:W-:Y:S04]  /*4670*/  STL [R1+0xa4], R2 ;  /* 0x0000a40201007387 */ /* 0x0001e80000100800 */
[----:B0-----:R-:W2:Y:S02]  /*4680*/  LDL.LU R2, [R1+0x81c] ;  /* 0x00081c0001027983 */ /* 0x001ea40000300800 */
[----:B--2---:R-:W-:-:S05]  /*4690*/  SEL R2, R26, R2, !P3 ;  /* 0x000000021a027207 */ /* 0x004fca0005800000 */
[----:B------:R0:W-:Y:S04]  /*46a0*/  STL [R1+0xa0], R2 ;  /* 0x0000a00201007387 */ /* 0x0001e80000100800 */
[----:B0-----:R-:W2:Y:S01]  /*46b0*/  LDL.LU R2, [R1+0x818] ;  /* 0x0008180001027983 */ /* 0x001ea20000300800 */
[C---:B---3--:R-:W-:Y:S02]  /*46c0*/  SEL R0, R26.reuse, R0, !P3 ;  /* 0x000000001a007207 */ /* 0x048fe40005800000 */
[C---:B----4-:R-:W-:Y:S02]  /*46d0*/  SEL R3, R26.reuse, R3, !P3 ;  /* 0x000000031a037207 */ /* 0x050fe40005800000 */
[C---:B------:R-:W-:Y:S02]  /*46e0*/  SEL R25, R26.reuse, R25, !P3 ;  /* 0x000000191a197207 */ /* 0x040fe40005800000 */
[----:B------:R-:W-:-:S02]  /*46f0*/  SEL R24, R26, R24, !P3 ;  /* 0x000000181a187207 */ /* 0x000fc40005800000 */
[C---:B------:R-:W-:Y:S02]  /*4700*/  SEL R23, R26.reuse, R23, !P3 ;  /* 0x000000171a177207 */ /* 0x040fe40005800000 */
[C---:B------:R-:W-:Y:S02]  /*4710*/  SEL R28, R26.reuse, R28, !P3 ;  /* 0x0000001c1a1c7207 */ /* 0x040fe40005800000 */
[C---:B------:R-:W-:Y:S02]  /*4720*/  SEL R22, R26.reuse, R22, !P3 ;  /* 0x000000161a167207 */ /* 0x040fe40005800000 */
[C---:B------:R-:W-:Y:S02]  /*4730*/  SEL R21, R26.reuse, R21, !P3 ;  /* 0x000000151a157207 */ /* 0x040fe40005800000 */
        /* <DEDUP_REMOVED lines=17> */
[----:B--2---:R-:W-:-:S05]  /*4850*/  SEL R2, R26, R2, !P3 ;  /* 0x000000021a027207 */ /* 0x004fca0005800000 */
[----:B------:R0:W-:Y:S04]  /*4860*/  STL [R1+0x9c], R2 ;  /* 0x00009c0201007387 */ /* 0x0001e80000100800 */
[----:B0-----:R-:W2:Y:S04]  /*4870*/  LDL.LU R2, [R1+0x814] ;  /* 0x0008140001027983 */ /* 0x001ea80000300800 */
[----:B------:R0:W-:Y:S04]  /*4880*/  STL [R1+0x98], R0 ;  /* 0x0000980001007387 */ /* 0x0001e80000100800 */
[----:B0-----:R-:W3:Y:S04]  /*4890*/  LDL.LU R0, [R1+0x810] ;  /* 0x0008100001007983 */ /* 0x001ee80000300800 */
[----:B------:R0:W-:Y:S04]  /*48a0*/  STL [R1+0x94], R3 ;  /* 0x0000940301007387 */ /* 0x0001e80000100800 */
[----:B0-----:R-:W4:Y:S04]  /*48b0*/  LDL.LU R3, [R1+0x80c] ;  /* 0x00080c0001037983 */ /* 0x001f280000300800 */
[----:B------:R0:W-:Y:S04]  /*48c0*/  STL [R1+0x90], R25 ;  /* 0x0000901901007387 */ /* 0x0001e80000100800 */
[----:B0-----:R-:W2:Y:S04]  /*48d0*/  LDL.LU R25, [R1+0x808] ;  /* 0x0008080001197983 */ /* 0x001ea80000300800 */
[----:B------:R0:W-:Y:S04]  /*48e0*/  STL [R1+0x8c], R24 ;  /* 0x00008c1801007387 */ /* 0x0001e80000100800 */
[----:B0-----:R-:W2:Y:S04]  /*48f0*/  LDL.LU R24, [R1+0x804] ;  /* 0x0008040001187983 */ /* 0x001ea80000300800 */
[----:B------:R0:W-:Y:S04]  /*4900*/  STL [R1+0x88], R23 ;  /* 0x0000881701007387 */ /* 0x0001e80000100800 */
[----:B0-----:R-:W3:Y:S04]  /*4910*/  LDL.LU R23, [R1+0x800] ;  /* 0x0008000001177983 */ /* 0x001ee80000300800 */
        /* <DEDUP_REMOVED lines=39> */
[----:B0-----:R-:W3:Y:S01]  /*4b90*/  LDL.LU R4, [R1+0x7b0] ;  /* 0x0007b00001047983 */ /* 0x001ee20000300800 */
[----:B------:R-:W-:-:S02]  /*4ba0*/  SEL R29, R26, R29, !P3 ;  /* 0x0000001d1a1d7207 */ /* 0x000fc40005800000 */
[----:B------:R-:W-:-:S03]  /*4bb0*/  SEL R27, R26, R27, !P3 ;  /* 0x0000001b1a1b7207 */ /* 0x000fc60005800000 */
[----:B------:R0:W-:Y:S01]  /*4bc0*/  STL [R1+0x8], R29 ;  /* 0x0000081d01007387 */ /* 0x0001e20000100800 */
[C---:B--2---:R-:W-:Y:S02]  /*4bd0*/  SEL R24, R26.reuse, R24, !P3 ;  /* 0x000000181a187207 */ /* 0x044fe40005800000 */
[C---:B------:R-:W-:Y:S02]  /*4be0*/  SEL R25, R26.reuse, R25, !P3 ;  /* 0x000000191a197207 */ /* 0x040fe40005800000 */
[C---:B----4-:R-:W-:Y:S02]  /*4bf0*/  SEL R3, R26.reuse, R3, !P3 ;  /* 0x000000031a037207 */ /* 0x050fe40005800000 */
[C---:B---3--:R-:W-:Y:S02]  /*4c00*/  SEL R23, R26.reuse, R23, !P3 ;  /* 0x000000171a177207 */ /* 0x048fe40005800000 */
        /* <DEDUP_REMOVED lines=17> */
[----:B0-----:R-:W-:-:S05]  /*4d20*/  SEL R29, R26, R4, !P3 ;  /* 0x000000041a1d7207 */ /* 0x001fca0005800000 */
[----:B------:R-:W-:Y:S04]  /*4d30*/  STL [R1+0x73c], R29 ;  /* 0x00073c1d01007387 */ /* 0x000fe80000100800 */
[----:B------:R0:W-:Y:S02]  /*4d40*/  STL [R1+0x4], R27 ;  /* 0x0000041b01007387 */ /* 0x0001e40000100800 */
[----:B0-----:R-:W-:-:S05]  /*4d50*/  SEL R27, R26, R5, !P3 ;  /* 0x000000051a1b7207 */ /* 0x001fca0005800000 */
[----:B------:R0:W-:Y:S04]  /*4d60*/  STL [R1+0x740], R27 ;  /* 0x0007401b01007387 */ /* 0x0001e80000100800 */
[----:B0-----:R-:W2:Y:S04]  /*4d70*/  LDL R27, [R1+0x6ac] ;  /* 0x0006ac00011b7983 */ /* 0x001ea80000100800 */
[----:B------:R-:W-:Y:S04]  /*4d80*/  STL [R1+0x744], R6 ;  /* 0x0007440601007387 */ /* 0x000fe80000100800 */
[----:B------:R-:W-:Y:S04]  /*4d90*/  STL [R1+0x748], R7 ;  /* 0x0007480701007387 */ /* 0x000fe80000100800 */
[----:B------:R-:W-:Y:S04]  /*4da0*/  STL [R1+0x74c], R8 ;  /* 0x00074c0801007387 */ /* 0x000fe80000100800 */
[----:B------:R-:W-:Y:S04]  /*4db0*/  STL [R1+0x750], R9 ;  /* 0x0007500901007387 */ /* 0x000fe80000100800 */
[----:B------:R-:W-:Y:S04]  /*4dc0*/  STL [R1+0x754], R10 ;  /* 0x0007540a01007387 */ /* 0x000fe80000100800 */
[----:B------:R0:W-:Y:S04]  /*4dd0*/  STL [R1+0x758], R11 ;  /* 0x0007580b01007387 */ /* 0x0001e80000100800 */
[----:B------:R-:W-:Y:S04]  /*4de0*/  STL [R1+0x75c], R12 ;  /* 0x00075c0c01007387 */ /* 0x000fe80000100800 */
[----:B------:R1:W-:Y:S04]  /*4df0*/  STL [R1+0x760], R13 ;  /* 0x0007600d01007387 */ /* 0x0003e80000100800 */
[----:B------:R-:W-:Y:S04]  /*4e00*/  STL [R1+0x764], R14 ;  /* 0x0007640e01007387 */ /* 0x000fe80000100800 */
[----:B------:R-:W-:Y:S04]  /*4e10*/  STL [R1+0x768], R15 ;  /* 0x0007680f01007387 */ /* 0x000fe80000100800 */
[----:B------:R-:W-:Y:S04]  /*4e20*/  STL [R1+0x76c], R16 ;  /* 0x00076c1001007387 */ /* 0x000fe80000100800 */
[----:B------:R-:W-:Y:S01]  /*4e30*/  STL [R1+0x770], R17 ;  /* 0x0007701101007387 */ /* 0x000fe20000100800 */
[----:B------:R-:W-:-:S03]  /*4e40*/  SEL R5, R26, R0, !P3 ;  /* 0x000000001a057207 */ /* 0x000fc60005800000 */
[----:B------:R-:W-:Y:S01]  /*4e50*/  STL [R1+0x774], R18 ;  /* 0x0007741201007387 */ /* 0x000fe20000100800 */
[----:B------:R-:W-:-:S03]  /*4e60*/  SEL R4, R26, R2, !P3 ;  /* 0x000000021a047207 */ /* 0x000fc60005800000 */
[----:B------:R-:W-:Y:S04]  /*4e70*/  STL [R1+0x778], R19 ;  /* 0x0007781301007387 */ /* 0x000fe80000100800 */
[----:B------:R-:W-:Y:S04]  /*4e80*/  STL [R1+0x77c], R20 ;  /* 0x00077c1401007387 */ /* 0x000fe80000100800 */
[----:B------:R-:W-:Y:S01]  /*4e90*/  STL [R1+0x780], R21 ;  /* 0x0007801501007387 */ /* 0x000fe20000100800 */
[----:B------:R-:W-:-:S03]  /*4ea0*/  IMAD.MOV.U32 R0, RZ, RZ, c[0x0][0x180] ;  /* 0x00006000ff007624 */ /* 0x000fc600078e00ff */
[----:B------:R-:W-:Y:S04]  /*4eb0*/  STL [R1+0x784], R22 ;  /* 0x0007841601007387 */ /* 0x000fe80000100800 */
[----:B------:R-:W-:Y:S04]  /*4ec0*/  STL [R1+0x788], R23 ;  /* 0x0007881701007387 */ /* 0x000fe80000100800 */
[----:B------:R-:W-:Y:S04]  /*4ed0*/  STL [R1+0x78c], R24 ;  /* 0x00078c1801007387 */ /* 0x000fe80000100800 */
[----:B------:R-:W-:Y:S04]  /*4ee0*/  STL [R1+0x790], R25 ;  /* 0x0007901901007387 */ /* 0x000fe80000100800 */
[----:B------:R-:W-:Y:S04]  /*4ef0*/  STL [R1+0x794], R5 ;  /* 0x0007940501007387 */ /* 0x000fe80000100800 */
[----:B------:R-:W-:Y:S04]  /*4f00*/  STL [R1+0x798], R4 ;  /* 0x0007980401007387 */ /* 0x000fe80000100800 */
[----:B------:R3:W-:Y:S04]  /*4f10*/  STL [R1+0x79c], R3 ;  /* 0x00079c0301007387 */ /* 0x0007e80000100800 */
[----:B------:R-:W-:Y:S04]  /*4f20*/  STL [R1+0x370], RZ ;  /* 0x000370ff01007387 */ /* 0x000fe80000100800 */
[----:B------:R2:W-:Y:S04]  /*4f30*/  STL [R1+0x50], R0 ;  /* 0x0000500001007387 */ /* 0x0005e80000100800 */
[----:B------:R-:W-:Y:S04]  /*4f40*/  STL [R1+0x374], RZ ;  /* 0x000374ff01007387 */ /* 0x000fe80000100800 */
        /* <DEDUP_REMOVED lines=236> */
[----:B0-----:R-:W4:Y:S04]  /*5e10*/  LDL.LU R11, [R1+0x464] ;  /* 0x00046400010b7983 */ /* 0x001f280000300800 */
[----:B------:R-:W4:Y:S04]  /*5e20*/  LDL.LU R10, [R1+0xfc] ;  /* 0x0000fc00010a7983 */ /* 0x000f280000300800 */
[----:B------:R-:W4:Y:S04]  /*5e30*/  LDL.LU R9, [R1+0xf8] ;  /* 0x0000f80001097983 */ /* 0x000f280000300800 */
[----:B------:R-:W4:Y:S04]  /*5e40*/  LDL.LU R8, [R1+0xf4] ;  /* 0x0000f40001087983 */ /* 0x000f280000300800 */
[----:B------:R-:W4:Y:S04]  /*5e50*/  LDL.LU R7, [R1+0xf0] ;  /* 0x0000f00001077983 */ /* 0x000f280000300800 */
[----:B------:R-:W4:Y:S04]  /*5e60*/  LDL.LU R6, [R1+0xbc] ;  /* 0x0000bc0001067983 */ /* 0x000f280000300800 */
[----:B------:R-:W3:Y:S01]  /*5e70*/  S2R R29, SR_TID.X ;  /* 0x00000000001d7919 */ /* 0x000ee20000002100 */
[----:B-1----:R-:W-:Y:S01]  /*5e80*/  IMAD.MOV.U32 R13, RZ, RZ, c[0x0][0x180] ;  /* 0x00006000ff0d7624 */ /* 0x002fe200078e00ff */
[----:B--2---:R-:W-:-:S02]  /*5e90*/  ISETP.GE.AND P1, PT, R27, RZ, PT ;  /* 0x000000ff1b00720c */ /* 0x004fc40003f26270 */
[----:B------:R-:W-:Y:S01]  /*5ea0*/  ISETP.NE.AND P0, PT, RZ, c[0x0][0x178], PT ;  /* 0x00005e00ff007a0c */ /* 0x000fe20003f05270 */
[----:B------:R-:W-:Y:S01]  /*5eb0*/  IMAD.MOV.U32 R2, RZ, RZ, R28 ;  /* 0x000000ffff027224 */ /* 0x000fe200078e001c */
[----:B------:R-:W-:Y:S01]  /*5ec0*/  IADD3 R13, R13, 0x1f, RZ ;  /* 0x0000001f0d0d7810 */ /* 0x000fe20007ffe0ff */
[----:B------:R-:W2:Y:S03]  /*5ed0*/  LDL.LU R27, [R1+0xb8] ;  /* 0x0000b800011b7983 */ /* 0x000ea60000300800 */
[----:B------:R-:W-:Y:S02]  /*5ee0*/  SHF.R.S32.HI R12, RZ, 0x1f, R13 ;  /* 0x0000001fff0c7819 */ /* 0x000fe4000001140d */
[----:B---3--:R-:W-:Y:S02]  /*5ef0*/  LOP3.LUT R3, R29, 0x1f, RZ, 0xc0, !PT ;  /* 0x0000001f1d037812 */ /* 0x008fe400078ec0ff */
[----:B------:R-:W-:Y:S01]  /*5f00*/  LEA.HI R12, R12, R13, RZ, 0x5 ;  /* 0x0000000d0c0c7211 */ /* 0x000fe200078f28ff */
[----:B------:R-:W-:Y:S01]  /*5f10*/  @!P1 IMAD.MOV R2, RZ, RZ, -R2 ;  /* 0x000000ffff029224 */ /* 0x000fe200078e0a02 */
[----:B------:R-:W3:Y:S01]  /*5f20*/  LDL.LU R29, [R1+0xac] ;  /* 0x0000ac00011d7983 */ /* 0x000ee20000300800 */
[----:B------:R-:W-:-:S05]  /*5f30*/  IMAD R3, R3, c[0x0][0x18c], RZ ;  /* 0x0000630003037a24 */ /* 0x000fca00078e02ff */
[----:B------:R-:W-:Y:S01]  /*5f40*/  SHF.R.S32.HI R26, RZ, 0x1f, R3 ;  /* 0x0000001fff1a7819 */ /* 0x000fe20000011403 */
[C---:B------:R-:W-:Y:S01]  /*5f50*/  IMAD.SHL.U32 R28, R3.reuse, 0x2, RZ ;  /* 0x00000002031c7824 */ /* 0x040fe200078e00ff */
[----:B------:R-:W-:Y:S02]  /*5f60*/  SHF.R.S32.HI R4, RZ, 0x5, R12 ;  /* 0x00000005ff047819 */ /* 0x000fe4000001140c */
[----:B------:R-:W-:Y:S02]  /*5f70*/  SHF.L.U64.HI R0, R3, 0x1, R26 ;  /* 0x0000000103007819 */ /* 0x000fe4000001021a */
[----:B------:R-:W-:-:S03]  /*5f80*/  @!P0 LOP3.LUT R2, RZ, c[0x0][0x178], RZ, 0x33, !PT ;  /* 0x00005e00ff028a12 */ /* 0x000fc600078e33ff */
[----:B------:R0:W-:Y:S04]  /*5f90*/  STL [R1+0x6dc], R0 ;  /* 0x0006dc0001007387 */ /* 0x0001e80000100800 */
[----:B------:R-:W-:Y:S04]  /*5fa0*/  STL [R1+0x4a4], R4 ;  /* 0x0004a40401007387 */ /* 0x000fe80000100800 */
[----:B------:R-:W-:Y:S04]  /*5fb0*/  STL [R1+0x6e0], R28 ;  /* 0x0006e01c01007387 */ /* 0x000fe80000100800 */
[----:B------:R1:W-:Y:S01]  /*5fc0*/  STL [R1+0x7a0], R2 ;  /* 0x0007a00201007387 */ /* 0x0003e20000100800 */
[----:B----4-:R-:W-:-:S02]  /*5fd0*/  IMAD R26, R11, c[0x0][0x190], RZ ;  /* 0x000064000b1a7a24 */ /* 0x010fc400078e02ff */
[----:B0-----:R-:W-:-:S03]  /*5fe0*/  IMAD R0, R10, c[0x0][0x190], RZ ;  /* 0x000064000a007a24 */ /* 0x001fc600078e02ff */
[----:B------:R-:W-:Y:S01]  /*5ff0*/  STL [R1+0x7a4], R26 ;  /* 0x0007a41a01007387 */ /* 0x000fe20000100800 */
[----:B------:R-:W-:-:S03]  /*6000*/  IMAD R3, R9, c[0x0][0x190], RZ ;  /* 0x0000640009037a24 */ /* 0x000fc600078e02ff */
[----:B------:R0:W-:Y:S01]  /*6010*/  STL [R1+0x48], R0 ;  /* 0x0000480001007387 */ /* 0x0001e20000100800 */
[----:B-1----:R-:W-:-:S03]  /*6020*/  IMAD R2, R8, c[0x0][0x190], RZ ;  /* 0x0000640008027a24 */ /* 0x002fc600078e02ff */
[----:B------:R1:W-:Y:S01]  /*6030*/  STL [R1+0x4c], R3 ;  /* 0x00004c0301007387 */ /* 0x0003e20000100800 */
[----:B0-----:R-:W-:-:S03]  /*6040*/  IMAD R0, R7, c[0x0][0x190], RZ ;  /* 0x0000640007007a24 */ /* 0x001fc600078e02ff */
[----:B------:R2:W-:Y:S01]  /*6050*/  STL [R1+0xf4], R2 ;  /* 0x0000f40201007387 */ /* 0x0005e20000100800 */
[----:B-1----:R-:W-:-:S03]  /*6060*/  IMAD R3, R6, c[0x0][0x190], RZ ;  /* 0x0000640006037a24 */ /* 0x002fc600078e02ff */
[----:B------:R3:W-:Y:S04]  /*6070*/  STL [R1+0xf0], R0 ;  /* 0x0000f00001007387 */ /* 0x0007e80000100800 */
[----:B------:R-:W-:Y:S04]  /*6080*/  STL [R1+0xbc], R3 ;  /* 0x0000bc0301007387 */ /* 0x000fe80000100800 */
[----:B------:R-:W4:Y:S01]  /*6090*/  LDL.LU R26, [R1+0xa0] ;  /* 0x0000a000011a7983 */ /* 0x000f220000300800 */
[----:B--2---:R-:W-:-:S05]  /*60a0*/  IMAD R2, R27, c[0x0][0x190], RZ ;  /* 0x000064001b027a24 */ /* 0x004fca00078e02ff */
[----:B------:R-:W-:Y:S01]  /*60b0*/  STL [R1+0xb8], R2 ;  /* 0x0000b80201007387 */ /* 0x000fe20000100800 */
[----:B---3--:R-:W-:-:S03]  /*60c0*/  IMAD R0, R29, c[0x0][0x190], RZ ;  /* 0x000064001d007a24 */ /* 0x008fc600078e02ff */
[----:B----4-:R0:W-:Y:S04]  /*60d0*/  STL [R1+0x7a8], R26 ;  /* 0x0007a81a01007387 */ /* 0x0101e80000100800 */
[----:B------:R-:W-:Y:S04]  /*60e0*/  STL [R1+0xac], R0 ;  /* 0x0000ac0001007387 */ /* 0x000fe80000100800 */
        /* <DEDUP_REMOVED lines=30> */
[----:B------:R-:W3:Y:S01]  /*62d0*/  LDL.LU R0, [R1+0x4] ;  /* 0x0000040001007983 */ /* 0x000ee20000300800 */
[----:B--2---:R-:W-:-:S05]  /*62e0*/  IMAD R26, R26, c[0x0][0x190], RZ ;  /* 0x000064001a1a7a24 */ /* 0x004fca00078e02ff */
[----:B------:R0:W-:Y:S04]  /*62f0*/  STL [R1+0xa8], R26 ;  /* 0x0000a81a01007387 */ /* 0x0001e80000100800 */
[----:B0-----:R-:W2:Y:S02]  /*6300*/  LDL.LU R26, [R1+0x7ac] ;  /* 0x0007ac00011a7983 */ /* 0x001ea40000300800 */
[----:B--2---:R-:W-:-:S05]  /*6310*/  IMAD R26, R26, c[0x0][0x190], RZ ;  /* 0x000064001a1a7a24 */ /* 0x004fca00078e02ff */
[----:B------:R0:W-:Y:S04]  /*6320*/  STL [R1+0xa4], R26 ;  /* 0x0000a41a01007387 */ /* 0x0001e80000100800 */
[----:B0-----:R-:W2:Y:S01]  /*6330*/  LDL.LU R26, [R1+0x7a8] ;  /* 0x0007a800011a7983 */ /* 0x001ea20000300800 */
[----:B---3--:R-:W-:Y:S02]  /*6340*/  IMAD R2, R2, c[0x0][0x190], RZ ;  /* 0x0000640002027a24 */ /* 0x008fe400078e02ff */
[----:B----4-:R-:W-:Y:S02]  /*6350*/  IMAD R3, R3, c[0x0][0x190], RZ ;  /* 0x0000640003037a24 */ /* 0x010fe400078e02ff */
[----:B------:R-:W-:Y:S02]  /*6360*/  IMAD R4, R4, c[0x0][0x190], RZ ;  /* 0x0000640004047a24 */ /* 0x000fe400078e02ff */
[----:B------:R-:W-:-:S02]  /*6370*/  IMAD R5, R5, c[0x0][0x190], RZ ;  /* 0x0000640005057a24 */ /* 0x000fc400078e02ff */
[----:B------:R-:W-:Y:S02]  /*6380*/  IMAD R25, R25, c[0x0][0x190], RZ ;  /* 0x0000640019197a24 */ /* 0x000fe400078e02ff */
[----:B------:R-:W-:Y:S02]  /*6390*/  IMAD R24, R24, c[0x0][0x190], RZ ;  /* 0x0000640018187a24 */ /* 0x000fe400078e02ff */
[----:B------:R-:W-:Y:S02]  /*63a0*/  IMAD R23, R23, c[0x0][0x190], RZ ;  /* 0x0000640017177a24 */ /* 0x000fe400078e02ff */
[----:B------:R-:W-:Y:S02]  /*63b0*/  IMAD R22, R22, c[0x0][0x190], RZ ;  /* 0x0000640016167a24 */ /* 0x000fe400078e02ff */
        /* <DEDUP_REMOVED lines=18> */
[----:B--2---:R-:W-:-:S05]  /*64e0*/  IMAD R26, R26, c[0x0][0x190], RZ ;  /* 0x000064001a1a7a24 */ /* 0x004fca00078e02ff */
        /* <DEDUP_REMOVED lines=31> */
[----:B0-----:R-:W3:Y:S04]  /*66e0*/  LDL.LU R15, [R1+0x768] ;  /* 0x00076800010f7983 */ /* 0x001ee80000300800 */
[----:B------:R0:W-:Y:S04]  /*66f0*/  STL [R1+0x34], R14 ;  /* 0x0000340e01007387 */ /* 0x0001e80000100800 */
[----:B0-----:R-:W4:Y:S04]  /*6700*/  LDL.LU R14, [R1+0x764] ;  /* 0x00076400010e7983 */ /* 0x001f280000300800 */
        /* <DEDUP_REMOVED lines=19> */
[----:B0-----:R-:W4:Y:S01]  /*6840*/  LDL.LU R29, [R1+0x73c] ;  /* 0x00073c00011d7983 */ /* 0x001f220000300800 */
[----:B------:R-:W-:-:S05]  /*6850*/  IMAD R28, R28, c[0x0][0x190], RZ ;  /* 0x000064001c1c7a24 */ /* 0x000fca00078e02ff */
[----:B------:R0:W-:Y:S02]  /*6860*/  STL [R1+0x8], R28 ;  /* 0x0000081c01007387 */ /* 0x0001e40000100800 */
[----:B0-----:R-:W-:-:S05]  /*6870*/  IMAD R28, R0, c[0x0][0x190], RZ ;  /* 0x00006400001c7a24 */ /* 0x001fca00078e02ff */
[----:B------:R0:W-:Y:S04]  /*6880*/  STL [R1+0x6fc], R28 ;  /* 0x0006fc1c01007387 */ /* 0x0001e80000100800 */
[----:B0-----:R-:W4:Y:S01]  /*6890*/  LDL.LU R28, [R1+0x9c] ;  /* 0x00009c00011c7983 */ /* 0x001f220000300800 */
[----:B--2---:R-:W-:Y:S02]  /*68a0*/  IMAD R16, R16, c[0x0][0x190], RZ ;  /* 0x0000640010107a24 */ /* 0x004fe400078e02ff */
[----:B---3--:R-:W-:Y:S02]  /*68b0*/  IMAD R15, R15, c[0x0][0x190], RZ ;  /* 0x000064000f0f7a24 */ /* 0x008fe400078e02ff */
[----:B----4-:R-:W-:Y:S02]  /*68c0*/  IMAD R14, R14, c[0x0][0x190], RZ ;  /* 0x000064000e0e7a24 */ /* 0x010fe400078e02ff */
        /* <DEDUP_REMOVED lines=9> */
[----:B------:R-:W-:-:S05]  /*6960*/  IMAD R0, R29, c[0x0][0x190], RZ ;  /* 0x000064001d007a24 */ /* 0x000fca00078e02ff */
        /* <DEDUP_REMOVED lines=25> */
[----:B0-----:R-:W4:Y:S01]  /*6b00*/  LDL.LU R16, [R1+0x48] ;  /* 0x0000480001107983 */ /* 0x001f220000300800 */
[----:B------:R-:W-:-:S02]  /*6b10*/  IMAD R17, R17, c[0x0][0x190], RZ ;  /* 0x0000640011117a24 */ /* 0x000fc400078e02ff */
[----:B------:R-:W-:Y:S02]  /*6b20*/  IMAD R18, R18, c[0x0][0x190], RZ ;  /* 0x0000640012127a24 */ /* 0x000fe400078e02ff */
[----:B------:R-:W-:Y:S02]  /*6b30*/  IMAD R19, R19, c[0x0][0x190], RZ ;  /* 0x0000640013137a24 */ /* 0x000fe400078e02ff */
[----:B------:R-:W-:Y:S01]  /*6b40*/  IMAD R20, R20, c[0x0][0x190], RZ ;  /* 0x0000640014147a24 */ /* 0x000fe200078e02ff */
[----:B------:R-:W-:Y:S01]  /*6b50*/  STL [R1+0x71c], R17 ;  /* 0x00071c1101007387 */ /* 0x000fe20000100800 */
[----:B------:R-:W-:Y:S02]  /*6b60*/  IMAD R29, R21, c[0x0][0x190], RZ ;  /* 0x00006400151d7a24 */ /* 0x000fe400078e02ff */
[----:B------:R-:W-:Y:S01]  /*6b70*/  IMAD R22, R22, c[0x0][0x190], RZ ;  /* 0x0000640016167a24 */ /* 0x000fe200078e02ff */
[----:B------:R-:W-:Y:S01]  /*6b80*/  STL [R1+0x720], R18 ;  /* 0x0007201201007387 */ /* 0x000fe20000100800 */
[----:B------:R-:W-:-:S02]  /*6b90*/  IMAD R23, R23, c[0x0][0x190], RZ ;  /* 0x0000640017177a24 */ /* 0x000fc400078e02ff */
[----:B------:R-:W-:Y:S01]  /*6ba0*/  IMAD R24, R24, c[0x0][0x190], RZ ;  /* 0x0000640018187a24 */ /* 0x000fe200078e02ff */
[----:B------:R0:W-:Y:S04]  /*6bb0*/  STL [R1+0x724], R19 ;  /* 0x0007241301007387 */ /* 0x0001e80000100800 */
[----:B------:R-:W-:Y:S04]  /*6bc0*/  STL [R1+0x728], R20 ;  /* 0x0007281401007387 */ /* 0x000fe80000100800 */
[----:B------:R-:W-:Y:S01]  /*6bd0*/  STL [R1+0x72c], R29 ;  /* 0x00072c1d01007387 */ /* 0x000fe20000100800 */
[----:B0-----:R-:W-:-:S03]  /*6be0*/  LEA R19, P0, R26, c[0x0][0x168], 0x1 ;  /* 0x00005a001a137a11 */ /* 0x001fc600078008ff */
[----:B------:R-:W-:Y:S04]  /*6bf0*/  STL [R1+0x730], R22 ;  /* 0x0007301601007387 */ /* 0x000fe80000100800 */
[----:B------:R-:W-:Y:S04]  /*6c00*/  STL [R1+0x734], R23 ;  /* 0x0007341701007387 */ /* 0x000fe80000100800 */
[----:B------:R0:W-:Y:S04]  /*6c10*/  STL [R1+0x738], R24 ;  /* 0x0007381801007387 */ /* 0x0001e80000100800 */
[----:B------:R2:W-:Y:S04]  /*6c20*/  STL [R1+0x5a4], R19 ;  /* 0x0005a41301007387 */ /* 0x0005e80000100800 */
[----:B0-----:R-:W4:Y:S01]  /*6c30*/  LDL.LU R24, [R1+0x8c] ;  /* 0x00008c0001187983 */ /* 0x001f220000300800 */
[----:B------:R-:W-:-:S02]  /*6c40*/  IMAD R2, R2, c[0x0][0x184], RZ ;  /* 0x0000610002027a24 */ /* 0x000fc400078e02ff */
[----:B------:R-:W-:Y:S02]  /*6c50*/  IMAD R21, R5, c[0x0][0x190], RZ ;  /* 0x0000640005157a24 */ /* 0x000fe400078e02ff */
[----:B------:R-:W-:Y:S01]  /*6c60*/  IMAD R5, R4, c[0x0][0x190], RZ ;  /* 0x0000640004057a24 */ /* 0x000fe200078e02ff */
[----:B------:R-:W-:-:S04]  /*6c70*/  LEA R4, P6, R2, c[0x0][0x160], 0x1 ;  /* 0x0000580002047a11 */ /* 0x000fc800078c08ff */
[----:B------:R-:W-:Y:S02]  /*6c80*/  LEA.HI.X.SX32 R2, R2, c[0x0][0x164], 0x1, P6 ;  /* 0x0000590002027a11 */ /* 0x000fe400030f0eff */
[----:B--2---:R-:W-:Y:S02]  /*6c90*/  LEA R19, P3, R14, c[0x0][0x168], 0x1 ;  /* 0x00005a000e137a11 */ /* 0x004fe400078608ff */
[----:B---3--:R-:W-:Y:S02]  /*6ca0*/  LEA R17, P2, R15, c[0x0][0x168], 0x1 ;  /* 0x00005a000f117a11 */ /* 0x008fe400078408ff */
[----:B----4-:R-:W-:-:S05]  /*6cb0*/  LEA R18, P1, R16, c[0x0][0x168], 0x1 ;  /* 0x00005a0010127a11 */ /* 0x010fca00078208ff */
[----:B------:R0:W-:Y:S04]  /*6cc0*/  STL [R1+0x654], R18 ;  /* 0x0006541201007387 */ /* 0x0001e80000100800 */
[----:B------:R1:W-:Y:S04]  /*6cd0*/  STL [R1+0x4fc], R17 ;  /* 0x0004fc1101007387 */ /* 0x0003e80000100800 */
[----:B------:R-:W-:Y:S04]  /*6ce0*/  STL [R1+0x5ac], R19 ;  /* 0x0005ac1301007387 */ /* 0x000fe80000100800 */
[----:B------:R-:W2:Y:S01]  /*6cf0*/  LDL.LU R23, [R1+0x88] ;  /* 0x0000880001177983 */ /* 0x000ea20000300800 */
[----:B0-----:R-:W-:-:S02]  /*6d00*/  LEA R18, P4, R13, c[0x0][0x168], 0x1 ;  /* 0x00005a000d127a11 */ /* 0x001fc400078808ff */
[----:B-1----:R-:W-:-:S03]  /*6d10*/  LEA R17, P5, R12, c[0x0][0x168], 0x1 ;  /* 0x00005a000c117a11 */ /* 0x002fc600078a08ff */
[----:B------:R0:W-:Y:S04]  /*6d20*/  STL [R1+0x658], R18 ;  /* 0x0006581201007387 */ /* 0x0001e80000100800 */
[----:B------:R1:W-:Y:S04]  /*6d30*/  STL [R1+0x504], R17 ;  /* 0x0005041101007387 */ /* 0x0003e80000100800 */
[----:B------:R-:W3:Y:S01]  /*6d40*/  LDL.LU R22, [R1+0x84] ;  /* 0x0000840001167983 */ /* 0x000ee20000300800 */
[----:B0-----:R-:W-:Y:S02]  /*6d50*/  LEA R18, P6, R11, c[0x0][0x168], 0x1 ;  /* 0x00005a000b127a11 */ /* 0x001fe400078c08ff */
[----:B-1----:R-:W-:-:S03]  /*6d60*/  LEA.HI.X.SX32 R17, R26, c[0x0][0x16c], 0x1, P0 ;  /* 0x00005b001a117a11 */ /* 0x002fc600000f0eff */
[----:B------:R0:W-:Y:S04]  /*6d70*/  STL [R1+0x5b4], R18 ;  /* 0x0005b41201007387 */ /* 0x0001e80000100800 */
[----:B------:R1:W-:Y:S01]  /*6d80*/  STL [R1+0x4f8], R17 ;  /* 0x0004f81101007387 */ /* 0x0003e20000100800 */
[----:B0-----:R-:W-:-:S05]  /*6d90*/  LEA R18, P0, R10, c[0x0][0x168], 0x1 ;  /* 0x00005a000a127a11 */ /* 0x001fca00078008ff */
[----:B------:R-:W-:Y:S04]  /*6da0*/  STL [R1+0x65c], R18 ;  /* 0x00065c1201007387 */ /* 0x000fe80000100800 */
[----:B------:R-:W4:Y:S01]  /*6db0*/  LDL.LU R29, [R1+0x80] ;  /* 0x00008000011d7983 */ /* 0x000f220000300800 */
[----:B------:R-:W-:Y:S02]  /*6dc0*/  LEA.HI.X.SX32 R16, R16, c[0x0][0x16c], 0x1, P1 ;  /* 0x00005b0010107a11 */ /* 0x000fe400008f0eff */
[----:B-1----:R-:W-:-:S03]  /*6dd0*/  LEA R17, P1, R9, c[0x0][0x168], 0x1 ;  /* 0x00005a0009117a11 */ /* 0x002fc600078208ff */
[----:B------:R0:W-:Y:S04]  /*6de0*/  STL [R1+0x5a8], R16 ;  /* 0x0005a81001007387 */ /* 0x0001e80000100800 */
[----:B------:R-:W-:Y:S01]  /*6df0*/  STL [R1+0x50c], R17 ;  /* 0x00050c1101007387 */ /* 0x000fe20000100800 */
[----:B0-----:R-:W-:-:S05]  /*6e00*/  LEA.HI.X.SX32 R16, R15, c[0x0][0x16c], 0x1, P2 ;  /* 0x00005b000f107a11 */ /* 0x001fca00010f0eff */
[----:B------:R-:W-:Y:S04]  /*6e10*/  STL [R1+0x4a8], R16 ;  /* 0x0004a81001007387 */ /* 0x000fe80000100800 */
[----:B------:R-:W4:Y:S01]  /*6e20*/  LDL.LU R20, [R1+0x5c] ;  /* 0x00005c0001147983 */ /* 0x000f220000300800 */
[----:B------:R-:W-:Y:S02]  /*6e30*/  LEA R15, P2, R7, c[0x0][0x168], 0x1 ;  /* 0x00005a00070f7a11 */ /* 0x000fe400078408ff */
[----:B------:R-:W-:-:S03]  /*6e40*/  LEA.HI.X.SX32 R14, R14, c[0x0][0x16c], 0x1, P3 ;  /* 0x00005b000e0e7a11 */ /* 0x000fc600018f0eff */
        /* <DEDUP_REMOVED lines=14> */
[----:B------:R0:W-:Y:S01]  /*6f30*/  STL [R1+0x5c4], R12 ;  /* 0x0005c40c01007387 */ /* 0x0001e20000100800 */
[----:B------:R-:W-:-:S03]  /*6f40*/  LEA.HI.X.SX32 R10, R10, c[0x0][0x16c], 0x1, P0 ;  /* 0x00005b000a0a7a11 */ /* 0x000fc600000f0eff */
[----:B------:R1:W-:Y:S01]  /*6f50*/  STL [R1+0x508], R11 ;  /* 0x0005080b01007387 */ /* 0x0003e20000100800 */
[----:B0-----:R-:W-:-:S05]  /*6f60*/  LEA R12, P6, R6, c[0x0][0x168], 0x1 ;  /* 0x00005a00060c7a11 */ /* 0x001fca00078c08ff */
[----:B------:R-:W-:Y:S01]  /*6f70*/  STL [R1+0x664], R12 ;  /* 0x0006640c01007387 */ /* 0x000fe20000100800 */
[----:B-1----:R-:W-:-:S03]  /*6f80*/  LEA R11, P0, R8, c[0x0][0x168], 0x1 ;  /* 0x00005a00080b7a11 */ /* 0x002fc600078008ff */
[----:B------:R-:W4:Y:S04]  /*6f90*/  LDL.LU R17, [R1+0x44] ;  /* 0x0000440001117983 */ /* 0x000f280000300800 */
[----:B------:R0:W-:Y:S04]  /*6fa0*/  STL [R1+0x5b8], R10 ;  /* 0x0005b80a01007387 */ /* 0x0001e80000100800 */
[----:B------:R-:W-:Y:S04]  /*6fb0*/  STL [R1+0x51c], R11 ;  /* 0x00051c0b01007387 */ /* 0x000fe80000100800 */
[----:B------:R-:W4:Y:S01]  /*6fc0*/  LDL.LU R16, [R1+0x40] ;  /* 0x0000400001107983 */ /* 0x000f220000300800 */
[----:B0-----:R-:W-:-:S02]  /*6fd0*/  LEA.HI.X.SX32 R10, R9, c[0x0][0x16c], 0x1, P1 ;  /* 0x00005b00090a7a11 */ /* 0x001fc400008f0eff */
[----:B------:R-:W-:-:S03]  /*6fe0*/  LEA R9, P1, R24, c[0x0][0x168], 0x1 ;  /* 0x00005a0018097a11 */ /* 0x000fc600078208ff */
[----:B------:R-:W-:Y:S04]  /*6ff0*/  STL [R1+0x4b0], R10 ;  /* 0x0004b00a01007387 */ /* 0x000fe80000100800 */
[----:B------:R-:W4:Y:S01]  /*7000*/  LDL.LU R15, [R1+0x3c] ;  /* 0x00003c00010f7983 */ /* 0x000f220000300800 */
[----:B------:R-:W-:-:S03]  /*7010*/  LEA.HI.X.SX32 R7, R7, c[0x0][0x16c], 0x1, P2 ;  /* 0x00005b0007077a11 */ /* 0x000fc600010f0eff */
[----:B------:R-:W-:Y:S04]  /*7020*/  STL [R1+0x5cc], R9 ;  /* 0x0005cc0901007387 */ /* 0x000fe80000100800 */
[----:B------:R-:W4:Y:S04]  /*7030*/  LDL.LU R14, [R1+0x38] ;  /* 0x00003800010e7983 */ /* 0x000f280000300800 */
[----:B------:R0:W-:Y:S04]  /*7040*/  STL [R1+0x510], R7 ;  /* 0x0005100701007387 */ /* 0x0001e80000100800 */
[----:B------:R-:W4:Y:S01]  /*7050*/  LDL.LU R13, [R1+0x34] ;  /* 0x00003400010d7983 */ /* 0x000f220000300800 */
[----:B0-----:R-:W-:-:S02]  /*7060*/  LEA.HI.X.SX32 R7, R27, c[0x0][0x16c], 0x1, P3 ;  /* 0x00005b001b077a11 */ /* 0x001fc400018f0eff */
[----:B--2---:R-:W-:-:S05]  /*7070*/  LEA R9, P2, R23, c[0x0][0x168], 0x1 ;  /* 0x00005a0017097a11 */ /* 0x004fca00078408ff */
[----:B------:R3:W-:Y:S04]  /*7080*/  STL [R1+0x668], R9 ;  /* 0x0006680901007387 */ /* 0x0007e80000100800 */
[----:B------:R-:W2:Y:S04]  /*7090*/  LDL.LU R12, [R1+0x30] ;  /* 0x00003000010c7983 */ /* 0x000ea80000300800 */
[----:B------:R0:W-:Y:S01]  /*70a0*/  STL [R1+0x5c0], R7 ;  /* 0x0005c00701007387 */ /* 0x0001e20000100800 */
[----:B---3--:R-:W-:-:S03]  /*70b0*/  LEA R9, P3, R22, c[0x0][0x168], 0x1 ;  /* 0x00005a0016097a11 */ /* 0x008fc600078608ff */
[----:B------:R-:W3:Y:S04]  /*70c0*/  LDL.LU R11, [R1+0x2c] ;  /* 0x00002c00010b7983 */ /* 0x000ee80000300800 */
[----:B------:R4:W-:Y:S01]  /*70d0*/  STL [R1+0x524], R9 ;  /* 0x0005240901007387 */ /* 0x0009e20000100800 */
[----:B0-----:R-:W-:-:S03]  /*70e0*/  LEA.HI.X.SX32 R7, R28, c[0x0][0x16c], 0x1, P4 ;  /* 0x00005b001c077a11 */ /* 0x001fc600020f0eff */
[----:B------:R-:W3:Y:S04]  /*70f0*/  LDL.LU R10, [R1+0x28] ;  /* 0x00002800010a7983 */ /* 0x000ee80000300800 */
[----:B------:R0:W-:Y:S04]  /*7100*/  STL [R1+0x4b4], R7 ;  /* 0x0004b40701007387 */ /* 0x0001e80000100800 */
[----:B------:R-:W3:Y:S01]  /*7110*/  LDL.LU R28, [R1+0x24] ;  /* 0x00002400011c7983 */ /* 0x000ee20000300800 */
[----:B----4-:R-:W-:Y:S02]  /*7120*/  LEA R9, P4, R29, c[0x0][0x168], 0x1 ;  /* 0x00005a001d097a11 */ /* 0x010fe400078808ff */
[----:B0-----:R-:W-:-:S03]  /*7130*/  LEA.HI.X.SX32 R7, R0, c[0x0][0x16c], 0x1, P5 ;  /* 0x00005b0000077a11 */ /* 0x001fc600028f0eff */
[----:B------:R0:W-:Y:S04]  /*7140*/  STL [R1+0x5d4], R9 ;  /* 0x0005d40901007387 */ /* 0x0001e80000100800 */
[----:B------:R-:W4:Y:S04]  /*7150*/  LDL.LU R0, [R1+0x20] ;  /* 0x0000200001007983 */ /* 0x000f280000300800 */
[----:B------:R1:W-:Y:S04]  /*7160*/  STL [R1+0x518], R7 ;  /* 0x0005180701007387 */ /* 0x0003e80000100800 */
[----:B------:R-:W4:Y:S01]  /*7170*/  LDL.LU R27, [R1+0x1c] ;  /* 0x00001c00011b7983 */ /* 0x000f220000300800 */
[----:B0-----:R-:W-:-:S02]  /*7180*/  LEA R9, P5, R20, c[0x0][0x168], 0x1 ;  /* 0x00005a0014097a11 */ /* 0x001fc400078a08ff */
[----:B-1----:R-:W-:-:S03]  /*7190*/  LEA.HI.X.SX32 R7, R6, c[0x0][0x16c], 0x1, P6 ;  /* 0x00005b0006077a11 */ /* 0x002fc600030f0eff */
[----:B------:R0:W-:Y:S04]  /*71a0*/  STL [R1+0x66c], R9 ;  /* 0x00066c0901007387 */ /* 0x0001e80000100800 */
[----:B------:R-:W4:Y:S04]  /*71b0*/  LDL.LU R6, [R1+0x18] ;  /* 0x0000180001067983 */ /* 0x000f280000300800 */
[----:B------:R1:W-:Y:S01]  /*71c0*/  STL [R1+0x5c8], R7 ;  /* 0x0005c80701007387 */ /* 0x0003e20000100800 */
[----:B0-----:R-:W-:-:S03]  /*71d0*/  LEA.HI.X.SX32 R9, R8, c[0x0][0x16c], 0x1, P0 ;  /* 0x00005b0008097a11 */ /* 0x001fc600000f0eff */
[----:B-1----:R-:W4:Y:S01]  /*71e0*/  LDL.LU R7, [R1+0x14] ;  /* 0x0000140001077983 */ /* 0x002f220000300800 */
[----:B------:R-:W-:-:S05]  /*71f0*/  LEA R26, P6, R19, c[0x0][0x168], 0x1 ;  /* 0x00005a00131a7a11 */ /* 0x000fca00078c08ff */
[----:B------:R-:W-:Y:S04]  /*7200*/  STL [R1+0x52c], R26 ;  /* 0x00052c1a01007387 */ /* 0x000fe80000100800 */
[----:B------:R-:W4:Y:S04]  /*7210*/  LDL.LU R8, [R1+0x10] ;  /* 0x0000100001087983 */ /* 0x000f280000300800 */
[----:B------:R0:W-:Y:S04]  /*7220*/  STL [R1+0x4b8], R9 ;  /* 0x0004b80901007387 */ /* 0x0001e80000100800 */
[----:B0-----:R-:W4:Y:S01]  /*7230*/  LDL.LU R9, [R1+0xc] ;  /* 0x00000c0001097983 */ /* 0x001f220000300800 */
[----:B------:R-:W-:-:S05]  /*7240*/  LEA R26, P0, R18, c[0x0][0x168], 0x1 ;  /* 0x00005a00121a7a11 */ /* 0x000fca00078008ff */
[----:B------:R0:W-:Y:S04]  /*7250*/  STL [R1+0x5dc], R26 ;  /* 0x0005dc1a01007387 */ /* 0x0001e80000100800 */
[----:B0-----:R-:W4:Y:S01]  /*7260*/  LDL.LU R26, [R1+0x8] ;  /* 0x00000800011a7983 */ /* 0x001f220000300800 */
[----:B------:R-:W-:Y:S02]  /*7270*/  LEA.HI.X.SX32 R24, R24, c[0x0][0x16c], 0x1, P1 ;  /* 0x00005b0018187a11 */ /* 0x000fe400008f0eff */
[----:B------:R-:W-:-:S03]  /*7280*/  LEA.HI.X.SX32 R23, R23, c[0x0][0x16c], 0x1, P2 ;  /* 0x00005b0017177a11 */ /* 0x000fc600010f0eff */
[----:B------:R0:W-:Y:S02]  /*7290*/  STL [R1+0x520], R24 ;  /* 0x0005201801007387 */ /* 0x0001e40000100800 */
[----:B0-----:R-:W-:-:S05]  /*72a0*/  LEA R24, P1, R17, c[0x0][0x168], 0x1 ;  /* 0x00005a0011187a11 */ /* 0x001fca00078208ff */
[----:B------:R0:W-:Y:S01]  /*72b0*/  STL [R1+0x670], R24 ;  /* 0x0006701801007387 */ /* 0x0001e20000100800 */
[----:B------:R-:W-:-:S03]  /*72c0*/  LEA.HI.X.SX32 R22, R22, c[0x0][0x16c], 0x1, P3 ;  /* 0x00005b0016167a11 */ /* 0x000fc600018f0eff */
[----:B0-----:R-:W4:Y:S04]  /*72d0*/  LDL.LU R24, [R1+0x738] ;  /* 0x0007380001187983 */ /* 0x001f280000300800 */
        /* <DEDUP_REMOVED lines=20> */
[----:B------:R2:W-:Y:S01]  /*7420*/  STL [R1+0x4c0], R19 ;  /* 0x0004c01301007387 */ /* 0x0005e20000100800 */
[----:B------:R-:W-:Y:S02]  /*7430*/  LEA.HI.X.SX32 R17, R17, c[0x0][0x16c], 0x1, P1 ;  /* 0x00005b0011117a11 */ /* 0x000fe400008f0eff */
[----:B------:R-:W-:Y:S02]  /*7440*/  LEA.HI.X.SX32 R16, R16, c[0x0][0x16c], 0x1, P2 ;  /* 0x00005b0010107a11 */ /* 0x000fe400010f0eff */
[----:B--2---:R-:W-:-:S05]  /*7450*/  LEA R19, P6, R12, c[0x0][0x168], 0x1 ;  /* 0x00005a000c137a11 */ /* 0x004fca00078c08ff */
[----:B------:R0:W-:Y:S04]  /*7460*/  STL [R1+0x5ec], R19 ;  /* 0x0005ec1301007387 */ /* 0x0001e80000100800 */
[----:B0-----:R-:W2:Y:S04]  /*7470*/  LDL.LU R19, [R1+0x724] ;  /* 0x0007240001137983 */ /* 0x001ea80000300800 */
[----:B------:R3:W-:Y:S02]  /*7480*/  STL [R1+0x530], R18 ;  /* 0x0005301201007387 */ /* 0x0007e40000100800 */
[----:B---3--:R-:W-:-:S05]  /*7490*/  LEA R18, P0, R11, c[0x0][0x168], 0x1 ;  /* 0x00005a000b127a11 */ /* 0x008fca00078008ff */
[----:B------:R0:W-:Y:S04]  /*74a0*/  STL [R1+0x678], R18 ;  /* 0x0006781201007387 */ /* 0x0001e80000100800 */
[----:B0-----:R-:W3:Y:S04]  /*74b0*/  LDL.LU R18, [R1+0x720] ;  /* 0x0007200001127983 */ /* 0x001ee80000300800 */
[----:B------:R0:W-:Y:S02]  /*74c0*/  STL [R1+0x5e0], R17 ;  /* 0x0005e01101007387 */ /* 0x0001e40000100800 */
[----:B0-----:R-:W-:-:S05]  /*74d0*/  LEA R17, P1, R10, c[0x0][0x168], 0x1 ;  /* 0x00005a000a117a11 */ /* 0x001fca00078208ff */
[----:B------:R0:W-:Y:S01]  /*74e0*/  STL [R1+0x544], R17 ;  /* 0x0005441101007387 */ /* 0x0001e20000100800 */
[----:B------:R-:W-:-:S03]  /*74f0*/  LEA.HI.X.SX32 R15, R15, c[0x0][0x16c], 0x1, P3 ;  /* 0x00005b000f0f7a11 */ /* 0x000fc600018f0eff */
[----:B0-----:R-:W2:Y:S04]  /*7500*/  LDL.LU R17, [R1+0x71c] ;  /* 0x00071c0001117983 */ /* 0x001ea80000300800 */
[----:B------:R0:W-:Y:S02]  /*7510*/  STL [R1+0x4c4], R16 ;  /* 0x0004c41001007387 */ /* 0x0001e40000100800 */
[----:B0-----:R-:W-:-:S05]  /*7520*/  LEA R16, P2, R28, c[0x0][0x168], 0x1 ;  /* 0x00005a001c107a11 */ /* 0x001fca00078408ff */
[----:B------:R0:W-:Y:S01]  /*7530*/  STL [R1+0x5f4], R16 ;  /* 0x0005f41001007387 */ /* 0x0001e20000100800 */
[----:B------:R-:W-:-:S03]  /*7540*/  LEA.HI.X.SX32 R14, R14, c[0x0][0x16c], 0x1, P4 ;  /* 0x00005b000e0e7a11 */ /* 0x000fc600020f0eff */
[----:B0-----:R-:W2:Y:S04]  /*7550*/  LDL.LU R16, [R1+0x718] ;  /* 0x0007180001107983 */ /* 0x001ea80000300800 */
[----:B------:R4:W-:Y:S02]  /*7560*/  STL [R1+0x538], R15 ;  /* 0x0005380f01007387 */ /* 0x0009e40000100800 */
[----:B----4-:R-:W-:-:S05]  /*7570*/  LEA R15, P3, R0, c[0x0][0x168], 0x1 ;  /* 0x00005a00000f7a11 */ /* 0x010fca00078608ff */
[----:B------:R0:W-:Y:S01]  /*7580*/  STL [R1+0x67c], R15 ;  /* 0x00067c0f01007387 */ /* 0x0001e20000100800 */
[----:B------:R-:W-:-:S03]  /*7590*/  LEA.HI.X.SX32 R13, R13, c[0x0][0x16c], 0x1, P5 ;  /* 0x00005b000d0d7a11 */ /* 0x000fc600028f0eff */
[----:B0-----:R-:W4:Y:S04]  /*75a0*/  LDL.LU R15, [R1+0x714] ;  /* 0x00071400010f7983 */ /* 0x001f280000300800 */
        /* <DEDUP_REMOVED lines=22> */
[----:B------:R0:W-:Y:S04]  /*7710*/  STL [R1+0x604], R10 ;  /* 0x0006040a01007387 */ /* 0x0001e80000100800 */
[----:B0-----:R-:W2:Y:S04]  /*7720*/  LDL.LU R10, [R1+0x700] ;  /* 0x00070000010a7983 */ /* 0x001ea80000300800 */
[----:B------:R0:W-:Y:S02]  /*7730*/  STL [R1+0x548], R28 ;  /* 0x0005481c01007387 */ /* 0x0001e40000100800 */
[----:B0-----:R-:W-:-:S05]  /*7740*/  LEA R28, P2, R26, c[0x0][0x168], 0x1 ;  /* 0x00005a001a1c7a11 */ /* 0x001fca00078408ff */
[----:B------:R0:W-:Y:S04]  /*7750*/  STL [R1+0x684], R28 ;  /* 0x0006841c01007387 */ /* 0x0001e80000100800 */
[----:B0-----:R-:W2:Y:S01]  /*7760*/  LDL.LU R28, [R1+0x6fc] ;  /* 0x0006fc00011c7983 */ /* 0x001ea20000300800 */
[----:B------:R-:W-:-:S05]  /*7770*/  LEA.HI.X.SX32 R0, R0, c[0x0][0x16c], 0x1, P3 ;  /* 0x00005b0000007a11 */ /* 0x000fca00018f0eff */
[----:B------:R2:W-:Y:S02]  /*7780*/  STL [R1+0x5f8], R0 ;  /* 0x0005f80001007387 */ /* 0x0005e40000100800 */
[----:B--2---:R-:W-:-:S05]  /*7790*/  LEA R0, P3, R28, c[0x0][0x168], 0x1 ;  /* 0x00005a001c007a11 */ /* 0x004fca00078608ff */
        /* <DEDUP_REMOVED lines=28> */
[----:B------:R2:W-:Y:S01]  /*7960*/  STL [R1+0x608], R26 ;  /* 0x0006081a01007387 */ /* 0x0005e20000100800 */
[----:B------:R-:W-:Y:S02]  /*7970*/  LEA.HI.X.SX32 R6, R6, c[0x0][0x16c], 0x1, P6 ;  /* 0x00005b0006067a11 */ /* 0x000fe400030f0eff */
[----:B------:R-:W-:Y:S02]  /*7980*/  LEA.HI.X.SX32 R7, R7, c[0x0][0x16c], 0x1, P0 ;  /* 0x00005b0007077a11 */ /* 0x000fe400000f0eff */
[----:B------:R-:W-:Y:S01]  /*7990*/  LEA.HI.X.SX32 R8, R8, c[0x0][0x16c], 0x1, P1 ;  /* 0x00005b0008087a11 */ /* 0x000fe200008f0eff */
[----:B------:R-:W-:Y:S01]  /*79a0*/  IMAD R25, R25, c[0x0][0x190], RZ ;  /* 0x0000640019197a24 */ /* 0x000fe200078e02ff */
[----:B--2---:R-:W-:-:S05]  /*79b0*/  LEA R26, P2, R9, c[0x0][0x168], 0x1 ;  /* 0x00005a00091a7a11 */ /* 0x004fca00078408ff */
[----:B------:R0:W-:Y:S02]  /*79c0*/  STL [R1+0x56c], R26 ;  /* 0x00056c1a01007387 */ /* 0x0001e40000100800 */
[----:B0-----:R-:W-:Y:S02]  /*79d0*/  LEA.HI.X.SX32 R26, R28, c[0x0][0x16c], 0x1, P3 ;  /* 0x00005b001c1a7a11 */ /* 0x001fe400018f0eff */
[----:B------:R0:W5:Y:S04]  /*79e0*/  LDL.LU R28, [R1+0x6e0] ;  /* 0x0006e000011c7983 */ /* 0x0001680000300800 */
[----:B------:R1:W-:Y:S02]  /*79f0*/  STL [R1+0x4d8], R26 ;  /* 0x0004d81a01007387 */ /* 0x0003e40000100800 */
[----:B-1----:R-:W-:-:S05]  /*7a00*/  LEA R26, P3, R10, c[0x0][0x168], 0x1 ;  /* 0x00005a000a1a7a11 */ /* 0x002fca00078608ff */
[----:B------:R1:W-:Y:S02]  /*7a10*/  STL [R1+0x61c], R26 ;  /* 0x00061c1a01007387 */ /* 0x0003e40000100800 */
[----:B-1----:R-:W-:Y:S02]  /*7a20*/  LEA.HI.X.SX32 R26, R0, c[0x0][0x16c], 0x1, P4 ;  /* 0x00005b00001a7a11 */ /* 0x002fe400020f0eff */
[----:B------:R0:W5:Y:S04]  /*7a30*/  LDL.LU R0, [R1+0x6dc] ;  /* 0x0006dc0001007983 */ /* 0x0001680000300800 */
[----:B------:R1:W-:Y:S02]  /*7a40*/  STL [R1+0x560], R26 ;  /* 0x0005601a01007387 */ /* 0x0003e40000100800 */
[----:B-1----:R-:W-:-:S05]  /*7a50*/  LEA R26, P4, R11, c[0x0][0x168], 0x1 ;  /* 0x00005a000b1a7a11 */ /* 0x002fca00078808ff */
[----:B------:R1:W-:Y:S02]  /*7a60*/  STL [R1+0x690], R26 ;  /* 0x0006901a01007387 */ /* 0x0003e40000100800 */
[----:B-1----:R-:W-:Y:S02]  /*7a70*/  LEA.HI.X.SX32 R26, R27, c[0x0][0x16c], 0x1, P5 ;  /* 0x00005b001b1a7a11 */ /* 0x002fe400028f0eff */
[----:B------:R-:W-:-:S03]  /*7a80*/  LEA R27, P5, R12, c[0x0][0x168], 0x1 ;  /* 0x00005a000c1b7a11 */ /* 0x000fc600078a08ff */
[----:B------:R1:W-:Y:S04]  /*7a90*/  STL [R1+0x610], R26 ;  /* 0x0006101a01007387 */ /* 0x0003e80000100800 */
[----:B------:R-:W-:Y:S04]  /*7aa0*/  STL [R1+0x574], R27 ;  /* 0x0005741b01007387 */ /* 0x000fe80000100800 */
[----:B------:R2:W-:Y:S01]  /*7ab0*/  STL [R1+0x4dc], R6 ;  /* 0x0004dc0601007387 */ /* 0x0005e20000100800 */
[----:B-1----:R-:W-:-:S05]  /*7ac0*/  LEA R26, P6, R13, c[0x0][0x168], 0x1 ;  /* 0x00005a000d1a7a11 */ /* 0x002fca00078c08ff */
[----:B------:R-:W-:Y:S01]  /*7ad0*/  STL [R1+0x624], R26 ;  /* 0x0006241a01007387 */ /* 0x000fe20000100800 */
[----:B--2---:R-:W-:-:S03]  /*7ae0*/  LEA R6, P0, R14, c[0x0][0x168], 0x1 ;  /* 0x00005a000e067a11 */ /* 0x004fc600078008ff */
[----:B------:R4:W-:Y:S04]  /*7af0*/  STL [R1+0x568], R7 ;  /* 0x0005680701007387 */ /* 0x0009e80000100800 */
[----:B------:R1:W-:Y:S04]  /*7b00*/  STL [R1+0x694], R6 ;  /* 0x0006940601007387 */ /* 0x0003e80000100800 */
[----:B------:R2:W-:Y:S01]  /*7b10*/  STL [R1+0x618], R8 ;  /* 0x0006180801007387 */ /* 0x0005e20000100800 */
[----:B----4-:R-:W-:Y:S02]  /*7b20*/  LEA R7, P1, R15, c[0x0][0x168], 0x1 ;  /* 0x00005a000f077a11 */ /* 0x010fe400078208ff */
[----:B-1----:R-:W-:-:S03]  /*7b30*/  LEA.HI.X.SX32 R6, R9, c[0x0][0x16c], 0x1, P2 ;  /* 0x00005b0009067a11 */ /* 0x002fc600010f0eff */
[----:B------:R1:W-:Y:S01]  /*7b40*/  STL [R1+0x57c], R7 ;  /* 0x00057c0701007387 */ /* 0x0003e20000100800 */
[----:B--2---:R-:W-:-:S03]  /*7b50*/  LEA R8, P2, R16, c[0x0][0x168], 0x1 ;  /* 0x00005a0010087a11 */ /* 0x004fc600078408ff */
[----:B------:R2:W-:Y:S04]  /*7b60*/  STL [R1+0x4e0], R6 ;  /* 0x0004e00601007387 */ /* 0x0005e80000100800 */
[----:B------:R4:W-:Y:S01]  /*7b70*/  STL [R1+0x62c], R8 ;  /* 0x00062c0801007387 */ /* 0x0009e20000100800 */
[----:B-1----:R-:W-:Y:S02]  /*7b80*/  LEA.HI.X.SX32 R7, R10, c[0x0][0x16c], 0x1, P3 ;  /* 0x00005b000a077a11 */ /* 0x002fe400018f0eff */
[----:B--2---:R-:W-:-:S03]  /*7b90*/  LEA R6, P3, R17, c[0x0][0x168], 0x1 ;  /* 0x00005a0011067a11 */ /* 0x004fc600078608ff */
[----:B------:R3:W-:Y:S01]  /*7ba0*/  STL [R1+0x570], R7 ;  /* 0x0005700701007387 */ /* 0x0007e20000100800 */
[----:B----4-:R-:W-:-:S03]  /*7bb0*/  LEA.HI.X.SX32 R8, R11, c[0x0][0x16c], 0x1, P4 ;  /* 0x00005b000b087a11 */ /* 0x010fc600020f0eff */
[----:B------:R1:W-:Y:S04]  /*7bc0*/  STL [R1+0x698], R6 ;  /* 0x0006980601007387 */ /* 0x0003e80000100800 */
[----:B------:R2:W-:Y:S01]  /*7bd0*/  STL [R1+0x620], R8 ;  /* 0x0006200801007387 */ /* 0x0005e20000100800 */
[----:B---3--:R-:W-:Y:S02]  /*7be0*/  LEA R7, P4, R18, c[0x0][0x168], 0x1 ;  /* 0x00005a0012077a11 */ /* 0x008fe400078808ff */
        /* <DEDUP_REMOVED lines=8> */
[----:B---3--:R-:W-:-:S03]  /*7c70*/  LEA.HI.X.SX32 R8, R14, c[0x0][0x16c], 0x1, P0 ;  /* 0x00005b000e087a11 */ /* 0x008fc600000f0eff */
[----:B------:R2:W-:Y:S04]  /*7c80*/  STL [R1+0x69c], R6 ;  /* 0x00069c0601007387 */ /* 0x0005e80000100800 */
[----:B------:R3:W-:Y:S01]  /*7c90*/  STL [R1+0x628], R8 ;  /* 0x0006280801007387 */ /* 0x0007e20000100800 */
[----:B-1----:R-:W-:Y:S02]  /*7ca0*/  LEA R7, P0, R29, c[0x0][0x168], 0x1 ;  /* 0x00005a001d077a11 */ /* 0x002fe400078008ff */
[----:B--2---:R-:W-:-:S03]  /*7cb0*/  LEA.HI.X.SX32 R6, R15, c[0x0][0x16c], 0x1, P1 ;  /* 0x00005b000f067a11 */ /* 0x004fc600008f0eff */
[----:B------:R1:W-:Y:S01]  /*7cc0*/  STL [R1+0x58c], R7 ;  /* 0x00058c0701007387 */ /* 0x0003e20000100800 */
[----:B---3--:R-:W-:-:S03]  /*7cd0*/  LEA R8, P1, R22, c[0x0][0x168], 0x1 ;  /* 0x00005a0016087a11 */ /* 0x008fc600078208ff */
        /* <DEDUP_REMOVED lines=16> */
[----:B------:R-:W-:Y:S01]  /*7de0*/  STL [R1+0x588], R7 ;  /* 0x0005880701007387 */ /* 0x000fe20000100800 */
[----:B---3--:R-:W-:-:S03]  /*7df0*/  LEA.HI.X.SX32 R8, R20, c[0x0][0x16c], 0x1, P6 ;  /* 0x00005b0014087a11 */ /* 0x008fc600030f0eff */
[----:B------:R1:W-:Y:S04]  /*7e00*/  STL [R1+0x648], R6 ;  /* 0x0006480601007387 */ /* 0x0003e80000100800 */
[----:B------:R2:W-:Y:S01]  /*7e10*/  STL [R1+0x638], R8 ;  /* 0x0006380801007387 */ /* 0x0005e20000100800 */
[----:B-1----:R-:W-:-:S03]  /*7e20*/  LEA.HI.X.SX32 R6, R29, c[0x0][0x16c], 0x1, P0 ;  /* 0x00005b001d067a11 */ /* 0x002fc600000f0eff */
[----:B------:R-:W3:Y:S04]  /*7e30*/  LDL.LU R29, [R1+0x6d8] ;  /* 0x0006d800011d7983 */ /* 0x000ee80000300800 */
[----:B------:R-:W1:Y:S01]  /*7e40*/  S2R R26, SR_TID.X ;  /* 0x00000000001a7919 */ /* 0x000e620000002100 */
[----:B------:R-:W-:Y:S01]  /*7e50*/  IMAD R3, R3, c[0x0][0x190], RZ ;  /* 0x0000640003037a24 */ /* 0x000fe200078e02ff */
[----:B------:R-:W-:-:S04]  /*7e60*/  LEA R7, P6, R5, c[0x0][0x168], 0x1 ;  /* 0x00005a0005077a11 */ /* 0x000fc800078c08ff */
[----:B--2---:R-:W-:Y:S01]  /*7e70*/  LEA R8, P0, R3, c[0x0][0x168], 0x1 ;  /* 0x00005a0003087a11 */ /* 0x004fe200078008ff */
[----:B------:R2:W-:Y:S01]  /*7e80*/  STL [R1+0x64c], R7 ;  /* 0x00064c0701007387 */ /* 0x0005e20000100800 */
[----:B-1----:R-:W-:-:S05]  /*7e90*/  LOP3.LUT R26, R26, 0x7f, RZ, 0xc0, !PT ;  /* 0x0000007f1a1a7812 */ /* 0x002fca00078ec0ff */
[----:B------:R-:W-:Y:S02]  /*7ea0*/  IMAD.SHL.U32 R27, R26, 0x2, RZ ;  /* 0x000000021a1b7824 */ /* 0x000fe400078e00ff */
[----:B------:R-:W1:Y:S01]  /*7eb0*/  S2R R26, SR_TID.X ;  /* 0x00000000001a7919 */ /* 0x000e620000002100 */
[----:B--2---:R-:W-:-:S03]  /*7ec0*/  LEA.HI.X.SX32 R7, R22, c[0x0][0x16c], 0x1, P1 ;  /* 0x00005b0016077a11 */ /* 0x004fc600008f0eff */
[----:B------:R2:W-:Y:S04]  /*7ed0*/  STL [R1+0x4f0], R6 ;  /* 0x0004f00601007387 */ /* 0x0005e80000100800 */
[----:B------:R4:W-:Y:S01]  /*7ee0*/  STL [R1+0x6a4], R8 ;  /* 0x0006a40801007387 */ /* 0x0009e20000100800 */
[----:B--2---:R-:W-:-:S03]  /*7ef0*/  LEA.HI.X.SX32 R6, R23, c[0x0][0x16c], 0x1, P2 ;  /* 0x00005b0017067a11 */ /* 0x004fc600010f0eff */
[----:B------:R2:W-:Y:S01]  /*7f00*/  STL [R1+0x590], R7 ;  /* 0x0005900701007387 */ /* 0x0005e20000100800 */
[----:B----4-:R-:W-:-:S03]  /*7f10*/  LEA.HI.X.SX32 R8, R24, c[0x0][0x16c], 0x1, P3 ;  /* 0x00005b0018087a11 */ /* 0x010fc600018f0eff */
[----:B------:R4:W-:Y:S01]  /*7f20*/  STL [R1+0x640], R6 ;  /* 0x0006400601007387 */ /* 0x0009e20000100800 */
[----:B--2---:R-:W-:-:S03]  /*7f30*/  LEA.HI.X.SX32 R7, R25, c[0x0][0x16c], 0x1, P4 ;  /* 0x00005b0019077a11 */ /* 0x004fc600020f0eff */
[----:B------:R-:W-:Y:S01]  /*7f40*/  STL [R1+0x4f4], R8 ;  /* 0x0004f40801007387 */ /* 0x000fe20000100800 */
[----:B----4-:R-:W-:-:S03]  /*7f50*/  LEA.HI.X.SX32 R6, R21, c[0x0][0x16c], 0x1, P5 ;  /* 0x00005b0015067a11 */ /* 0x010fc600028f0eff */
[----:B------:R1:W-:Y:S01]  /*7f60*/  STL [R1+0x598], R7 ;  /* 0x0005980701007387 */ /* 0x0003e20000100800 */
[----:B------:R-:W-:-:S03]  /*7f70*/  LEA.HI.X.SX32 R5, R5, c[0x0][0x16c], 0x1, P6 ;  /* 0x00005b0005057a11 */ /* 0x000fc600030f0eff */
[----:B------:R2:W-:Y:S01]  /*7f80*/  STL [R1+0x59c], R6 ;  /* 0x00059c0601007387 */ /* 0x0005e20000100800 */
[----:B------:R-:W-:Y:S01]  /*7f90*/  LEA.HI.X.SX32 R3, R3, c[0x0][0x16c], 0x1, P0 ;  /* 0x00005b0003037a11 */ /* 0x000fe200000f0eff */
[C---:B-1----:R-:W-:Y:S01]  /*7fa0*/  IMAD.SHL.U32 R7, R26.reuse, 0x2, RZ ;  /* 0x000000021a077824 */ /* 0x042fe200078e00ff */
[----:B--2---:R-:W-:Y:S01]  /*7fb0*/  LOP3.LUT R6, R27, 0x30, RZ, 0x3c, !PT ;  /* 0x000000301b067812 */ /* 0x004fe200078e3cff */
[C---:B------:R-:W-:Y:S01]  /*7fc0*/  IMAD.SHL.U32 R6, R26.reuse, 0x80, RZ ;  /* 0x000000801a067824 */ /* 0x040fe200078e00ff */
[----:B------:R-:W-:Y:S01]  /*7fd0*/  LOP3.LUT R26, R26, 0x7, RZ, 0xc0, !PT ;  /* 0x000000071a1a7812 */ /* 0x000fe200078ec0ff */
[----:B------:R-:W-:Y:S04]  /*7fe0*/  STL [R1+0x5a0], R5 ;  /* 0x0005a00501007387 */ /* 0x000fe80000100800 */
[----:B------:R-:W-:Y:S01]  /*7ff0*/  STL [R1+0xb8], RZ ;  /* 0x0000b8ff01007387 */ /* 0x000fe20000100800 */
[----:B------:R-:W-:-:S03]  /*8000*/  IMAD R26, R26, 0x110, RZ ;  /* 0x000001101a1a7824 */ /* 0x000fc600078e02ff */
[----:B------:R1:W-:Y:S04]  /*8010*/  STL [R1+0x650], R3 ;  /* 0x0006500301007387 */ /* 0x0003e80000100800 */
[----:B------:R0:W-:Y:S01]  /*8020*/  STL [R1+0xbc], RZ ;  /* 0x0000bcff01007387 */ /* 0x0001e20000100800 */
[----:B------:R-:W-:-:S03]  /*8030*/  LOP3.LUT R26, R26, 0x10, R7, 0x78, !PT ;  /* 0x000000101a1a7812 */ /* 0x000fc600078e7807 */
[----:B------:R0:W-:Y:S04]  /*8040*/  STL [R1+0x90], RZ ;  /* 0x000090ff01007387 */ /* 0x0001e80000100800 */
[----:B------:R0:W-:Y:S04]  /*8050*/  STL [R1+0x94], RZ ;  /* 0x000094ff01007387 */ /* 0x0001e80000100800 */
[----:B------:R0:W-:Y:S04]  /*8060*/  STL [R1+0x98], RZ ;  /* 0x000098ff01007387 */ /* 0x0001e80000100800 */
[----:B------:R0:W-:Y:S01]  /*8070*/  STL [R1+0x9c], RZ ;  /* 0x00009cff01007387 */ /* 0x0001e20000100800 */
[----:B------:R-:W-:-:S03]  /*8080*/  LOP3.LUT R26, R26, 0x800, R6, 0xf8, !PT ;  /* 0x000008001a1a7812 */ /* 0x000fc600078ef806 */
[----:B------:R0:W-:Y:S04]  /*8090*/  STL [R1+0x80], RZ ;  /* 0x000080ff01007387 */ /* 0x0001e80000100800 */
[----:B------:R0:W-:Y:S01]  /*80a0*/  STL [R1+0x84], RZ ;  /* 0x000084ff01007387 */ /* 0x0001e20000100800 */
[----:B-1----:R-:W-:-:S03]  /*80b0*/  LOP3.LUT R3, R27, 0x20, RZ, 0x3c, !PT ;  /* 0x000000201b037812 */ /* 0x002fc600078e3cff */
[----:B------:R0:W-:Y:S01]  /*80c0*/  STL [R1+0x88], RZ ;  /* 0x000088ff01007387 */ /* 0x0001e20000100800 */
[----:B------:R-:W-:-:S03]  /*80d0*/  LOP3.LUT R5, R27, 0x10, RZ, 0x3c, !PT ;  /* 0x000000101b057812 */ /* 0x000fc600078e3cff */
[----:B------:R0:W-:Y:S01]  /*80e0*/  STL [R1+0x8c], RZ ;  /* 0x00008cff01007387 */ /* 0x0001e20000100800 */
[----:B------:R-:W-:-:S03]  /*80f0*/  LOP3.LUT R3, R27, 0x50, RZ, 0x3c, !PT ;  /* 0x000000501b037812 */ /* 0x000fc600078e3cff */
[----:B------:R0:W-:Y:S01]  /*8100*/  STL [R1+0xf0], RZ ;  /* 0x0000f0ff01007387 */ /* 0x0001e20000100800 */
[----:B------:R-:W-:-:S03]  /*8110*/  LOP3.LUT R6, R27, 0x60, RZ, 0x3c, !PT ;  /* 0x000000601b067812 */ /* 0x000fc600078e3cff */
[----:B------:R0:W-:Y:S01]  /*8120*/  STL [R1+0xf4], RZ ;  /* 0x0000f4ff01007387 */ /* 0x0001e20000100800 */
[C---:B------:R-:W-:Y:S02]  /*8130*/  LOP3.LUT R5, R27.reuse, 0x40, RZ, 0x3c, !PT ;  /* 0x000000401b057812 */ /* 0x040fe400078e3cff */
[----:B------:R-:W-:Y:S01]  /*8140*/  LOP3.LUT R6, R26, 0x20, RZ, 0x3c, !PT ;  /* 0x000000201a067812 */ /* 0x000fe200078e3cff */
[----:B------:R0:W-:Y:S01]  /*8150*/  STL [R1+0xf8], RZ ;  /* 0x0000f8ff01007387 */ /* 0x0001e20000100800 */
[----:B------:R-:W-:-:S03]  /*8160*/  LOP3.LUT R5, R27, 0x70, RZ, 0x3c, !PT ;  /* 0x000000701b057812 */ /* 0x000fc600078e3cff */
[----:B------:R0:W-:Y:S01]  /*8170*/  STL [R1+0xfc], RZ ;  /* 0x0000fcff01007387 */ /* 0x0001e20000100800 */
[----:B------:R-:W-:-:S03]  /*8180*/  LOP3.LUT R5, R26, 0x40, RZ, 0x3c, !PT ;  /* 0x000000401a057812 */ /* 0x000fc600078e3cff */
[----:B------:R0:W-:Y:S04]  /*8190*/  STL [R1+0xa0], RZ ;  /* 0x0000a0ff01007387 */ /* 0x0001e80000100800 */
[----:B------:R0:W-:Y:S04]  /*81a0*/  STL [R1+0xa4], RZ ;  /* 0x0000a4ff01007387 */ /* 0x0001e80000100800 */
[----:B------:R0:W-:Y:S04]  /*81b0*/  STL [R1+0xa8], RZ ;  /* 0x0000a8ff01007387 */ /* 0x0001e80000100800 */
[----:B------:R0:W-:Y:S04]  /*81c0*/  STL [R1+0xac], RZ ;  /* 0x0000acff01007387 */ /* 0x0001e80000100800 */
[----:B------:R0:W-:Y:S01]  /*81d0*/  STL [R1+0x6b8], R6 ;  /* 0x0006b80601007387 */ /* 0x0001e20000100800 */
[----:B---3--:R-:W-:-:S02]  /*81e0*/  LOP3.LUT R3, R29, 0x20, RZ, 0x3c, !PT ;  /* 0x000000201d037812 */ /* 0x008fc400078e3cff */
[----:B------:R-:W-:-:S05]  /*81f0*/  LOP3.LUT R3, R26, 0x60, RZ, 0x3c, !PT ;  /* 0x000000601a037812 */ /* 0x000fca00078e3cff */
[----:B------:R0:W-:Y:S04]  /*8200*/  STL [R1+0x6b0], R3 ;  /* 0x0006b00301007387 */ /* 0x0001e80000100800 */
[----:B------:R0:W-:Y:S02]  /*8210*/  STL [R1+0x6b4], R5 ;  /* 0x0006b40501007387 */ /* 0x0001e40000100800 */
.L_x_2:
[----:B------:R-:W-:Y:S04]  /*8220*/  STL [R1+0xf68], R23 ;  /* 0x000f681701007387 */ /* 0x000fe80000100800 */
        /* <DEDUP_REMOVED lines=8> */
[----:B-----5:R-:W-:Y:S04]  /*82b0*/  STL [R1+0xf44], R28 ;  /* 0x000f441c01007387 */ /* 0x020fe80000100800 */
[----:B------:R1:W-:Y:S04]  /*82c0*/  STL [R1+0xf40], R0 ;  /* 0x000f400001007387 */ /* 0x0003e80000100800 */
[----:B-1----:R-:W2:Y:S01]  /*82d0*/  LDL R0, [R1+0x50] ;  /* 0x0000500001007983 */ /* 0x002ea20000100800 */
[----:B0-----:R-:W-:Y:S01]  /*82e0*/  PRMT R6, RZ, 0x7610, R6 ;  /* 0x00007610ff067816 */ /* 0x001fe20000000006 */
[----:B------:R-:W-:-:S02]  /*82f0*/  IMAD.MOV.U32 R3, RZ, RZ, R2 ;  /* 0x000000ffff037224 */ /* 0x000fc400078e0002 */
[----:B------:R-:W-:Y:S02]  /*8300*/  IMAD.MOV.U32 R2, RZ, RZ, R4 ;  /* 0x000000ffff027224 */ /* 0x000fe400078e0004 */
[----:B------:R-:W-:Y:S01]  /*8310*/  IMAD.MOV.U32 R5, RZ, RZ, c[0x0][0x188] ;  /* 0x00006200ff057624 */ /* 0x000fe200078e00ff */
[----:B------:R-:W-:Y:S01]  /*8320*/  PRMT R7, RZ, 0x7610, R7 ;  /* 0x00007610ff077816 */ /* 0x000fe20000000007 */
[----:B------:R-:W-:Y:S02]  /*8330*/  IMAD.MOV.U32 R13, RZ, RZ, c[0x0][0x188] ;  /* 0x00006200ff0d7624 */ /* 0x000fe400078e00ff */
[----:B------:R-:W-:Y:S01]  /*8340*/  IMAD.MOV.U32 R8, RZ, RZ, c[0x0][0x188] ;  /* 0x00006200ff087624 */ /* 0x000fe200078e00ff */
[----:B------:R-:W-:Y:S01]  /*8350*/  PRMT R10, RZ, 0x7610, R10 ;  /* 0x00007610ff0a7816 */ /* 0x000fe2000000000a */
[----:B------:R-:W-:Y:S01]  /*8360*/  IMAD.SHL.U32 R5, R5, 0x8, RZ ;  /* 0x0000000805057824 */ /* 0x000fe200078e00ff */
[----:B------:R-:W-:Y:S01]  /*8370*/  PRMT R23, RZ, 0x7610, R23 ;  /* 0x00007610ff177816 */ /* 0x000fe20000000017 */
[----:B------:R-:W-:Y:S01]  /*8380*/  IMAD.SHL.U32 R13, R13, 0x2, RZ ;  /* 0x000000020d0d7824 */ /* 0x000fe200078e00ff */
[----:B------:R-:W-:Y:S01]  /*8390*/  PRMT R18, RZ, 0x7610, R18 ;  /* 0x00007610ff127816 */ /* 0x000fe20000000012 */
[----:B------:R-:W-:-:S04]  /*83a0*/  IMAD.WIDE R4, R5, 0x2, R2 ;  /* 0x0000000205047825 */ /* 0x000fc800078e0202 */
[----:B------:R-:W-:Y:S01]  /*83b0*/  IMAD.MOV.U32 R12, RZ, RZ, c[0x0][0x188] ;  /* 0x00006200ff0c7624 */ /* 0x000fe200078e00ff */
[----:B------:R-:W-:Y:S01]  /*83c0*/  PRMT R21, RZ, 0x7610, R21 ;  /* 0x00007610ff157816 */ /* 0x000fe20000000015 */
[----:B------:R-:W-:Y:S01]  /*83d0*/  IMAD.WIDE R8, R8, 0x2, R2 ;  /* 0x0000000208087825 */ /* 0x000fe200078e0202 */
[----:B------:R-:W-:Y:S01]  /*83e0*/  PRMT R19, RZ, 0x7610, R19 ;  /* 0x00007610ff137816 */ /* 0x000fe20000000013 */
[----:B------:R-:W-:Y:S01]  /*83f0*/  STL [R1+0xec8], R29 ;  /* 0x000ec81d01007387 */ /* 0x000fe20000100800 */
[C---:B--2---:R-:W-:Y:S02]  /*8400*/  ISETP.GT.AND P0, PT, R0.reuse, RZ, PT ;  /* 0x000000ff0000720c */ /* 0x044fe40003f04270 */
[C---:B------:R-:W-:Y:S02]  /*8410*/  ISETP.GT.AND P2, PT, R0.reuse, 0x8, PT ;  /* 0x000000080000780c */ /* 0x040fe40003f44270 */
[C---:B------:R-:W-:Y:S02]  /*8420*/  ISETP.GT.AND P1, PT, R0.reuse, 0x1, PT ;  /* 0x000000010000780c */ /* 0x040fe40003f24270 */
[----:B------:R-:W-:Y:S01]  /*8430*/  ISETP.GT.AND P3, PT, R0, 0x10, PT ;  /* 0x000000100000780c */ /* 0x000fe20003f64270 */
[----:B------:R-:W-:Y:S01]  /*8440*/  IMAD.SHL.U32 R12, R12, 0x10, RZ ;  /* 0x000000100c0c7824 */ /* 0x000fe200078e00ff */
[----:B------:R-:W-:Y:S04]  /*8450*/  STL [R1+0xecc], R29 ;  /* 0x000ecc1d01007387 */ /* 0x000fe80000100800 */
[----:B------:R-:W-:Y:S04]  /*8460*/  STL [R1+0xf3c], R29 ;  /* 0x000f3c1d01007387 */ /* 0x000fe80000100800 */
[----:B------:R-:W2:Y:S01]  /*8470*/  @P0 LDG.E.U16 R6, [R2.64] ;  /* 0x0000000402060981 */ /* 0x000ea2000c1e1500 */
[----:B------:R-:W-:-:S03]  /*8480*/  ISETP.GT.AND P0, PT, R0, 0x2, PT ;  /* 0x000000020000780c */ /* 0x000fc60003f04270 */
[----:B------:R0:W3:Y:S04]  /*8490*/  @P2 LDG.E.U16 R7, [R4.64] ;  /* 0x0000000404072981 */ /* 0x0000e8000c1e1500 */
[----:B------:R1:W4:Y:S01]  /*84a0*/  @P1 LDG.E.U16 R10, [R8.64] ;  /* 0x00000004080a1981 */ /* 0x000322000c1e1500 */
[----:B0-----:R-:W-:-:S05]  /*84b0*/  IMAD.WIDE R4, R13, 0x2, R2 ;  /* 0x000000020d047825 */ /* 0x001fca00078e0202 */
[----:B------:R0:W3:Y:S01]  /*84c0*/  @P0 LDG.E.U16 R23, [R4.64] ;  /* 0x0000000404170981 */ /* 0x0000e2000c1e1500 */
[----:B------:R-:W-:Y:S01]  /*84d0*/  ISETP.GT.AND P1, PT, R0, 0x3, PT ;  /* 0x000000030000780c */ /* 0x000fe20003f24270 */
[----:B0-----:R-:W-:-:S04]  /*84e0*/  IMAD.MOV.U32 R5, RZ, RZ, c[0x0][0x188] ;  /* 0x00006200ff057624 */ /* 0x001fc800078e00ff */
[----:B------:R-:W-:-:S04]  /*84f0*/  IMAD R5, R5, 0x3, RZ ;  /* 0x0000000305057824 */ /* 0x000fc800078e02ff */
[----:B------:R-:W-:Y:S01]  /*8500*/  IMAD.WIDE R4, R5, 0x2, R2 ;  /* 0x0000000205047825 */ /* 0x000fe200078e0202 */
[----:B------:R-:W-:-:S04]  /*8510*/  ISETP.GT.AND P0, PT, R0, 0x4, PT ;  /* 0x000000040000780c */ /* 0x000fc80003f04270 */
[----:B------:R0:W3:Y:S01]  /*8520*/  @P1 LDG.E.U16 R18, [R4.64] ;  /* 0x0000000404121981 */ /* 0x0000e2000c1e1500 */
[----:B-1----:R-:W-:Y:S01]  /*8530*/  PRMT R8, RZ, 0x7610, R8 ;  /* 0x00007610ff087816 */ /* 0x002fe20000000008 */
[----:B------:R-:W-:-:S04]  /*8540*/  IMAD.WIDE R12, R12, 0x2, R2 ;  /* 0x000000020c0c7825 */ /* 0x000fc800078e0202 */
[----:B0-----:R-:W-:Y:S01]  /*8550*/  IMAD.MOV.U32 R5, RZ, RZ, c[0x0][0x188] ;  /* 0x00006200ff057624 */ /* 0x001fe200078e00ff */
[----:B------:R0:W3:Y:S03]  /*8560*/  @P3 LDG.E.U16 R8, [R12.64] ;  /* 0x000000040c083981 */ /* 0x0000e6000c1e1500 */
[----:B------:R-:W-:-:S04]  /*8570*/  IMAD.SHL.U32 R5, R5, 0x4, RZ ;  /* 0x0000000405057824 */ /* 0x000fc800078e00ff */
[----:B------:R-:W-:Y:S01]  /*8580*/  IMAD.WIDE R4, R5, 0x2, R2 ;  /* 0x0000000205047825 */ /* 0x000fe200078e0202 */
[C---:B------:R-:W-:Y:S02]  /*8590*/  ISETP.GT.AND P2, PT, R0.reuse, 0x18, PT ;  /* 0x000000180000780c */ /* 0x040fe40003f44270 */
[----:B------:R-:W-:Y:S01]  /*85a0*/  ISETP.GT.AND P1, PT, R0, 0x5, PT ;  /* 0x000000050000780c */ /* 0x000fe20003f24270 */
[----:B0-----:R-:W-:Y:S01]  /*85b0*/  IMAD.MOV.U32 R13, RZ, RZ, c[0x0][0x188] ;  /* 0x00006200ff0d7624 */ /* 0x001fe200078e00ff */
[----:B------:R0:W3:Y:S03]  /*85c0*/  @P0 LDG.E.U16 R21, [R4.64] ;  /* 0x0000000404150981 */ /* 0x0000e6000c1e1500 */
[----:B------:R-:W-:Y:S02]  /*85d0*/  IMAD R13, R13, 0x18, RZ ;  /* 0x000000180d0d7824 */ /* 0x000fe400078e02ff */
[----:B0-----:R-:W-:Y:S01]  /*85e0*/  IMAD.MOV.U32 R5, RZ, RZ, c[0x0][0x188] ;  /* 0x00006200ff057624 */ /* 0x001fe200078e00ff */
[----:B------:R-:W-:-:S03]  /*85f0*/  PRMT R9, RZ, 0x7610, R9 ;  /* 0x00007610ff097816 */ /* 0x000fc60000000009 */
[----:B------:R-:W-:Y:S02]  /*8600*/  IMAD R5, R5, 0x5, RZ ;  /* 0x0000000505057824 */ /* 0x000fe400078e02ff */
[----:B------:R-:W-:-:S04]  /*8610*/  IMAD.WIDE R12, R13, 0x2, R2 ;  /* 0x000000020d0c7825 */ /* 0x000fc800078e0202 */
[----:B------:R-:W-:Y:S01]  /*8620*/  IMAD.WIDE R4, R5, 0x2, R2 ;  /* 0x0000000205047825 */ /* 0x000fe200078e0202 */
[----:B------:R0:W3:Y:S01]  /*8630*/  @P2 LDG.E.U16 R9, [R12.64] ;  /* 0x000000040c092981 */ /* 0x0000e2000c1e1500 */
[----:B------:R-:W-:-:S03]  /*8640*/  ISETP.GT.AND P2, PT, R0, 0x9, PT ;  /* 0x000000090000780c */ /* 0x000fc60003f44270 */
[----:B------:R1:W3:Y:S01]  /*8650*/  @P1 LDG.E.U16 R19, [R4.64] ;  /* 0x0000000404131981 */ /* 0x0002e2000c1e1500 */
[----:B------:R-:W-:Y:S01]  /*8660*/  PRMT R11, RZ, 0x7610, R11 ;  /* 0x00007610ff0b7816 */ /* 0x000fe2000000000b */
[----:B-1----:R-:W-:-:S04]  /*8670*/  IMAD.MOV.U32 R5, RZ, RZ, c[0x0][0x188] ;  /* 0x00006200ff057624 */ /* 0x002fc800078e00ff */
[----:B------:R-:W-:-:S04]  /*8680*/  IMAD R5, R5, 0x9, RZ ;  /* 0x0000000905057824 */ /* 0x000fc800078e02ff */
[----:B------:R-:W-:Y:S01]  /*8690*/  IMAD.WIDE R4, R5, 0x2, R2 ;  /* 0x0000000205047825 */ /* 0x000fe200078e0202 */
[----:B------:R-:W-:-:S04]  /*86a0*/  ISETP.GT.AND P0, PT, R0, 0x6, PT ;  /* 0x000000060000780c */ /* 0x000fc80003f04270 */
[----:B------:R1:W3:Y:S01]  /*86b0*/  @P2 LDG.E.U16 R11, [R4.64] ;  /* 0x00000004040b2981 */ /* 0x0002e2000c1e1500 */
[----:B------:R-:W-:Y:S01]  /*86c0*/  PRMT R24, RZ, 0x7610, R24 ;  /* 0x00007610ff187816 */ /* 0x000fe20000000018 */
[----:B-1----:R-:W-:-:S04]  /*86d0*/  IMAD.MOV.U32 R5, RZ, RZ, c[0x0][0x188] ;  /* 0x00006200ff057624 */ /* 0x002fc800078e00ff */
[----:B------:R-:W-:-:S04]  /*86e0*/  IMAD R5, R5, 0x6, RZ ;  /* 0x0000000605057824 */ /* 0x000fc800078e02ff */
[----:B------:R-:W-:Y:S01]  /*86f0*/  IMAD.WIDE R4, R5, 0x2, R2 ;  /* 0x0000000205047825 */ /* 0x000fe200078e0202 */
[----:B------:R-:W-:-:S04]  /*8700*/  ISETP.GT.AND P1, PT, R0, 0x11, PT ;  /* 0x000000110000780c */ /* 0x000fc80003f24270 */
[----:B------:R1:W3:Y:S01]  /*8710*/  @P0 LDG.E.U16 R24, [R4.64] ;  /* 0x0000000404180981 */ /* 0x0002e2000c1e1500 */
[----:B0-----:R-:W-:Y:S01]  /*8720*/  PRMT R12, RZ, 0x7610, R12 ;  /* 0x00007610ff0c7816 */ /* 0x001fe2000000000c */
[----:B-1----:R-:W-:-:S04]  /*8730*/  IMAD.MOV.U32 R5, RZ, RZ, c[0x0][0x188] ;  /* 0x00006200ff057624 */ /* 0x002fc800078e00ff */
[----:B------:R-:W-:-:S04]  /*8740*/  IMAD R5, R5, 0x11, RZ ;  /* 0x0000001105057824 */ /* 0x000fc800078e02ff */
[----:B------:R-:W-:Y:S01]  /*8750*/  IMAD.WIDE R4, R5, 0x2, R2 ;  /* 0x0000000205047825 */ /* 0x000fe200078e0202 */
[----:B------:R-:W-:-:S04]  /*8760*/  ISETP.GT.AND P2, PT, R0, 0x19, PT ;  /* 0x000000190000780c */ /* 0x000fc80003f44270 */
[----:B------:R0:W3:Y:S01]  /*8770*/  @P1 LDG.E.U16 R12, [R4.64] ;  /* 0x00000004040c1981 */ /* 0x0000e2000c1e1500 */
[----:B------:R-:W-:Y:S01]  /*8780*/  PRMT R13, RZ, 0x7610, R13 ;  /* 0x00007610ff0d7816 */ /* 0x000fe2000000000d */
[----:B0-----:R-:W-:-:S04]  /*8790*/  IMAD.MOV.U32 R5, RZ, RZ, c[0x0][0x188] ;  /* 0x00006200ff057624 */ /* 0x001fc800078e00ff */
[----:B------:R-:W-:-:S04]  /*87a0*/  IMAD R5, R5, 0x19, RZ ;  /* 0x0000001905057824 */ /* 0x000fc800078e02ff */
[----:B------:R-:W-:Y:S01]  /*87b0*/  IMAD.WIDE R4, R5, 0x2, R2 ;  /* 0x0000000205047825 */ /* 0x000fe200078e0202 */
[----:B------:R-:W-:-:S04]  /*87c0*/  ISETP.GT.AND P0, PT, R0, 0x7, PT ;  /* 0x000000070000780c */ /* 0x000fc80003f04270 */
[----:B------:R0:W3:Y:S01]  /*87d0*/  @P2 LDG.E.U16 R13, [R4.64] ;  /* 0x00000004040d2981 */ /* 0x0000e2000c1e1500 */
[----:B------:R-:W-:Y:S01]  /*87e0*/  PRMT R26, RZ, 0x7610, R26 ;  /* 0x00007610ff1a7816 */ /* 0x000fe2000000001a */
[----:B0-----:R-:W-:-:S04]  /*87f0*/  IMAD.MOV.U32 R5, RZ, RZ, c[0x0][0x188] ;  /* 0x00006200ff057624 */ /* 0x001fc800078e00ff */
[----:B------:R-:W-:-:S04]  /*8800*/  IMAD R5, R5, 0x7, RZ ;  /* 0x0000000705057824 */ /* 0x000fc800078e02ff */
[----:B------:R-:W-:-:S05]  /*8810*/  IMAD.WIDE R4, R5, 0x2, R2 ;  /* 0x0000000205047825 */ /* 0x000fca00078e0202 */
[----:B------:R0:W3:Y:S04]  /*8820*/  @P0 LDG.E.U16 R26, [R4.64] ;  /* 0x00000004041a0981 */ /* 0x0000e8000c1e1500 */
[----:B--2---:R-:W-:Y:S04]  /*8830*/  STL [R1+0xf2c], R6 ;  /* 0x000f2c0601007387 */ /* 0x004fe80000100800 */
[----:B------:R-:W-:Y:S04]  /*8840*/  STL [R1+0xf30], R6 ;  /* 0x000f300601007387 */ /* 0x000fe80000100800 */
[----:B------:R-:W-:Y:S04]  /*8850*/  STL [R1+0xf34], R6 ;  /* 0x000f340601007387 */ /* 0x000fe80000100800 */
[----:B------:R-:W-:Y:S04]  /*8860*/  STL [R1+0xf38], R6 ;  /* 0x000f380601007387 */ /* 0x000fe80000100800 */
[----:B----4-:R-:W-:Y:S04]  /*8870*/  STL [R1+0xf20], R10 ;  /* 0x000f200a01007387 */ /* 0x010fe80000100800 */
[----:B------:R-:W-:Y:S04]  /*8880*/  STL [R1+0xf24], R10 ;  /* 0x000f240a01007387 */ /* 0x000fe80000100800 */
[----:B------:R-:W-:Y:S04]  /*8890*/  STL [R1+0xf28], R10 ;  /* 0x000f280a01007387 */ /* 0x000fe80000100800 */
[----:B---3--:R1:W-:Y:S04]  /*88a0*/  STL [R1+0xc], R23 ;  /* 0x00000c1701007387 */ /* 0x0083e80000100800 */
[----:B-1----:R-:W2:Y:S01]  /*88b0*/  LDL.LU R23, [R1+0xf68] ;  /* 0x000f680001177983 */ /* 0x002ea20000300800 */
[----:B------:R-:W-:Y:S01]  /*88c0*/  ISETP.GT.AND P1, PT, R0, 0xa, PT ;  /* 0x0000000a0000780c */ /* 0x000fe20003f24270 */
[----:B0-----:R-:W-:Y:S01]  /*88d0*/  IMAD.MOV.U32 R5, RZ, RZ, c[0x0][0x188] ;  /* 0x00006200ff057624 */ /* 0x001fe200078e00ff */
[----:B------:R-:W-:-:S03]  /*88e0*/  PRMT R14, RZ, 0x7610, R14 ;  /* 0x00007610ff0e7816 */ /* 0x000fc6000000000e */
        /* <DEDUP_REMOVED lines=9> */
[----:B------:R0:W4:Y:S01]  /*8980*/  @P0 LDG.E.U16 R17, [R4.64] ;  /* 0x0000000404110981 */ /* 0x000122000c1e1500 */
        /* <DEDUP_REMOVED lines=17> */
[----:B------:R0:W4:Y:S02]  /*8aa0*/  @P1 LDG.E.U16 R16, [R4.64] ;  /* 0x0000000404101981 */ /* 0x000124000c1e1500 */
[----:B0-----:R-:W-:-:S04]  /*8ab0*/  IMAD.MOV.U32 R5, RZ, RZ, c[0x0][0x188] ;  /* 0x00006200ff057624 */ /* 0x001fc800078e00ff */
[----:B------:R-:W-:-:S04]  /*8ac0*/  IMAD R5, R5, 0xd, RZ ;  /* 0x0000000d05057824 */ /* 0x000fc800078e02ff */
[----:B------:R-:W-:Y:S01]  /*8ad0*/  IMAD.WIDE R4, R5, 0x2, R2 ;  /* 0x0000000205047825 */ /* 0x000fe200078e0202 */
[----:B------:R0:W-:Y:S04]  /*8ae0*/  STL [R1+0x10], R18 ;  /* 0x0000101201007387 */ /* 0x0001e80000100800 */
[----:B0-----:R-:W4:Y:S04]  /*8af0*/  LDL.LU R18, [R1+0xf64] ;  /* 0x000f640001127983 */ /* 0x001f280000300800 */
[----:B------:R0:W-:Y:S04]  /*8b00*/  STL [R1+0x14], R21 ;  /* 0x0000141501007387 */ /* 0x0001e80000100800 */
[----:B0-----:R-:W4:Y:S04]  /*8b10*/  LDL.LU R21, [R1+0xf60] ;  /* 0x000f600001157983 */ /* 0x001f280000300800 */
[----:B------:R0:W-:Y:S04]  /*8b20*/  STL [R1+0x1c], R19 ;  /* 0x00001c1301007387 */ /* 0x0001e80000100800 */
[----:B0-----:R-:W4:Y:S04]  /*8b30*/  LDL.LU R19, [R1+0xf5c] ;  /* 0x000f5c0001137983 */ /* 0x001f280000300800 */
[----:B------:R-:W-:Y:S04]  /*8b40*/  STL [R1+0xf1c], R11 ;  /* 0x000f1c0b01007387 */ /* 0x000fe80000100800 */
[----:B------:R0:W-:Y:S04]  /*8b50*/  STL [R1+0x20], R24 ;  /* 0x0000201801007387 */ /* 0x0001e80000100800 */
[----:B0-----:R-:W4:Y:S04]  /*8b60*/  LDL.LU R24, [R1+0xf58] ;  /* 0x000f580001187983 */ /* 0x001f280000300800 */
[----:B------:R-:W-:Y:S04]  /*8b70*/  STL [R1+0xf18], R12 ;  /* 0x000f180c01007387 */ /* 0x000fe80000100800 */
[----:B------:R-:W-:Y:S04]  /*8b80*/  STL [R1+0xf14], R13 ;  /* 0x000f140d01007387 */ /* 0x000fe80000100800 */
[----:B------:R0:W-:Y:S04]  /*8b90*/  STL [R1+0x494], R26 ;  /* 0x0004941a01007387 */ /* 0x0001e80000100800 */
[----:B0-----:R-:W4:Y:S01]  /*8ba0*/  LDL.LU R26, [R1+0xf54] ;  /* 0x000f5400011a7983 */ /* 0x001f220000300800 */
[----:B--2---:R-:W-:-:S06]  /*8bb0*/  PRMT R23, RZ, 0x7610, R23 ;  /* 0x00007610ff177816 */ /* 0x004fcc0000000017 */
[----:B------:R0:W2:Y:S01]  /*8bc0*/  @P0 LDG.E.U16 R23, [R4.64] ;  /* 0x0000000404170981 */ /* 0x0000a2000c1e1500 */
[C---:B------:R-:W-:Y:S02]  /*8bd0*/  ISETP.GT.AND P1, PT, R0.reuse, 0xe, PT ;  /* 0x0000000e0000780c */ /* 0x040fe40003f24270 */
[----:B------:R-:W-:Y:S01]  /*8be0*/  PRMT R22, RZ, 0x7610, R22 ;  /* 0x00007610ff167816 */ /* 0x000fe20000000016 */
[----:B0-----:R-:W-:Y:S01]  /*8bf0*/  IMAD.MOV.U32 R5, RZ, RZ, c[0x0][0x188] ;  /* 0x00006200ff057624 */ /* 0x001fe200078e00ff */
[----:B---3--:R-:W-:Y:S03]  /*8c00*/  STL [R1+0xf10], R14 ;  /* 0x000f100e01007387 */ /* 0x008fe60000100800 */
[----:B------:R-:W-:Y:S01]  /*8c10*/  IMAD R5, R5, 0xe, RZ ;  /* 0x0000000e05057824 */ /* 0x000fe200078e02ff */
[----:B------:R-:W-:-:S03]  /*8c20*/  ISETP.GT.AND P0, PT, R0, 0xf, PT ;  /* 0x0000000f0000780c */ /* 0x000fc60003f04270 */
[----:B------:R-:W-:Y:S01]  /*8c30*/  IMAD.WIDE R4, R5, 0x2, R2 ;  /* 0x0000000205047825 */ /* 0x000fe200078e0202 */
[----:B------:R-:W-:-:S04]  /*8c40*/  PRMT R25, RZ, 0x7610, R25 ;  /* 0x00007610ff197816 */ /* 0x000fc80000000019 */
[----:B------:R0:W3:Y:S01]  /*8c50*/  @P1 LDG.E.U16 R22, [R4.64] ;  /* 0x0000000404161981 */ /* 0x0000e2000c1e1500 */
[----:B------:R-:W-:-:S03]  /*8c60*/  ISETP.GT.AND P1, PT, R0, 0x13, PT ;  /* 0x000000130000780c */ /* 0x000fc60003f24270 */
[----:B----4-:R-:W-:Y:S01]  /*8c70*/  STL [R1+0xf0c], R20 ;  /* 0x000f0c1401007387 */ /* 0x010fe20000100800 */
[----:B------:R-:W-:Y:S02]  /*8c80*/  PRMT R27, RZ, 0x7610, R27 ;  /* 0x00007610ff1b7816 */ /* 0x000fe4000000001b */
[----:B------:R-:W-:Y:S02]  /*8c90*/  PRMT R18, RZ, 0x7610, R18 ;  /* 0x00007610ff127816 */ /* 0x000fe40000000012 */
[----:B------:R-:W-:Y:S02]  /*8ca0*/  PRMT R21, RZ, 0x7610, R21 ;  /* 0x00007610ff157816 */ /* 0x000fe40000000015 */
[----:B------:R-:W-:Y:S02]  /*8cb0*/  PRMT R19, RZ, 0x7610, R19 ;  /* 0x00007610ff137816 */ /* 0x000fe40000000013 */
[----:B------:R-:W-:Y:S02]  /*8cc0*/  PRMT R24, RZ, 0x7610, R24 ;  /* 0x00007610ff187816 */ /* 0x000fe40000000018 */
[----:B------:R-:W-:Y:S01]  /*8cd0*/  PRMT R26, RZ, 0x7610, R26 ;  /* 0x00007610ff1a7816 */ /* 0x000fe2000000001a */
[----:B--2---:R-:W-:Y:S04]  /*8ce0*/  STL [R1+0xef8], R23 ;  /* 0x000ef81701007387 */ /* 0x004fe80000100800 */
[----:B------:R1:W-:Y:S02]  /*8cf0*/  STL [R1+0xefc], R23 ;  /* 0x000efc1701007387 */ /* 0x0003e40000100800 */
[----:B-1----:R-:W-:-:S04]  /*8d00*/  IMAD.MOV.U32 R23, RZ, RZ, c[0x0][0x188] ;  /* 0x00006200ff177624 */ /* 0x002fc800078e00ff */
[----:B------:R-:W-:-:S04]  /*8d10*/  IMAD R23, R23, 0xf, RZ ;  /* 0x0000000f17177824 */ /* 0x000fc800078e02ff */
[----:B0-----:R-:W-:-:S04]  /*8d20*/  IMAD.WIDE R4, R23, 0x2, R2 ;  /* 0x0000000217047825 */ /* 0x001fc800078e0202 */
[----:B------:R-:W-:Y:S01]  /*8d30*/  IMAD.MOV.U32 R23, RZ, RZ, c[0x0][0x188] ;  /* 0x00006200ff177624 */ /* 0x000fe200078e00ff */
[----:B------:R0:W2:Y:S03]  /*8d40*/  @P0 LDG.E.U16 R25, [R4.64] ;  /* 0x0000000404190981 */ /* 0x0000a6000c1e1500 */
[----:B------:R-:W-:Y:S01]  /*8d50*/  IMAD R23, R23, 0x13, RZ ;  /* 0x0000001317177824 */ /* 0x000fe200078e02ff */
[----:B------:R-:W-:-:S03]  /*8d60*/  ISETP.GT.AND P0, PT, R0, 0x14, PT ;  /* 0x000000140000780c */ /* 0x000fc60003f04270 */
[----:B0-----:R-:W-:-:S04]  /*8d70*/  IMAD.WIDE R4, R23, 0x2, R2 ;  /* 0x0000000217047825 */ /* 0x001fc800078e0202 */
[----:B------:R-:W-:Y:S01]  /*8d80*/  IMAD.MOV.U32 R23, RZ, RZ, c[0x0][0x188] ;  /* 0x00006200ff177624 */ /* 0x000fe200078e00ff */
[----:B------:R0:W4:Y:S03]  /*8d90*/  @P1 LDG.E.U16 R18, [R4.64] ;  /* 0x0000000404121981 */ /* 0x000126000c1e1500 */
        /* <DEDUP_REMOVED lines=20> */
[----:B------:R-:W-:-:S04]  /*8ee0*/  IMAD R23, R23, 0x17, RZ ;  /* 0x0000001717177824 */ /* 0x000fc800078e02ff */
[----:B0-----:R-:W-:-:S05]  /*8ef0*/  IMAD.WIDE R4, R23, 0x2, R2 ;  /* 0x0000000217047825 */ /* 0x001fca00078e0202 */
[----:B------:R-:W4:Y:S04]  /*8f00*/  @P0 LDG.E.U16 R27, [R4.64] ;  /* 0x00000004041b0981 */ /* 0x000f28000c1e1500 */
[----:B---3--:R0:W-:Y:S04]  /*8f10*/  STL [R1+0x18], R22 ;  /* 0x0000181601007387 */ /* 0x0081e80000100800 */
[----:B0-----:R-:W3:Y:S04]  /*8f20*/  LDL.LU R22, [R1+0xf50] ;  /* 0x000f500001167983 */ /* 0x001ee80000300800 */
[----:B--2---:R0:W-:Y:S04]  /*8f30*/  STL [R1+0x488], R25 ;  /* 0x0004881901007387 */ /* 0x0041e80000100800 */
[----:B0-----:R-:W2:Y:S04]  /*8f40*/  LDL.LU R25, [R1+0xf4c] ;  /* 0x000f4c0001197983 */ /* 0x001ea80000300800 */
[----:B----4-:R-:W-:Y:S04]  /*8f50*/  STL [R1+0xf08], R21 ;  /* 0x000f081501007387 */ /* 0x010fe80000100800 */
[----:B------:R-:W-:Y:S04]  /*8f60*/  STL [R1+0xef4], R24 ;  /* 0x000ef41801007387 */ /* 0x000fe80000100800 */
[----:B------:R-:W-:Y:S04]  /*8f70*/  STL [R1+0xf00], R24 ;  /* 0x000f001801007387 */ /* 0x000fe80000100800 */
[----:B------:R-:W-:Y:S04]  /*8f80*/  STL [R1+0xf04], R24 ;  /* 0x000f041801007387 */ /* 0x000fe80000100800 */
[----:B------:R-:W-:Y:S04]  /*8f90*/  STL [R1+0xee4], R26 ;  /* 0x000ee41a01007387 */ /* 0x000fe80000100800 */
[----:B------:R-:W-:Y:S04]  /*8fa0*/  STL [R1+0xee8], R26 ;  /* 0x000ee81a01007387 */ /* 0x000fe80000100800 */
[----:B------:R-:W-:Y:S04]  /*8fb0*/  STL [R1+0xeec], R26 ;  /* 0x000eec1a01007387 */ /* 0x000fe80000100800 */
[----:B------:R-:W-:Y:S04]  /*8fc0*/  STL [R1+0xef0], R26 ;  /* 0x000ef01a01007387 */ /* 0x000fe80000100800 */
[----:B------:R0:W-:Y:S04]  /*8fd0*/  STL [R1+0x484], R27 ;  /* 0x0004841b01007387 */ /* 0x0001e80000100800 */
[----:B0-----:R-:W4:Y:S01]  /*8fe0*/  LDL.LU R27, [R1+0xf48] ;  /* 0x000f4800011b7983 */ /* 0x001f220000300800 */
[----:B------:R-:W-:Y:S01]  /*8ff0*/  ISETP.GT.AND P1, PT, R0, 0x1c, PT ;  /* 0x0000001c0000780c */ /* 0x000fe20003f24270 */
[----:B------:R-:W-:Y:S01]  /*9000*/  IMAD.MOV.U32 R23, RZ, RZ, c[0x0][0x188] ;  /* 0x00006200ff177624 */ /* 0x000fe200078e00ff */
[----:B---3--:R-:W-:-:S03]  /*9010*/  PRMT R22, RZ, 0x7610, R22 ;  /* 0x00007610ff167816 */ /* 0x008fc60000000016 */
[----:B------:R-:W-:-:S04]  /*9020*/  IMAD R23, R23, 0x1c, RZ ;  /* 0x0000001c17177824 */ /* 0x000fc800078e02ff */
[----:B------:R-:W-:Y:S01]  /*9030*/  IMAD.WIDE R4, R23, 0x2, R2 ;  /* 0x0000000217047825 */ /* 0x000fe200078e0202 */
[----:B------:R-:W-:Y:S01]  /*9040*/  ISETP.GT.AND P0, PT, R0, 0x1d, PT ;  /* 0x0000001d0000780c */ /* 0x000fe20003f04270 */
[----:B------:R-:W3:Y:S04]  /*9050*/  LDL R23, [R1+0x4f8] ;  /* 0x0004f80001177983 */ /* 0x000ee80000100800 */
[----:B------:R0:W3:Y:S02]  /*9060*/  @P1 LDG.E.U16 R22, [R4.64] ;  /* 0x0000000404161981 */ /* 0x0000e4000c1e1500 */
[----:B0-----:R-:W-:-:S04]  /*9070*/  IMAD.MOV.U32 R5, RZ, RZ, c[0x0][0x188] ;  /* 0x00006200ff057624 */ /* 0x001fc800078e00ff */
[----:B------:R-:W-:-:S04]  /*9080*/  IMAD R5, R5, 0x1d, RZ ;  /* 0x0000001d05057824 */ /* 0x000fc800078e02ff */
[----:B------:R-:W-:Y:S01]  /*9090*/  IMAD.WIDE R4, R5, 0x2, R2 ;  /* 0x0000000205047825 */ /* 0x000fe200078e0202 */
[----:B------:R-:W-:Y:S02]  /*90a0*/  ISETP.GT.AND P1, PT, R0, 0x1e, PT ;  /* 0x0000001e0000780c */ /* 0x000fe40003f24270 */
[----:B------:R-:W-:Y:S02]  /*90b0*/  PRMT R28, RZ, 0x7610, R28 ;  /* 0x00007610ff1c7816 */ /* 0x000fe4000000001c */
[----:B--2---:R-:W-:-:S06]  /*90c0*/  PRMT R25, RZ, 0x7610, R25 ;  /* 0x00007610ff197816 */ /* 0x004fcc0000000019 */
[----:B------:R0:W2:Y:S02]  /*90d0*/  @P0 LDG.E.U16 R25, [R4.64] ;  /* 0x0000000404190981 */ /* 0x0000a4000c1e1500 */
[----:B0-----:R-:W-:-:S04]  /*90e0*/  IMAD.MOV.U32 R5, RZ, RZ, c[0x0][0x188] ;  /* 0x00006200ff057624 */ /* 0x001fc800078e00ff */
[----:B------:R-:W-:-:S04]  /*90f0*/  IMAD R5, R5, 0x1e, RZ ;  /* 0x0000001e05057824 */ /* 0x000fc800078e02ff */
[----:B------:R-:W-:Y:S01]  /*9100*/  IMAD.WIDE R4, R5, 0x2, R2 ;  /* 0x0000000205047825 */ /* 0x000fe200078e0202 */
[----:B------:R-:W-:Y:S02]  /*9110*/  ISETP.GT.AND P0, PT, R0, 0x1f, PT ;  /* 0x0000001f0000780c */ /* 0x000fe40003f04270 */
[----:B----4-:R-:W-:-:S06]  /*9120*/  PRMT R27, RZ, 0x7610, R27 ;  /* 0x00007610ff1b7816 */ /* 0x010fcc000000001b */
[----:B------:R0:W4:Y:S02]  /*9130*/  @P1 LDG.E.U16 R27, [R4.64] ;  /* 0x00000004041b1981 */ /* 0x000124000c1e1500 */
[----:B0-----:R-:W-:-:S04]  /*9140*/  IMAD.MOV.U32 R5, RZ, RZ, c[0x0][0x188] ;  /* 0x00006200ff057624 */ /* 0x001fc800078e00ff */
[----:B------:R-:W-:-:S04]  /*9150*/  IMAD R5, R5, 0x1f, RZ ;  /* 0x0000001f05057824 */ /* 0x000fc800078e02ff */
[----:B------:R-:W-:-:S05]  /*9160*/  IMAD.WIDE R4, R5, 0x2, R2 ;  /* 0x0000000205047825 */ /* 0x000fca00078e0202 */
[----:B------:R0:W2:Y:S04]  /*9170*/  @P0 LDG.E.U16 R28, [R4.64] ;  /* 0x00000004041c0981 */ /* 0x0000a8000c1e1500 */
[----:B0-----:R-:W0:Y:S02]  /*9180*/  S2R R5, SR_TID.X ;  /* 0x0000000000057919 */ /* 0x001e240000002100 */
[----:B0-----:R-:W-:-:S04]  /*9190*/  LOP3.LUT R4, R5, 0x1f, RZ, 0xc0, !PT ;  /* 0x0000001f05047812 */ /* 0x001fc800078ec0ff */
[----:B------:R-:W-:Y:S02]  /*91a0*/  ISETP.GE.AND P0, PT, R4, R0, PT ;  /* 0x000000000400720c */ /* 0x000fe40003f06270 */
[----:B------:R-:W-:Y:S01]  /*91b0*/  PRMT R29, RZ, 0x7610, R29 ;  /* 0x00007610ff1d7816 */ /* 0x000fe2000000001d */
[----:B------:R-:W-:Y:S06]  /*91c0*/  BAR.SYNC.DEFER_BLOCKING 0x0 ;  /* 0x0000000000007b1d */ /* 0x000fec0000010000 */
[----:B----4-:R-:W-:Y:S04]  /*91d0*/  STL [R1+0xee0], R27 ;  /* 0x000ee01b01007387 */ /* 0x010fe80000100800 */
[----:B------:R0:W-:Y:S04]  /*91e0*/  STL [R1+0x6ec], R2 ;  /* 0x0006ec0201007387 */ /* 0x0001e80000100800 */
[----:B0-----:R-:W4:Y:S04]  /*91f0*/  LDL.LU R2, [R1+0x59c] ;  /* 0x00059c0001027983 */ /* 0x001f280000300800 */
[----:B------:R0:W-:Y:S04]  /*9200*/  STL [R1+0x6e8], R3 ;  /* 0x0006e80301007387 */ /* 0x0001e80000100800 */
[----:B0-----:R-:W3:Y:S04]  /*9210*/  LDL.LU R3, [R1+0x648] ;  /* 0x0006480001037983 */ /* 0x001ee80000300800 */
[----:B--2---:R0:W-:Y:S04]  /*9220*/  STL [R1], R28 ;  /* 0x0000001c01007387 */ /* 0x0041e80000100800 */
[----:B0-----:R-:W2:Y:S04]  /*9230*/  LDL.LU R28, [R1+0xf44] ;  /* 0x000f4400011c7983 */ /* 0x001ea80000300800 */
[----:B------:R-:W2:Y:S04]  /*9240*/  LDL R5, [R1+0x5a4] ;  /* 0x0005a40001057983 */ /* 0x000ea80000100800 */
[----:B------:R-:W3:Y:S01]  /*9250*/  LDL.LU R0, [R1+0xf40] ;  /* 0x000f400001007983 */ /* 0x000ee20000300800 */
[----:B--2---:R-:W-:-:S05]  /*9260*/  IADD3 R4, P1, R5, R28, RZ ;  /* 0x0000001c05047210 */ /* 0x004fca0007f3e0ff */
[----:B---3--:R-:W-:Y:S02]  /*9270*/  IMAD.X R5, R23, 0x1, R0, P1 ;  /* 0x0000000117057824 */ /* 0x008fe400008e0600 */
[----:B------:R-:W2:Y:S04]  /*9280*/  LDL R23, [R1+0x4f4] ;  /* 0x0004f40001177983 */ /* 0x000ea80000100800 */
[----:B------:R-:W3:Y:S04]  /*9290*/  @!P0 LDG.E.U16 R29, [R4.64] ;  /* 0x00000004041d8981 */ /* 0x000ee8000c1e1500 */
[----:B---3--:R0:W-:Y:S04]  /*92a0*/  STL [R1+0x498], R29 ;  /* 0x0004981d01007387 */ /* 0x0081e80000100800 */
[----:B0-----:R-:W3:Y:S04]  /*92b0*/  LDL.LU R29, [R1+0xf3c] ;  /* 0x000f3c00011d7983 */ /* 0x001ee80000300800 */
[----:B------:R-:W2:Y:S02]  /*92c0*/  LDL R5, [R1+0x6a4] ;  /* 0x0006a40001057983 */ /* 0x000ea40000100800 */
[----:B--2---:R-:W-:-:S02]  /*92d0*/  IADD3 R4, P1, R5, R28, RZ ;  /* 0x0000001c05047210 */ /* 0x004fc40007f3e0ff */
[----:B------:R-:W2:Y:S01]  /*92e0*/  LDL R5, [R1+0x650] ;  /* 0x0006500001057983 */ /* 0x000ea20000100800 */
[----:B---3--:R-:W-:Y:S02]  /*92f0*/  PRMT R29, RZ, 0x7610, R29 ;  /* 0x00007610ff1d7816 */ /* 0x008fe4000000001d */
[----:B------:R-:W-:Y:S01]  /*9300*/  PRMT R6, RZ, 0x7610, R6 ;  /* 0x00007610ff067816 */ /* 0x000fe20000000006 */
[----:B--2---:R-:W-:-:S05]  /*9310*/  IMAD.X R5, R5, 0x1, R0, P1 ;  /* 0x0000000105057824 */ /* 0x004fca00008e0600 */
[----:B------:R0:W2:Y:S02]  /*9320*/  @!P0 LDG.E.U16 R29, [R4.64] ;  /* 0x00000004041d8981 */ /* 0x0000a4000c1e1500 */
[----:B0-----:R-:W-:-:S05]  /*9330*/  IADD3 R4, P1, R3, R28, RZ ;  /* 0x0000001c03047210 */ /* 0x001fca0007f3e0ff */
[----:B----4-:R-:W-:-:S05]  /*9340*/  IMAD.X R5, R2, 0x1, R0, P1 ;  /* 0x0000000102057824 */ /* 0x010fca00008e0600 */
[----:B------:R-:W3:Y:S04]  /*9350*/  @!P0 LDG.E.U16 R6, [R4.64] ;  /* 0x0000000404068981 */ /* 0x000ee8000c1e1500 */
[----:B--2---:R0:W-:Y:S04]  /*9360*/  STL [R1+0x4], R29 ;  /* 0x0000041d01007387 */ /* 0x0041e80000100800 */
[----:B0-----:R-:W2:Y:S04]  /*9370*/  LDL R29, [R1+0x69c] ;  /* 0x00069c00011d7983 */ /* 0x001ea80000100800 */
[----:B------:R-:W-:Y:S04]  /*9380*/  STL [R1+0x700], R3 ;  /* 0x0007000301007387 */ /* 0x000fe80000100800 */
[----:B------:R0:W-:Y:S04]  /*9390*/  STL [R1+0x704], R2 ;  /* 0x0007040201007387 */ /* 0x0001e80000100800 */
[----:B0-----:R-:W4:Y:S04]  /*93a0*/  LDL R2, [R1+0x590] ;  /* 0x0005900001027983 */ /* 0x001f280000100800 */
[----:B---3--:R0:W-:Y:S04]  /*93b0*/  STL [R1+0x8], R6 ;  /* 0x0000080601007387 */ /* 0x0081e80000100800 */
[----:B0-----:R-:W3:Y:S04]  /*93c0*/  LDL.LU R6, [R1+0xf38] ;  /* 0x000f380001067983 */ /* 0x001ee80000300800 */
[----:B------:R-:W2:Y:S01]  /*93d0*/  LDL R5, [R1+0x594] ;  /* 0x0005940001057983 */ /* 0x000ea20000100800 */
[----:B---3--:R-:W-:-:S02]  /*93e0*/  PRMT R6, RZ, 0x7610, R6 ;  /* 0x00007610ff067816 */ /* 0x008fc40000000006 */
[----:B--2---:R-:W-:-:S05]  /*93f0*/  IADD3 R4, P1, R5, R28, RZ ;  /* 0x0000001c05047210 */ /* 0x004fca0007f3e0ff */
[----:B------:R-:W-:-:S05]  /*9400*/  IMAD.X R5, R23, 0x1, R0, P1 ;  /* 0x0000000117057824 */ /* 0x000fca00008e0600 */
[----:B------:R-:W2:Y:S04]  /*9410*/  @!P0 LDG.E.U16 R6, [R4.64] ;  /* 0x0000000404068981 */ /* 0x000ea8000c1e1500 */
[----:B--2---:R0:W-:Y:S04]  /*9420*/  STL [R1+0x34], R6 ;  /* 0x0000340601007387 */ /* 0x0041e80000100800 */
[----:B0-----:R-:W2:Y:S04]  /*9430*/  LDL.LU R6, [R1+0xf34] ;  /* 0x000f340001067983 */ /* 0x001ea80000300800 */
[----:B------:R-:W3:Y:S01]  /*9440*/  LDL R5, [R1+0x63c] ;  /* 0x00063c0001057983 */ /* 0x000ee20000100800 */
[----:B--2---:R-:W-:-:S02]  /*9450*/  PRMT R6, RZ, 0x7610, R6 ;  /* 0x00007610ff067816 */ /* 0x004fc40000000006 */
[----:B---3--:R-:W-:-:S05]  /*9460*/  IADD3 R4, P1, R5, R28, RZ ;  /* 0x0000001c05047210 */ /* 0x008fca0007f3e0ff */
[----:B----4-:R-:W-:-:S05]  /*9470*/  IMAD.X R5, R2, 0x1, R0, P1 ;  /* 0x0000000102057824 */ /* 0x010fca00008e0600 */
[----:B------:R-:W2:Y:S04]  /*9480*/  @!P0 LDG.E.U16 R6, [R4.64] ;  /* 0x0000000404068981 */ /* 0x000ea8000c1e1500 */
[----:B--2---:R0:W-:Y:S04]  /*9490*/  STL [R1+0x38], R6 ;  /* 0x0000380601007387 */ /* 0x0041e80000100800 */
[----:B0-----:R-:W2:Y:S04]  /*94a0*/  LDL.LU R6, [R1+0xf30] ;  /* 0x000f300001067983 */ /* 0x001ea80000300800 */
[----:B------:R-:W3:Y:S01]  /*94b0*/  LDL R5, [R1+0x638] ;  /* 0x0006380001057983 */ /* 0x000ee20000100800 */
[----:B------:R-:W-:-:S02]  /*94c0*/  IADD3 R4, P1, R29, R28, RZ ;  /* 0x0000001c1d047210 */ /* 0x000fc40007f3e0ff */
[----:B--2---:R-:W-:-:S03]  /*94d0*/  PRMT R6, RZ, 0x7610, R6 ;  /* 0x00007610ff067816 */ /* 0x004fc60000000006 */
[----:B---3--:R-:W-:-:S05]  /*94e0*/  IMAD.X R5, R5, 0x1, R0, P1 ;  /* 0x0000000105057824 */ /* 0x008fca00008e0600 */
[----:B------:R-:W2:Y:S04]  /*94f0*/  @!P0 LDG.E.U16 R6, [R4.64] ;  /* 0x0000000404068981 */ /* 0x000ea8000c1e1500 */
[----:B--2---:R0:W-:Y:S04]  /*9500*/  STL [R1+0x468], R6 ;  /* 0x0004680601007387 */ /* 0x0041e80000100800 */
[----:B0-----:R-:W2:Y:S04]  /*9510*/  LDL.LU R6, [R1+0xf2c] ;  /* 0x000f2c0001067983 */ /* 0x001ea80000300800 */
[----:B------:R-:W3:Y:S02]  /*9520*/  LDL R5, [R1+0x584] ;  /* 0x0005840001057983 */ /* 0x000ee40000100800 */
[----:B---3--:R-:W-:-:S02]  /*9530*/  IADD3 R4, P1, R5, R28, RZ ;  /* 0x0000001c05047210 */ /* 0x008fc40007f3e0ff */
[----:B------:R-:W3:Y:S01]  /*9540*/  LDL R5, [R1+0x4ec] ;  /* 0x0004ec0001057983 */ /* 0x000ee20000100800 */
[----:B------:R-:W-:Y:S02]  /*9550*/  PRMT R10, RZ, 0x7610, R10 ;  /* 0x00007610ff0a7816 */ /* 0x000fe4000000000a */
[----:B---3--:R-:W-:-:S05]  /*9560*/  IMAD.X R5, R5, 0x1, R0, P1 ;  /* 0x0000000105057824 */ /* 0x008fca00008e0600 */
[----:B------:R-:W3:Y:S04]  /*9570*/  @!P0 LDG.E.U16 R10, [R4.64] ;  /* 0x00000004040a8981 */ /* 0x000ee8000c1e1500 */
[----:B---3--:R0:W-:Y:S04]  /*9580*/  STL [R1+0x464], R10 ;  /* 0x0004640a01007387 */ /* 0x0081e80000100800 */
[----:B0-----:R-:W3:Y:S04]  /*9590*/  LDL.LU R10, [R1+0xf28] ;  /* 0x000f2800010a7983 */ /* 0x001ee80000300800 */
[----:B------:R-:W4:Y:S02]  /*95a0*/  LDL R5, [R1+0x62c] ;  /* 0x00062c0001057983 */ /* 0x000f240000100800 */
[----:B----4-:R-:W-:-:S02]  /*95b0*/  IADD3 R4, P1, R5, R28, RZ ;  /* 0x0000001c05047210 */ /* 0x010fc40007f3e0ff */
[----:B------:R-:W4:Y:S01]  /*95c0*/  LDL R5, [R1+0x580] ;  /* 0x0005800001057983 */ /* 0x000f220000100800 */
[----:B------:R-:W-:Y:S02]  /*95d0*/  PRMT R3, RZ, 0x7610, R3 ;  /* 0x00007610ff037816 */ /* 0x000fe40000000003 */
[----:B----4-:R-:W-:-:S05]  /*95e0*/  IMAD.X R5, R5, 0x1, R0, P1 ;  /* 0x0000000105057824 */ /* 0x010fca00008e0600 */
[----:B------:R0:W4:Y:S04]  /*95f0*/  @!P0 LDG.E.U16 R3, [R4.64] ;  /* 0x0000000404038981 */ /* 0x000128000c1e1500 */
[----:B0-----:R-:W2:Y:S04]  /*9600*/  LDL R5, [R1+0x694] ;  /* 0x0006940001057983 */ /* 0x001ea80000100800 */
[----:B----4-:R-:W-:Y:S01]  /*9610*/  STL [R1+0x5c], R3 ;  /* 0x00005c0301007387 */ /* 0x010fe20000100800 */
[----:B--2---:R-:W-:-:S03]  /*9620*/  IADD3 R4, P1, R5, R28, RZ ;  /* 0x0000001c05047210 */ /* 0x004fc60007f3e0ff */
[----:B------:R-:W2:Y:S01]  /*9630*/  LDL R5, [R1+0x628] ;  /* 0x0006280001057983 */ /* 0x000ea20000100800 */
[----:B---3--:R-:W-:Y:S01]  /*9640*/  PRMT R10, RZ, 0x7610, R10 ;  /* 0x00007610ff0a7816 */ /* 0x008fe2000000000a */
[----:B--2---:R-:W-:-:S05]  /*9650*/  IMAD.X R5, R5, 0x1, R0, P1 ;  /* 0x0000000105057824 */ /* 0x004fca00008e0600 */
[----:B------:R-:W2:Y:S04]  /*9660*/  @!P0 LDG.E.U16 R10, [R4.64] ;  /* 0x00000004040a8981 */ /* 0x000ea8000c1e1500 */
[----:B--2---:R0:W-:Y:S04]  /*9670*/  STL [R1+0x58], R10 ;  /* 0x0000580a01007387 */ /* 0x0041e80000100800 */
[----:B0-----:R-:W2:Y:S04]  /*9680*/  LDL.LU R10, [R1+0xf24] ;  /* 0x000f2400010a7983 */ /* 0x001ea80000300800 */
[----:B------:R-:W3:Y:S02]  /*9690*/  LDL R5, [R1+0x574] ;  /* 0x0005740001057983 */ /* 0x000ee40000100800 */
[----:B---3--:R-:W-:-:S02]  /*96a0*/  IADD3 R4, P1, R5, R28, RZ ;  /* 0x0000001c05047210 */ /* 0x008fc40007f3e0ff */
[----:B------:R-:W3:Y:S01]  /*96b0*/  LDL R5, [R1+0x4e4] ;  /* 0x0004e40001057983 */ /* 0x000ee20000100800 */
[----:B--2---:R-:W-:Y:S02]  /*96c0*/  PRMT R10, RZ, 0x7610, R10 ;  /* 0x00007610ff0a7816 */ /* 0x004fe4000000000a */
        /* <DEDUP_REMOVED lines=17> */
[----:B------:R-:W4:Y:S04]  /*97e0*/  @!P0 LDG.E.U16 R12, [R4.64] ;  /* 0x00000004040c8981 */ /* 0x000f28000c1e1500 */
[----:B----4-:R0:W-:Y:S04]  /*97f0*/  STL [R1+0x48], R12 ;  /* 0x0000480c01007387 */ /* 0x0101e80000100800 */
[----:B0-----:R-:W4:Y:S04]  /*9800*/  LDL.LU R12, [R1+0xf18] ;  /* 0x000f1800010c7983 */ /* 0x001f280000300800 */
[----:B------:R-:W2:Y:S02]  /*9810*/  LDL R5, [R1+0x564] ;  /* 0x0005640001057983 */ /* 0x000ea40000100800 */
[----:B--2---:R-:W-:-:S02]  /*9820*/  IADD3 R4, P1, R5, R28, RZ ;  /* 0x0000001c05047210 */ /* 0x004fc40007f3e0ff */
[----:B------:R-:W2:Y:S01]  /*9830*/  LDL R5, [R1+0x4dc] ;  /* 0x0004dc0001057983 */ /* 0x000ea20000100800 */
[----:B------:R-:W-:Y:S02]  /*9840*/  PRMT R13, RZ, 0x7610, R13 ;  /* 0x00007610ff0d7816 */ /* 0x000fe4000000000d */
[----:B--2---:R-:W-:-:S05]  /*9850*/  IMAD.X R5, R5, 0x1, R0, P1 ;  /* 0x0000000105057824 */ /* 0x004fca00008e0600 */
[----:B------:R0:W2:Y:S04]  /*9860*/  @!P0 LDG.E.U16 R13, [R4.64] ;  /* 0x00000004040d8981 */ /* 0x0000a8000c1e1500 */
[----:B0-----:R-:W0:Y:S02]  /*9870*/  S2R R5, SR_TID.X ;  /* 0x0000000000057919 */ /* 0x001e240000002100 */
[----:B0-----:R-:W-:-:S05]  /*9880*/  LOP3.LUT R5, R5, 0x7f, RZ, 0xc0, !PT ;  /* 0x0000007f05057812 */ /* 0x001fca00078ec0ff */
[----:B------:R-:W-:-:S05]  /*9890*/  IMAD.SHL.U32 R5, R5, 0x2, RZ ;  /* 0x0000000205057824 */ /* 0x000fca00078e00ff */
[----:B------:R-:W-:Y:S01]  /*98a0*/  LOP3.LUT R4, R5, 0x10, RZ, 0x3c, !PT ;  /* 0x0000001005047812 */ /* 0x000fe200078e3cff */
[----:B--2---:R0:W-:Y:S04]  /*98b0*/  STL [R1+0x44], R13 ;  /* 0x0000440d01007387 */ /* 0x0041e80000100800 */
[----:B0-----:R-:W2:Y:S04]  /*98c0*/  LDL.LU R13, [R1+0xf14] ;  /* 0x000f1400010d7983 */ /* 0x001ea80000300800 */
[----:B------:R-:W2:Y:S04]  /*98d0*/  LDL R5, [R1+0x60c] ;  /* 0x00060c0001057983 */ /* 0x000ea80000100800 */
[----:B------:R-:W0:Y:S04]  /*98e0*/  S2R R3, SR_TID.X ;  /* 0x0000000000037919 */ /* 0x000e280000002100 */
[----:B------:R-:W1:Y:S01]  /*98f0*/  S2R R23, SR_TID.X ;  /* 0x0000000000177919 */ /* 0x000e620000002100 */
[----:B0-----:R-:W-:-:S02]  /*9900*/  LOP3.LUT R3, R3, 0x7f, RZ, 0xc0, !PT ;  /* 0x0000007f03037812 */ /* 0x001fc400078ec0ff */
[----:B-1----:R-:W-:-:S03]  /*9910*/  LOP3.LUT R2, R23, 0x7f, RZ, 0xc0, !PT ;  /* 0x0000007f17027812 */ /* 0x002fc600078ec0ff */
[----:B------:R-:W-:Y:S02]  /*9920*/  IMAD.SHL.U32 R3, R3, 0x2, RZ ;  /* 0x0000000203037824 */ /* 0x000fe400078e00ff */
[----:B------:R-:W-:-:S03]  /*9930*/  IMAD.SHL.U32 R29, R2, 0x2, RZ ;  /* 0x00000002021d7824 */ /* 0x000fc600078e00ff */
[----:B------:R-:W-:Y:S02]  /*9940*/  LOP3.LUT R3, R3, 0x10, RZ, 0x3c, !PT ;  /* 0x0000001003037812 */ /* 0x000fe400078e3cff */
[----:B------:R-:W-:Y:S04]  /*9950*/  STS.U16 [R29+0x4000], R6 ;  /* 0x004000061d007388 */ /* 0x000fe80000000400 */
[----:B------:R-:W-:Y:S04]  /*9960*/  STS.U16 [R29+0x4800], R7 ;  /* 0x004800071d007388 */ /* 0x000fe80000000400 */
[----:B------:R-:W-:Y:S04]  /*9970*/  STS.U16 [R29+0x5000], R8 ;  /* 0x005000081d007388 */ /* 0x000fe80000000400 */
[----:B------:R-:W-:Y:S04]  /*9980*/  STS.U16 [R29+0x5800], R9 ;  /* 0x005800091d007388 */ /* 0x000fe80000000400 */
[----:B------:R-:W-:Y:S04]  /*9990*/  STS.U16 [R3+0x4100], R10 ;  /* 0x0041000a03007388 */ /* 0x000fe80000000400 */
[----:B---3--:R-:W-:Y:S04]  /*99a0*/  STS.U16 [R3+0x4900], R11 ;  /* 0x0049000b03007388 */ /* 0x008fe80000000400 */
[----:B----4-:R-:W-:Y:S04]  /*99b0*/  STS.U16 [R3+0x5100], R12 ;  /* 0x0051000c03007388 */ /* 0x010fe80000000400 */
[----:B--2---:R0:W-:Y:S02]  /*99c0*/  STS.U16 [R4+0x5900], R13 ;  /* 0x0059000d04007388 */ /* 0x0041e40000000400 */
[----:B0-----:R-:W-:-:S02]  /*99d0*/  IADD3 R4, P1, R5, R28, RZ ;  /* 0x0000001c05047210 */ /* 0x001fc40007f3e0ff */
[----:B------:R-:W2:Y:S01]  /*99e0*/  LDL R5, [R1+0x560] ;  /* 0x0005600001057983 */ /* 0x000ea20000100800 */
[----:B------:R-:W-:Y:S02]  /*99f0*/  PRMT R14, RZ, 0x7610, R14 ;  /* 0x00007610ff0e7816 */ /* 0x000fe4000000000e */
[----:B--2---:R-:W-:-:S05]  /*9a00*/  IMAD.X R5, R5, 0x1, R0, P1 ;  /* 0x0000000105057824 */ /* 0x004fca00008e0600 */
[----:B------:R-:W2:Y:S04]  /*9a10*/  @!P0 LDG.E.U16 R14, [R4.64] ;  /* 0x00000004040e8981 */ /* 0x000ea8000c1e1500 */
[----:B------:R-:W0:Y:S04]  /*9a20*/  S2R R3, SR_TID.X ;  /* 0x0000000000037919 */ /* 0x000e280000002100 */
[----:B--2---:R1:W-:Y:S04]  /*9a30*/  STL [R1+0x40], R14 ;  /* 0x0000400e01007387 */ /* 0x0043e80000100800 */
[----:B-1----:R-:W2:Y:S04]  /*9a40*/  LDL.LU R14, [R1+0xf10] ;  /* 0x000f1000010e7983 */ /* 0x002ea80000300800 */
[----:B------:R-:W3:Y:S04]  /*9a50*/  LDL.LU R4, [R1+0xc] ;  /* 0x00000c0001047983 */ /* 0x000ee80000300800 */
[----:B------:R-:W4:Y:S01]  /*9a60*/  LDL R5, [R1+0x684] ;  /* 0x0006840001057983 */ /* 0x000f220000100800 */
[----:B0-----:R-:W-:-:S05]  /*9a70*/  LOP3.LUT R3, R3, 0x7f, RZ, 0xc0, !PT ;  /* 0x0000007f03037812 */ /* 0x001fca00078ec0ff */
[----:B------:R-:W-:-:S05]  /*9a80*/  IMAD.SHL.U32 R3, R3, 0x2, RZ ;  /* 0x0000000203037824 */ /* 0x000fca00078e00ff */
[----:B------:R-:W-:-:S05]  /*9a90*/  LOP3.LUT R3, R3, 0x20, RZ, 0x3c, !PT ;  /* 0x0000002003037812 */ /* 0x000fca00078e3cff */
[----:B---3--:R4:W-:Y:S02]  /*9aa0*/  STS.U16 [R3+0x4200], R4 ;  /* 0x0042000403007388 */ /* 0x0089e40000000400 */
[----:B----4-:R-:W-:Y:S02]  /*9ab0*/  IADD3 R4, P1, R5, R28, RZ ;  /* 0x0000001c05047210 */ /* 0x010fe40007f3e0ff */
[----:B------:R-:W3:Y:S01]  /*9ac0*/  LDL R5, [R1+0x608] ;  /* 0x0006080001057983 */ /* 0x000ee20000100800 */
[----:B------:R-:W-:Y:S02]  /*9ad0*/  PRMT R13, RZ, 0x7610, R13 ;  /* 0x00007610ff0d7816 */ /* 0x000fe4000000000d */
[----:B---3--:R-:W-:-:S05]  /*9ae0*/  IMAD.X R5, R5, 0x1, R0, P1 ;  /* 0x0000000105057824 */ /* 0x008fca00008e0600 */
[----:B------:R0:W3:Y:S04]  /*9af0*/  @!P0 LDG.E.U16 R13, [R4.64] ;  /* 0x00000004040d8981 */ /* 0x0000e8000c1e1500 */
[----:B0-----:R-:W4:Y:S04]  /*9b00*/  LDL R5, [R1+0x554] ;  /* 0x0005540001057983 */ /* 0x001f280000100800 */
[----:B---3--:R-:W-:Y:S04]  /*9b10*/  STL [R1+0xebc], R13 ;  /* 0x000ebc0d01007387 */ /* 0x008fe80000100800 */
[----:B------:R-:W-:Y:S04]  /*9b20*/  STL [R1+0xec0], R13 ;  /* 0x000ec00d01007387 */ /* 0x000fe80000100800 */
[----:B------:R-:W-:Y:S04]  /*9b30*/  STL [R1+0xec4], R13 ;  /* 0x000ec40d01007387 */ /* 0x000fe80000100800 */
[----:B------:R-:W-:Y:S01]  /*9b40*/  STL [R1+0xed0], R13 ;  /* 0x000ed00d01007387 */ /* 0x000fe20000100800 */
[----:B----4-:R-:W-:-:S03]  /*9b50*/  IADD3 R4, P1, R5, R28, RZ ;  /* 0x0000001c05047210 */ /* 0x010fc60007f3e0ff */
[----:B------:R-:W-:Y:S04]  /*9b60*/  STL [R1+0xed4], R13 ;  /* 0x000ed40d01007387 */ /* 0x000fe80000100800 */
[----:B------:R-:W-:Y:S04]  /*9b70*/  STL [R1+0xed8], R13 ;  /* 0x000ed80d01007387 */ /* 0x000fe80000100800 */
[----:B------:R-:W-:Y:S04]  /*9b80*/  STL [R1+0xedc], R13 ;  /* 0x000edc0d01007387 */ /* 0x000fe80000100800 */
[----:B------:R-:W3:Y:S01]  /*9b90*/  LDL R5, [R1+0x4d4] ;  /* 0x0004d40001057983 */ /* 0x000ee20000100800 */
[----:B------:R-:W-:Y:S01]  /*9ba0*/  PRMT R12, RZ, 0x7610, R12 ;  /* 0x00007610ff0c7816 */ /* 0x000fe2000000000c */
[----:B---3--:R-:W-:-:S05]  /*9bb0*/  IMAD.X R5, R5, 0x1, R0, P1 ;  /* 0x0000000105057824 */ /* 0x008fca00008e0600 */
[----:B------:R0:W3:Y:S04]  /*9bc0*/  @!P0 LDG.E.U16 R12, [R4.64] ;  /* 0x00000004040c8981 */ /* 0x0000e8000c1e1500 */
[----:B0-----:R-:W4:Y:S02]  /*9bd0*/  LDL R5, [R1+0x5fc] ;  /* 0x0005fc0001057983 */ /* 0x001f240000100800 */
[----:B----4-:R-:W-:Y:S02]  /*9be0*/  IADD3 R4, P1, R5, R28, RZ ;  /* 0x0000001c05047210 */ /* 0x010fe40007f3e0ff */
[----:B------:R-:W4:Y:S01]  /*9bf0*/  LDL R5, [R1+0x550] ;  /* 0x0005500001057983 */ /* 0x000f220000100800 */
[----:B------:R-:W-:Y:S02]  /*9c00*/  PRMT R11, RZ, 0x7610, R11 ;  /* 0x00007610ff0b7816 */ /* 0x000fe4000000000b */
[----:B----4-:R-:W-:-:S05]  /*9c10*/  IMAD.X R5, R5, 0x1, R0, P1 ;  /* 0x0000000105057824 */ /* 0x010fca00008e0600 */
[----:B------:R0:W4:Y:S04]  /*9c20*/  @!P0 LDG.E.U16 R11, [R4.64] ;  /* 0x00000004040b8981 */ /* 0x000128000c1e1500 */
[----:B0-----:R-:W0:Y:S02]  /*9c30*/  S2R R5, SR_TID.X ;  /* 0x0000000000057919 */ /* 0x001e240000002100 */
[----:B0-----:R-:W-:-:S05]  /*9c40*/  LOP3.LUT R5, R5, 0x7f, RZ, 0xc0, !PT ;  /* 0x0000007f05057812 */ /* 0x001fca00078ec0ff */
[----:B------:R-:W-:-:S05]  /*9c50*/  IMAD.SHL.U32 R5, R5, 0x2, RZ ;  /* 0x0000000205057824 */ /* 0x000fca00078e00ff */
[----:B------:R-:W-:Y:S02]  /*9c60*/  LOP3.LUT R4, R5, 0x20, RZ, 0x3c, !PT ;  /* 0x0000002005047812 */ /* 0x000fe400078e3cff */
[----:B------:R-:W3:Y:S04]  /*9c70*/  LDL R5, [R1+0x67c] ;  /* 0x00067c0001057983 */ /* 0x000ee80000100800 */
[----:B--2---:R-:W-:Y:S04]  /*9c80*/  STS.U16 [R3+0x4a00], R14 ;  /* 0x004a000e03007388 */ /* 0x004fe80000000400 */
[----:B------:R-:W-:Y:S04]  /*9c90*/  STS.U16 [R3+0x5200], R15 ;  /* 0x0052000f03007388 */ /* 0x000fe80000000400 */
[----:B------:R3:W-:Y:S02]  /*9ca0*/  STS.U16 [R4+0x5a00], R16 ;  /* 0x005a001004007388 */ /* 0x0007e40000000400 */
[----:B---3--:R-:W-:-:S02]  /*9cb0*/  IADD3 R4, P1, R5, R28, RZ ;  /* 0x0000001c05047210 */ /* 0x008fc40007f3e0ff */
[----:B------:R-:W2:Y:S01]  /*9cc0*/  LDL R5, [R1+0x5f8] ;  /* 0x0005f80001057983 */ /* 0x000ea20000100800 */
[----:B------:R-:W-:-:S03]  /*9cd0*/  PRMT R10, RZ, 0x7610, R10 ;  /* 0x00007610ff0a7816 */ /* 0x000fc6000000000a */
[----:B------:R-:W0:Y:S01]  /*9ce0*/  S2R R3, SR_TID.X ;  /* 0x0000000000037919 */ /* 0x000e220000002100 */
[----:B--2---:R-:W-:-:S05]  /*9cf0*/  IMAD.X R5, R5, 0x1, R0, P1 ;  /* 0x0000000105057824 */ /* 0x004fca00008e0600 */
[----:B------:R1:W2:Y:S04]  /*9d00*/  @!P0 LDG.E.U16 R10, [R4.64] ;  /* 0x00000004040a8981 */ /* 0x0002a8000c1e1500 */
[----:B-1----:R-:W3:Y:S04]  /*9d10*/  LDL.LU R4, [R1+0x10] ;  /* 0x0000100001047983 */ /* 0x002ee80000300800 */
[----:B------:R-:W2:Y:S01]  /*9d20*/  LDL R5, [R1+0x544] ;  /* 0x0005440001057983 */ /* 0x000ea20000100800 */
[----:B0-----:R-:W-:-:S05]  /*9d30*/  LOP3.LUT R3, R3, 0x7f, RZ, 0xc0, !PT ;  /* 0x0000007f03037812 */ /* 0x001fca00078ec0ff */
[----:B------:R-:W-:-:S05]  /*9d40*/  IMAD.SHL.U32 R3, R3, 0x2, RZ ;  /* 0x0000000203037824 */ /* 0x000fca00078e00ff */
[----:B------:R-:W-:-:S05]  /*9d50*/  LOP3.LUT R3, R3, 0x30, RZ, 0x3c, !PT ;  /* 0x0000003003037812 */ /* 0x000fca00078e3cff */
[----:B---3--:R2:W-:Y:S02]  /*9d60*/  STS.U16 [R3+0x4300], R4 ;  /* 0x0043000403007388 */ /* 0x0085e40000000400 */
[----:B--2---:R-:W-:Y:S02]  /*9d70*/  IADD3 R4, P1, R5, R28, RZ ;  /* 0x0000001c05047210 */ /* 0x004fe40007f3e0ff */
[----:B------:R-:W2:Y:S01]  /*9d80*/  LDL R5, [R1+0x4cc] ;  /* 0x0004cc0001057983 */ /* 0x000ea20000100800 */
[----:B------:R-:W-:Y:S02]  /*9d90*/  PRMT R9, RZ, 0x7610, R9 ;  /* 0x00007610ff097816 */ /* 0x000fe40000000009 */
[----:B--2---:R-:W-:-:S05]  /*9da0*/  IMAD.X R5, R5, 0x1, R0, P1 ;  /* 0x0000000105057824 */ /* 0x004fca00008e0600 */
[----:B------:R0:W2:Y:S04]  /*9db0*/  @!P0 LDG.E.U16 R9, [R4.64] ;  /* 0x0000000404098981 */ /* 0x0000a8000c1e1500 */
[----:B0-----:R-:W3:Y:S02]  /*9dc0*/  LDL R5, [R1+0x5ec] ;  /* 0x0005ec0001057983 */ /* 0x001ee40000100800 */
[----:B---3--:R-:W-:Y:S02]  /*9dd0*/  IADD3 R4, P1, R5, R28, RZ ;  /* 0x0000001c05047210 */ /* 0x008fe40007f3e0ff */
[----:B------:R-:W3:Y:S01]  /*9de0*/  LDL R5, [R1+0x540] ;  /* 0x0005400001057983 */ /* 0x000ee20000100800 */
[----:B------:R-:W-:Y:S02]  /*9df0*/  PRMT R8, RZ, 0x7610, R8 ;  /* 0x00007610ff087816 */ /* 0x000fe40000000008 */
[----:B---3--:R-:W-:-:S05]  /*9e00*/  IMAD.X R5, R5, 0x1, R0, P1 ;  /* 0x0000000105057824 */ /* 0x008fca00008e0600 */
[----:B------:R0:W3:Y:S04]  /*9e10*/  @!P0 LDG.E.U16 R8, [R4.64] ;  /* 0x0000000404088981 */ /* 0x0000e8000c1e1500 */
[----:B0-----:R-:W2:Y:S02]  /*9e20*/  LDL R5, [R1+0x674] ;  /* 0x0006740001057983 */ /* 0x001ea40000100800 */
[----:B--2---:R-:W-:Y:S02]  /*9e30*/  IADD3 R4, P1, R5, R28, RZ ;  /* 0x0000001c05047210 */ /* 0x004fe40007f3e0ff */
[----:B------:R-:W2:Y:S01]  /*9e40*/  LDL R5, [R1+0x5e8] ;  /* 0x0005e80001057983 */ /* 0x000ea20000100800 */
[----:B------:R-:W-:Y:S02]  /*9e50*/  PRMT R7, RZ, 0x7610, R7 ;  /* 0x00007610ff077816 */ /* 0x000fe40000000007 */
[----:B--2---:R-:W-:-:S05]  /*9e60*/  IMAD.X R5, R5, 0x1, R0, P1 ;  /* 0x0000000105057824 */ /* 0x004fca00008e0600 */
[----:B------:R0:W2:Y:S04]  /*9e70*/  @!P0 LDG.E.U16 R7, [R4.64] ;  /* 0x0000000404078981 */ /* 0x0000a8000c1e1500 */
[----:B0-----:R-:W0:Y:S02]  /*9e80*/  S2R R5, SR_TID.X ;  /* 0x0000000000057919 */ /* 0x001e240000002100 */
[----:B0-----:R-:W-:-:S05]  /*9e90*/  LOP3.LUT R5, R5, 0x7f, RZ, 0xc0, !PT ;  /* 0x0000007f05057812 */ /* 0x001fca00078ec0ff */
[----:B------:R-:W-:-:S05]  /*9ea0*/  IMAD.SHL.U32 R5, R5, 0x2, RZ ;  /* 0x0000000205057824 */ /* 0x000fca00078e00ff */
[----:B------:R-:W-:Y:S02]  /*9eb0*/  LOP3.LUT R4, R5, 0x30, RZ, 0x3c, !PT ;  /* 0x0000003005047812 */ /* 0x000fe400078e3cff */
[----:B------:R-:W2:Y:S04]  /*9ec0*/  LDL R5, [R1+0x534] ;  /* 0x0005340001057983 */ /* 0x000ea80000100800 */
[----:B------:R-:W-:Y:S04]  /*9ed0*/  STS.U16 [R3+0x4b00], R17 ;  /* 0x004b001103007388 */ /* 0x000fe80000000400 */
[----:B------:R-:W-:Y:S04]  /*9ee0*/  STS.U16 [R3+0x5300], R18 ;  /* 0x0053001203007388 */ /* 0x000fe80000000400 */
[----:B------:R2:W-:Y:S02]  /*9ef0*/  STS.U16 [R4+0x5b00], R19 ;  /* 0x005b001304007388 */ /* 0x0005e40000000400 */
[----:B--2---:R-:W-:-:S02]  /*9f00*/  IADD3 R4, P1, R5, R28, RZ ;  /* 0x0000001c05047210 */ /* 0x004fc40007f3e0ff */
[----:B------:R-:W2:Y:S01]  /*9f10*/  LDL R5, [R1+0x4c4] ;  /* 0x0004c40001057983 */ /* 0x000ea20000100800 */
[----:B------:R-:W-:-:S03]  /*9f20*/  PRMT R6, RZ, 0x7610, R6 ;  /* 0x00007610ff067816 */ /* 0x000fc60000000006 */
[----:B------:R-:W0:Y:S01]  /*9f30*/  S2R R3, SR_TID.X ;  /* 0x0000000000037919 */ /* 0x000e220000002100 */
[----:B--2---:R-:W-:-:S05]  /*9f40*/  IMAD.X R5, R5, 0x1, R0, P1 ;  /* 0x0000000105057824 */ /* 0x004fca00008e0600 */
[----:B------:R1:W2:Y:S04]  /*9f50*/  @!P0 LDG.E.U16 R6, [R4.64] ;  /* 0x0000000404068981 */ /* 0x0002a8000c1e1500 */
[----:B-1----:R-:W2:Y:S04]  /*9f60*/  LDL.LU R4, [R1+0x14] ;  /* 0x0000140001047983 */ /* 0x002ea80000300800 */
[----:B------:R-:W3:Y:S01]  /*9f70*/  LDL R5, [R1+0x5dc] ;  /* 0x0005dc0001057983 */ /* 0x000ee20000100800 */
[----:B0-----:R-:W-:-:S05]  /*9f80*/  LOP3.LUT R3, R3, 0x7f, RZ, 0xc0, !PT ;  /* 0x0000007f03037812 */ /* 0x001fca00078ec0ff */
[----:B------:R-:W-:-:S05]  /*9f90*/  IMAD.SHL.U32 R3, R3, 0x2, RZ ;  /* 0x0000000203037824 */ /* 0x000fca00078e00ff */
[----:B------:R-:W-:-:S05]  /*9fa0*/  LOP3.LUT R3, R3, 0x40, RZ, 0x3c, !PT ;  /* 0x0000004003037812 */ /* 0x000fca00078e3cff */
[----:B--2---:R3:W-:Y:S02]  /*9fb0*/  STS.U16 [R3+0x4400], R4 ;  /* 0x0044000403007388 */ /* 0x0047e40000000400 */
[----:B---3--:R-:W-:Y:S02]  /*9fc0*/  IADD3 R4, P1, R5, R28, RZ ;  /* 0x0000001c05047210 */ /* 0x008fe40007f3e0ff */
[----:B------:R-:W2:Y:S01]  /*9fd0*/  LDL R5, [R1+0x530] ;  /* 0x0005300001057983 */ /* 0x000ea20000100800 */
[----:B------:R-:W-:Y:S02]  /*9fe0*/  PRMT R20, RZ, 0x7610, R20 ;  /* 0x00007610ff147816 */ /* 0x000fe40000000014 */
[----:B--2---:R-:W-:-:S05]  /*9ff0*/  IMAD.X R5, R5, 0x1, R0, P1 ;  /* 0x0000000105057824 */ /* 0x004fca00008e0600 */
        /* <DEDUP_REMOVED lines=11> */
[----:B------:R-:W2:Y:S02]  /*a0b0*/  LDL R5, [R1+0x524] ;  /* 0x0005240001057983 */ /* 0x000ea40000100800 */
[----:B--2---:R-:W-:-:S02]  /*a0c0*/  IADD3 R4, P1, R5, R28, RZ ;  /* 0x0000001c05047210 */ /* 0x004fc40007f3e0ff */
[----:B------:R-:W2:Y:S01]  /*a0d0*/  LDL R5, [R1+0x4bc] ;  /* 0x0004bc0001057983 */ /* 0x000ea20000100800 */
[----:B------:R-:W-:Y:S02]  /*a0e0*/  PRMT R24, RZ, 0x7610, R24 ;  /* 0x00007610ff187816 */ /* 0x000fe40000000018 */
[----:B--2---:R-:W-:-:S05]  /*a0f0*/  IMAD.X R5, R5, 0x1, R0, P1 ;  /* 0x0000000105057824 */ /* 0x004fca00008e0600 */
[----:B------:R-:W2:Y:S04]  /*a100*/  @!P0 LDG.E.U16 R24, [R4.64] ;  /* 0x0000000404188981 */ /* 0x000ea8000c1e1500 */
[----:B--2---:R0:W-:Y:S04]  /*a110*/  STL [R1+0x470], R24 ;  /* 0x0004701801007387 */ /* 0x0041e80000100800 */
[----:B0-----:R-:W2:Y:S04]  /*a120*/  LDL.LU R24, [R1+0xf04] ;  /* 0x000f040001187983 */ /* 0x001ea80000300800 */
[----:B------:R-:W2:Y:S04]  /*a130*/  LDL R5, [R1+0x5cc] ;  /* 0x0005cc0001057983 */ /* 0x000ea80000100800 */
[----:B------:R-:W-:Y:S04]  /*a140*/  STS.U16 [R3+0x4c00], R20 ;  /* 0x004c001403007388 */ /* 0x000fe80000000400 */
[----:B---3--:R-:W-:Y:S04]  /*a150*/  STS.U16 [R3+0x5400], R21 ;  /* 0x0054001503007388 */ /* 0x008fe80000000400 */
[----:B------:R0:W-:Y:S04]  /*a160*/  STS.U16 [R3+0x5c00], R22 ;  /* 0x005c001603007388 */ /* 0x0001e80000000400 */
[----:B0-----:R-:W3:Y:S01]  /*a170*/  LDL.LU R3, [R1+0x18] ;  /* 0x0000180001037983 */ /* 0x001ee20000300800 */
[----:B--2---:R-:W-:-:S03]  /*a180*/  IADD3 R4, P1, R5, R28, RZ ;  /* 0x0000001c05047210 */ /* 0x004fc60007f3e0ff */
[----:B------:R-:W2:Y:S01]  /*a190*/  LDL R5, [R1+0x520] ;  /* 0x0005200001057983 */ /* 0x000ea20000100800 */
[----:B------:R-:W-:Y:S01]  /*a1a0*/  PRMT R24, RZ, 0x7610, R24 ;  /* 0x00007610ff187816 */ /* 0x000fe20000000018 */
[----:B--2---:R-:W-:-:S05]  /*a1b0*/  IMAD.X R5, R5, 0x1, R0, P1 ;  /* 0x0000000105057824 */ /* 0x004fca00008e0600 */
[----:B------:R-:W2:Y:S01]  /*a1c0*/  @!P0 LDG.E.U16 R24, [R4.64] ;  /* 0x0000000404188981 */ /* 0x000ea2000c1e1500 */
[----:B------:R-:W-:-:S05]  /*a1d0*/  LOP3.LUT R23, R23, 0x7f, RZ, 0xc0, !PT ;  /* 0x0000007f17177812 */ /* 0x000fca00078ec0ff */
[----:B------:R-:W-:Y:S01]  /*a1e0*/  IMAD.SHL.U32 R23, R23, 0x2, RZ ;  /* 0x0000000217177824 */ /* 0x000fe200078e00ff */
[----:B--2---:R0:W-:Y:S04]  /*a1f0*/  STL [R1+0x46c], R24 ;  /* 0x00046c1801007387 */ /* 0x0041e80000100800 */
[----:B0-----:R-:W2:Y:S04]  /*a200*/  LDL.LU R24, [R1+0xf00] ;  /* 0x000f000001187983 */ /* 0x001ea80000300800 */
[----:B------:R-:W2:Y:S04]  /*a210*/  LDL.LU R4, [R1+0x1c] ;  /* 0x00001c0001047983 */ /* 0x000ea80000300800 */
[----:B------:R-:W3:Y:S01]  /*a220*/  LDL R5, [R1+0x664] ;  /* 0x0006640001057983 */ /* 0x000ee20000100800 */
[----:B------:R-:W-:-:S05]  /*a230*/  LOP3.LUT R23, R23, 0x50, RZ, 0x3c, !PT ;  /* 0x0000005017177812 */ /* 0x000fca00078e3cff */
[----:B--2---:R0:W-:Y:S04]  /*a240*/  STS.U16 [R23+0x4500], R4 ;  /* 0x0045000417007388 */ /* 0x0041e80000000400 */
[----:B0-----:R-:W2:Y:S01]  /*a250*/  LDL.LU R23, [R1+0xefc] ;  /* 0x000efc0001177983 */ /* 0x001ea20000300800 */
[----:B---3--:R-:W-:-:S03]  /*a260*/  IADD3 R4, P1, R5, R28, RZ ;  /* 0x0000001c05047210 */ /* 0x008fc60007f3e0ff */
[----:B------:R-:W3:Y:S01]  /*a270*/  LDL R5, [R1+0x5c8] ;  /* 0x0005c80001057983 */ /* 0x000ee20000100800 */
[----:B--2---:R-:W-:Y:S01]  /*a280*/  PRMT R23, RZ, 0x7610, R23 ;  /* 0x00007610ff177816 */ /* 0x004fe20000000017 */
[----:B---3--:R-:W-:-:S05]  /*a290*/  IMAD.X R5, R5, 0x1, R0, P1 ;  /* 0x0000000105057824 */ /* 0x008fca00008e0600 */
[----:B------:R0:W2:Y:S04]  /*a2a0*/  @!P0 LDG.E.U16 R23, [R4.64] ;  /* 0x0000000404178981 */ /* 0x0000a8000c1e1500 */
[----:B0-----:R-:W0:Y:S02]  /*a2b0*/  S2R R5, SR_TID.X ;  /* 0x0000000000057919 */ /* 0x001e240000002100 */
[----:B0-----:R-:W-:-:S05]  /*a2c0*/  LOP3.LUT R5, R5, 0x7f, RZ, 0xc0, !PT ;  /* 0x0000007f05057812 */ /* 0x001fca00078ec0ff */
[----:B------:R-:W-:-:S05]  /*a2d0*/  IMAD.SHL.U32 R5, R5, 0x2, RZ ;  /* 0x0000000205057824 */ /* 0x000fca00078e00ff */
[----:B------:R-:W-:Y:S01]  /*a2e0*/  LOP3.LUT R4, R5, 0x50, RZ, 0x3c, !PT ;  /* 0x0000005005047812 */ /* 0x000fe200078e3cff */
[----:B--2---:R0:W-:Y:S04]  /*a2f0*/  STL [R1+0x480], R23 ;  /* 0x0004801701007387 */ /* 0x0041e80000100800 */
[----:B0-----:R-:W2:Y:S04]  /*a300*/  LDL.LU R23, [R1+0xef8] ;  /* 0x000ef80001177983 */ /* 0x001ea80000300800 */
[----:B------:R-:W3:Y:S04]  /*a310*/  LDL R5, [R1+0x514] ;  /* 0x0005140001057983 */ /* 0x000ee80000100800 */
[----:B--2---:R3:W-:Y:S02]  /*a320*/  STS.U16 [R4+0x4d00], R23 ;  /* 0x004d001704007388 */ /* 0x0047e40000000400 */
[----:B---3--:R-:W-:-:S02]  /*a330*/  IADD3 R4, P1, R5, R28, RZ ;  /* 0x0000001c05047210 */ /* 0x008fc40007f3e0ff */
        /* <DEDUP_REMOVED lines=24> */
[----:B------:R3:W-:Y:S02]  /*a4c0*/  STS.U16 [R4+0x5d00], R25 ;  /* 0x005d001904007388 */ /* 0x0007e40000000400 */
[----:B---3--:R-:W-:-:S02]  /*a4d0*/  IADD3 R4, P1, R5, R28, RZ ;  /* 0x0000001c05047210 */ /* 0x008fc40007f3e0ff */
[----:B------:R-:W3:Y:S01]  /*a4e0*/  LDL R5, [R1+0x5b8] ;  /* 0x0005b80001057983 */ /* 0x000ee20000100800 */
[----:B--2---:R-:W-:Y:S02]  /*a4f0*/  PRMT R26, RZ, 0x7610, R26 ;  /* 0x00007610ff1a7816 */ /* 0x004fe4000000001a */
[----:B---3--:R-:W-:-:S05]  /*a500*/  IMAD.X R5, R5, 0x1, R0, P1 ;  /* 0x0000000105057824 */ /* 0x008fca00008e0600 */
[----:B------:R-:W2:Y:S01]  /*a510*/  @!P0 LDG.E.U16 R26, [R4.64] ;  /* 0x00000004041a8981 */ /* 0x000ea2000c1e1500 */
[----:B------:R-:W-:-:S03]  /*a520*/  IMAD.SHL.U32 R2, R2, 0x2, RZ ;  /* 0x0000000202027824 */ /* 0x000fc600078e00ff */
[----:B--2---:R0:W-:Y:S04]  /*a530*/  STL [R1+0x30], R26 ;  /* 0x0000301a01007387 */ /* 0x0041e80000100800 */
[----:B0-----:R-:W2:Y:S04]  /*a540*/  LDL.LU R26, [R1+0xeec] ;  /* 0x000eec00011a7983 */ /* 0x001ea80000300800 */
[----:B------:R-:W3:Y:S04]  /*a550*/  LDL.LU R4, [R1+0x20] ;  /* 0x0000200001047983 */ /* 0x000ee80000300800 */
[----:B------:R-:W2:Y:S01]  /*a560*/  LDL R5, [R1+0x504] ;  /* 0x0005040001057983 */ /* 0x000ea20000100800 */
[----:B------:R-:W-:-:S05]  /*a570*/  LOP3.LUT R2, R2, 0x60, RZ, 0x3c, !PT ;  /* 0x0000006002027812 */ /* 0x000fca00078e3cff */
[----:B---3--:R2:W-:Y:S02]  /*a580*/  STS.U16 [R2+0x4600], R4 ;  /* 0x0046000402007388 */ /* 0x0085e40000000400 */
[----:B--2---:R-:W-:Y:S02]  /*a590*/  IADD3 R4, P1, R5, R28, RZ ;  /* 0x0000001c05047210 */ /* 0x004fe40007f3e0ff */
[----:B------:R-:W2:Y:S01]  /*a5a0*/  LDL R5, [R1+0x4ac] ;  /* 0x0004ac0001057983 */ /* 0x000ea20000100800 */
[----:B------:R-:W-:Y:S02]  /*a5b0*/  PRMT R26, RZ, 0x7610, R26 ;  /* 0x00007610ff1a7816 */ /* 0x000fe4000000001a */
[----:B--2---:R-:W-:-:S05]  /*a5c0*/  IMAD.X R5, R5, 0x1, R0, P1 ;  /* 0x0000000105057824 */ /* 0x004fca00008e0600 */
[----:B------:R-:W2:Y:S04]  /*a5d0*/  @!P0 LDG.E.U16 R26, [R4.64] ;  /* 0x00000004041a8981 */ /* 0x000ea8000c1e1500 */
[----:B--2---:R0:W-:Y:S04]  /*a5e0*/  STL [R1+0x2c], R26 ;  /* 0x00002c1a01007387 */ /* 0x0041e80000100800 */
[----:B0-----:R-:W2:Y:S04]  /*a5f0*/  LDL.LU R26, [R1+0xee8] ;  /* 0x000ee800011a7983 */ /* 0x001ea80000300800 */
[----:B------:R-:W3:Y:S04]  /*a600*/  LDL R5, [R1+0x5ac] ;  /* 0x0005ac0001057983 */ /* 0x000ee80000100800 */
[----:B------:R0:W-:Y:S04]  /*a610*/  STS.U16 [R2+0x4e00], R3 ;  /* 0x004e000302007388 */ /* 0x0001e80000000400 */
[----:B0-----:R-:W4:Y:S04]  /*a620*/  LDL.LU R2, [R1+0x640] ;  /* 0x0006400001027983 */ /* 0x001f280000300800 */
[----:B------:R-:W4:Y:S01]  /*a630*/  LDL.LU R3, [R1+0x6a0] ;  /* 0x0006a00001037983 */ /* 0x000f220000300800 */
        /* <DEDUP_REMOVED lines=30> */
[----:B------:R-:W2:Y:S01]  /*a820*/  @!P0 LDG.E.U16 R13, [R4.64] ;  /* 0x00000004040d8981 */ /* 0x000ea2000c1e1500 */
[----:B------:R-:W-:-:S03]  /*a830*/  LOP3.LUT R29, R29, 0x70, RZ, 0x3c, !PT ;  /* 0x000000701d1d7812 */ /* 0x000fc600078e3cff */
[----:B--2---:R0:W-:Y:S04]  /*a840*/  STL [R1+0x20], R13 ;  /* 0x0000200d01007387 */ /* 0x0041e80000100800 */
[----:B0-----:R-:W2:Y:S04]  /*a850*/  LDL.LU R13, [R1+0xedc] ;  /* 0x000edc00010d7983 */ /* 0x001ea80000300800 */
[----:B------:R-:W3:Y:S04]  /*a860*/  LDL.LU R4, [R1+0x494] ;  /* 0x0004940001047983 */ /* 0x000ee80000300800 */
[----:B------:R-:W2:Y:S04]  /*a870*/  LDL R5, [R1+0x644] ;  /* 0x0006440001057983 */ /* 0x000ea80000100800 */
[----:B---3--:R2:W-:Y:S02]  /*a880*/  STS.U16 [R29+0x4700], R4 ;  /* 0x004700041d007388 */ /* 0x0085e40000000400 */
[----:B--2---:R-:W-:-:S02]  /*a890*/  IADD3 R4, P1, R5, R28, RZ ;  /* 0x0000001c05047210 */ /* 0x004fc40007f3e0ff */
[----:B------:R-:W2:Y:S01]  /*a8a0*/  LDL R5, [R1+0x598] ;  /* 0x0005980001057983 */ /* 0x000ea20000100800 */
[----:B------:R-:W-:Y:S02]  /*a8b0*/  PRMT R13, RZ, 0x7610, R13 ;  /* 0x00007610ff0d7816 */ /* 0x000fe4000000000d */
[----:B--2---:R-:W-:-:S05]  /*a8c0*/  IMAD.X R5, R5, 0x1, R0, P1 ;  /* 0x0000000105057824 */ /* 0x004fca00008e0600 */
[----:B------:R-:W2:Y:S04]  /*a8d0*/  @!P0 LDG.E.U16 R13, [R4.64] ;  /* 0x00000004040d8981 */ /* 0x000ea8000c1e1500 */
[----:B--2---:R0:W-:Y:S04]  /*a8e0*/  STL [R1+0x1c], R13 ;  /* 0x00001c0d01007387 */ /* 0x0041e80000100800 */
[----:B0-----:R-:W2:Y:S04]  /*a8f0*/  LDL.LU R13, [R1+0xed8] ;  /* 0x000ed800010d7983 */ /* 0x001ea80000300800 */
[----:B------:R-:W3:Y:S01]  /*a900*/  LDL.LU R5, [R1+0x488] ;  /* 0x0004880001057983 */ /* 0x000ee20000300800 */
[----:B----4-:R-:W-:-:S02]  /*a910*/  IADD3 R4, P1, R3, R28, RZ ;  /* 0x0000001c03047210 */ /* 0x010fc40007f3e0ff */
[----:B--2---:R-:W-:Y:S01]  /*a920*/  PRMT R13, RZ, 0x7610, R13 ;  /* 0x00007610ff0d7816 */ /* 0x004fe2000000000d */
[----:B---3--:R0:W-:Y:S02]  /*a930*/  STS.U16 [R29+0x4f00], R5 ;  /* 0x004f00051d007388 */ /* 0x0081e40000000400 */
[----:B0-----:R-:W-:-:S05]  /*a940*/  IMAD.X R5, R2, 0x1, R0, P1 ;  /* 0x0000000102057824 */ /* 0x001fca00008e0600 */
[----:B------:R-:W2:Y:S04]  /*a950*/  @!P0 LDG.E.U16 R13, [R4.64] ;  /* 0x00000004040d8981 */ /* 0x000ea8000c1e1500 */
[----:B------:R-:W-:Y:S04]  /*a960*/  STL [R1+0x714], R3 ;  /* 0x0007140301007387 */ /* 0x000fe80000100800 */
[----:B------:R0:W-:Y:S04]  /*a970*/  STL [R1+0x718], R2 ;  /* 0x0007180201007387 */ /* 0x0001e80000100800 */
[----:B0-----:R-:W3:Y:S04]  /*a980*/  LDL.LU R2, [R1+0x484] ;  /* 0x0004840001027983 */ /* 0x001ee80000300800 */
[----:B--2---:R0:W-:Y:S04]  /*a990*/  STL [R1+0x18], R13 ;  /* 0x0000180d01007387 */ /* 0x0041e80000100800 */
[----:B0-----:R-:W2:Y:S04]  /*a9a0*/  LDL.LU R13, [R1+0xed4] ;  /* 0x000ed400010d7983 */ /* 0x001ea80000300800 */
[----:B------:R-:W4:Y:S02]  /*a9b0*/  LDL R5, [R1+0x58c] ;  /* 0x00058c0001057983 */ /* 0x000f240000100800 */
[----:B----4-:R-:W-:-:S02]  /*a9c0*/  IADD3 R4, P1, R5, R28, RZ ;  /* 0x0000001c05047210 */ /* 0x010fc40007f3e0ff */
[----:B------:R-:W4:Y:S01]  /*a9d0*/  LDL R5, [R1+0x4f0] ;  /* 0x0004f00001057983 */ /* 0x000f220000100800 */
[----:B--2---:R-:W-:Y:S02]  /*a9e0*/  PRMT R13, RZ, 0x7610, R13 ;  /* 0x00007610ff0d7816 */ /* 0x004fe4000000000d */
[----:B----4-:R-:W-:-:S05]  /*a9f0*/  IMAD.X R5, R5, 0x1, R0, P1 ;  /* 0x0000000105057824 */ /* 0x010fca00008e0600 */
[----:B------:R-:W2:Y:S04]  /*aa00*/  @!P0 LDG.E.U16 R13, [R4.64] ;  /* 0x00000004040d8981 */ /* 0x000ea8000c1e1500 */
[----:B---3--:R0:W-:Y:S04]  /*aa10*/  STS.U16 [R29+0x5700], R2 ;  /* 0x005700021d007388 */ /* 0x0081e80000000400 */
[----:B0-----:R-:W3:Y:S04]  /*aa20*/  LDL R2, [R1+0x4e8] ;  /* 0x0004e80001027983 */ /* 0x001ee80000100800 */
[----:B--2---:R0:W-:Y:S04]  /*aa30*/  STL [R1+0x14], R13 ;  /* 0x0000140d01007387 */ /* 0x0041e80000100800 */
[----:B0-----:R-:W2:Y:S04]  /*aa40*/  LDL.LU R13, [R1+0xed0] ;  /* 0x000ed000010d7983 */ /* 0x001ea80000300800 */
[----:B------:R-:W4:Y:S04]  /*aa50*/  LDL.LU R4, [R1] ;  /* 0x0000000001047983 */ /* 0x000f280000300800 */
[----:B------:R-:W2:Y:S04]  /*aa60*/  LDL R5, [R1+0x634] ;  /* 0x0006340001057983 */ /* 0x000ea80000100800 */
[----:B----4-:R0:W-:Y:S04]  /*aa70*/  STS.U16 [R29+0x5f00], R4 ;  /* 0x005f00041d007388 */ /* 0x0101e80000000400 */
[----:B0-----:R-:W4:Y:S01]  /*aa80*/  LDL.LU R29, [R1+0xecc] ;  /* 0x000ecc00011d7983 */ /* 0x001f220000300800 */
[----:B--2---:R-:W-:-:S03]  /*aa90*/  IADD3 R4, P1, R5, R28, RZ ;  /* 0x0000001c05047210 */ /* 0x004fc60007f3e0ff */
[----:B------:R-:W2:Y:S01]  /*aaa0*/  LDL R5, [R1+0x588] ;  /* 0x0005880001057983 */ /* 0x000ea20000100800 */
[----:B----4-:R-:W-:Y:S01]  /*aab0*/  PRMT R29, RZ, 0x7610, R29 ;  /* 0x00007610ff1d7816 */ /* 0x010fe2000000001d */
[----:B--2---:R-:W-:-:S05]  /*aac0*/  IMAD.X R5, R5, 0x1, R0, P1 ;  /* 0x0000000105057824 */ /* 0x004fca00008e0600 */
[----:B------:R-:W2:Y:S04]  /*aad0*/  @!P0 LDG.E.U16 R29, [R4.64] ;  /* 0x00000004041d8981 */ /* 0x000ea8000c1e1500 */
[----:B--2---:R0:W-:Y:S04]  /*aae0*/  STL [R1+0x10], R29 ;  /* 0x0000101d01007387 */ /* 0x0041e80000100800 */
[----:B0-----:R-:W2:Y:S04]  /*aaf0*/  LDL.LU R29, [R1+0xec8] ;  /* 0x000ec800011d7983 */ /* 0x001ea80000300800 */
[----:B------:R-:W2:Y:S04]  /*ab00*/  LDL.LU R4, [R1+0x4] ;  /* 0x0000040001047983 */ /* 0x000ea80000300800 */
[----:B------:R-:W4:Y:S04]  /*ab10*/  LDL R5, [R1+0x698] ;  /* 0x0006980001057983 */ /* 0x000f280000100800 */
[----:B--2---:R4:W-:Y:S02]  /*ab20*/  STS.U16 [R29], R4 ;  /* 0x000000041d007388 */ /* 0x0049e40000000400 */
[----:B----4-:R-:W-:-:S02]  /*ab30*/  IADD3 R4, P1, R5, R28, RZ ;  /* 0x0000001c05047210 */ /* 0x010fc40007f3e0ff */
[----:B------:R-:W2:Y:S01]  /*ab40*/  LDL R5, [R1+0x630] ;  /* 0x0006300001057983 */ /* 0x000ea20000100800 */
[----:B------:R-:W-:Y:S02]  /*ab50*/  PRMT R13, RZ, 0x7610, R13 ;  /* 0x00007610ff0d7816 */ /* 0x000fe4000000000d */
[----:B--2---:R-:W-:-:S05]  /*ab60*/  IMAD.X R5, R5, 0x1, R0, P1 ;  /* 0x0000000105057824 */ /* 0x004fca00008e0600 */
[----:B------:R-:W2:Y:S04]  /*ab70*/  @!P0 LDG.E.U16 R13, [R4.64] ;  /* 0x00000004040d8981 */ /* 0x000ea8000c1e1500 */
[----:B--2---:R0:W-:Y:S04]  /*ab80*/  STL [R1+0xc], R13 ;  /* 0x00000c0d01007387 */ /* 0x0041e80000100800 */
[----:B0-----:R-:W2:Y:S04]  /*ab90*/  LDL.LU R13, [R1+0xec4] ;  /* 0x000ec400010d7983 */ /* 0x001ea80000300800 */
[----:B------:R-:W4:Y:S04]  /*aba0*/  LDL.LU R4, [R1+0x8] ;  /* 0x0000080001047983 */ /* 0x000f280000300800 */
[----:B------:R-:W3:Y:S04]  /*abb0*/  LDL R5, [R1+0x57c] ;  /* 0x00057c0001057983 */ /* 0x000ee80000100800 */
[----:B----4-:R3:W-:Y:S01]  /*abc0*/  STS.U16 [R29+0x200], R4 ;  /* 0x000200041d007388 */ /* 0x0107e20000000400 */
[----:B--2---:R-:W-:-:S02]  /*abd0*/  PRMT R13, RZ, 0x7610, R13 ;  /* 0x00007610ff0d7816 */ /* 0x004fc4000000000d */
[----:B---3--:R-:W-:-:S05]  /*abe0*/  IADD3 R4, P1, R5, R28, RZ ;  /* 0x0000001c05047210 */ /* 0x008fca0007f3e0ff */
[----:B------:R-:W-:Y:S02]  /*abf0*/  IMAD.X R5, R2, 0x1, R0, P1 ;  /* 0x0000000102057824 */ /* 0x000fe400008e0600 */
[----:B------:R-:W2:Y:S04]  /*ac00*/  LDL R2, [R1+0x4e0] ;  /* 0x0004e00001027983 */ /* 0x000ea80000100800 */
[----:B------:R-:W3:Y:S04]  /*ac10*/  @!P0 LDG.E.U16 R13, [R4.64] ;  /* 0x00000004040d8981 */ /* 0x000ee8000c1e1500 */
[----:B---3--:R0:W-:Y:S04]  /*ac20*/  STL [R1+0x8], R13 ;  /* 0x0000080d01007387 */ /* 0x0081e80000100800 */
[----:B0-----:R-:W3:Y:S04]  /*ac30*/  LDL.LU R13, [R1+0xec0] ;  /* 0x000ec000010d7983 */ /* 0x001ee80000300800 */
[----:B------:R-:W4:Y:S04]  /*ac40*/  LDL.LU R4, [R1+0x34] ;  /* 0x0000340001047983 */ /* 0x000f280000300800 */
[----:B------:R-:W2:Y:S04]  /*ac50*/  LDL R5, [R1+0x624] ;  /* 0x0006240001057983 */ /* 0x000ea80000100800 */
[----:B----4-:R2:W-:Y:S02]  /*ac60*/  STS.U16 [R29+0x400], R4 ;  /* 0x000400041d007388 */ /* 0x0105e40000000400 */
[----:B--2---:R-:W-:-:S02]  /*ac70*/  IADD3 R4, P1, R5, R28, RZ ;  /* 0x0000001c05047210 */ /* 0x004fc40007f3e0ff */
[----:B------:R-:W2:Y:S01]  /*ac80*/  LDL R5, [R1+0x578] ;  /* 0x0005780001057983 */ /* 0x000ea20000100800 */
[----:B---3--:R-:W-:Y:S02]  /*ac90*/  PRMT R13, RZ, 0x7610, R13 ;  /* 0x00007610ff0d7816 */ /* 0x008fe4000000000d */
[----:B--2---:R-:W-:-:S05]  /*aca0*/  IMAD.X R5, R5, 0x1, R0, P1 ;  /* 0x0000000105057824 */ /* 0x004fca00008e0600 */
[----:B------:R-:W2:Y:S04]  /*acb0*/  @!P0 LDG.E.U16 R13, [R4.64] ;  /* 0x00000004040d8981 */ /* 0x000ea8000c1e1500 */
[----:B--2---:R0:W-:Y:S04]  /*acc0*/  STL [R1+0x4], R13 ;  /* 0x0000040d01007387 */ /* 0x0041e80000100800 */
[----:B0-----:R-:W2:Y:S04]  /*acd0*/  LDL.LU R13, [R1+0xebc] ;  /* 0x000ebc00010d7983 */ /* 0x001ea80000300800 */
[----:B------:R-:W3:Y:S04]  /*ace0*/  LDL.LU R4, [R1+0x38] ;  /* 0x0000380001047983 */ /* 0x000ee80000300800 */
[----:B------:R-:W4:Y:S04]  /*acf0*/  LDL R5, [R1+0x690] ;  /* 0x0006900001057983 */ /* 0x000f280000100800 */
[----:B---3--:R4:W-:Y:S02]  /*ad00*/  STS.U16 [R29+0x600], R4 ;  /* 0x000600041d007388 */ /* 0x0089e40000000400 */
[----:B----4-:R-:W-:-:S02]  /*ad10*/  IADD3 R4, P1, R5, R28, RZ ;  /* 0x0000001c05047210 */ /* 0x010fc40007f3e0ff */
[----:B------:R-:W3:Y:S01]  /*ad20*/  LDL R5, [R1+0x620] ;  /* 0x0006200001057983 */ /* 0x000ee20000100800 */
[----:B------:R-:W-:Y:S02]  /*ad30*/  PRMT R3, RZ, 0x7610, R3 ;  /* 0x00007610ff037816 */ /* 0x000fe40000000003 */
[----:B---3--:R-:W-:-:S05]  /*ad40*/  IMAD.X R5, R5, 0x1, R0, P1 ;  /* 0x0000000105057824 */ /* 0x008fca00008e0600 */
[----:B------:R0:W3:Y:S04]  /*ad50*/  @!P0 LDG.E.U16 R3, [R4.64] ;  /* 0x0000000404038981 */ /* 0x0000e8000c1e1500 */
[----:B0-----:R-:W4:Y:S04]  /*ad60*/  LDL.LU R4, [R1+0x468] ;  /* 0x0004680001047983 */ /* 0x001f280000300800 */
[----:B------:R-:W2:Y:S01]  /*ad70*/  LDL R5, [R1+0x56c] ;  /* 0x00056c0001057983 */ /* 0x000ea20000100800 */
[----:B------:R-:W-:-:S03]  /*ad80*/  PRMT R27, RZ, 0x7610, R27 ;  /* 0x00007610ff1b7816 */ /* 0x000fc6000000001b */
[----:B---3--:R0:W-:Y:S04]  /*ad90*/  STL [R1+0xe98], R3 ;  /* 0x000e980301007387 */ /* 0x0081e80000100800 */
[----:B----4-:R2:W-:Y:S04]  /*ada0*/  STS.U16 [R29+0x800], R4 ;  /* 0x000800041d007388 */ /* 0x0105e80000000400 */
[----:B0-----:R-:W3:Y:S01]  /*adb0*/  LDL R3, [R1+0x610] ;  /* 0x0006100001037983 */ /* 0x001ee20000100800 */
[----:B--2---:R-:W-:-:S05]  /*adc0*/  IADD3 R4, P1, R5, R28, RZ ;  /* 0x0000001c05047210 */ /* 0x004fca0007f3e0ff */
[----:B------:R-:W-:Y:S02]  /*add0*/  IMAD.X R5, R2, 0x1, R0, P1 ;  /* 0x0000000102057824 */ /* 0x000fe400008e0600 */
[----:B------:R-:W2:Y:S04]  /*ade0*/  LDL.LU R2, [R1+0x4c] ;  /* 0x00004c0001027983 */ /* 0x000ea80000300800 */
[----:B------:R0:W4:Y:S04]  /*adf0*/  @!P0 LDG.E.U16 R27, [R4.64] ;  /* 0x00000004041b8981 */ /* 0x000128000c1e1500 */
[----:B0-----:R-:W2:Y:S04]  /*ae00*/  LDL.LU R4, [R1+0x464] ;  /* 0x0004640001047983 */ /* 0x001ea80000300800 */
[----:B------:R-:W3:Y:S04]  /*ae10*/  LDL R5, [R1+0x614] ;  /* 0x0006140001057983 */ /* 0x000ee80000100800 */
[----:B----4-:R0:W-:Y:S04]  /*ae20*/  STL [R1+0xe9c], R27 ;  /* 0x000e9c1b01007387 */ /* 0x0101e80000100800 */
[----:B--2---:R3:W-:Y:S01]  /*ae30*/  STS.U16 [R29+0xa00], R4 ;  /* 0x000a00041d007388 */ /* 0x0047e20000000400 */
[----:B------:R-:W-:-:S03]  /*ae40*/  PRMT R26, RZ, 0x7610, R26 ;  /* 0x00007610ff1a7816 */ /* 0x000fc6000000001a */
[----:B0-----:R-:W2:Y:S01]  /*ae50*/  LDL R27, [R1+0x4d8] ;  /* 0x0004d800011b7983 */ /* 0x001ea20000100800 */
[----:B---3--:R-:W-:-:S03]  /*ae60*/  IADD3 R4, P1, R5, R28, RZ ;  /* 0x0000001c05047210 */ /* 0x008fc60007f3e0ff */
[----:B------:R-:W3:Y:S02]  /*ae70*/  LDL R5, [R1+0x568] ;  /* 0x0005680001057983 */ /* 0x000ee40000100800 */
        /* <DEDUP_REMOVED lines=12> */
[----:B0-----:R-:W2:Y:S01]  /*af40*/  LDL.LU R5, [R1+0x58] ;  /* 0x0000580001057983 */ /* 0x001ea20000300800 */
[----:B------:R-:W-:-:S02]  /*af50*/  PRMT R24, RZ, 0x7610, R24 ;  /* 0x00007610ff187816 */ /* 0x000fc40000000018 */
[----:B---3--:R-:W-:Y:S01]  /*af60*/  IADD3 R4, P1, R26, R28, RZ ;  /* 0x0000001c1a047210 */ /* 0x008fe20007f3e0ff */
[----:B----4-:R0:W-:Y:S04]  /*af70*/  STL [R1+0xea4], R25 ;  /* 0x000ea41901007387 */ /* 0x0101e80000100800 */
[----:B------:R-:W3:Y:S04]  /*af80*/  LDL R26, [R1+0x54c] ;  /* 0x00054c00011a7983 */ /* 0x000ee80000100800 */
[----:B--2---:R1:W-:Y:S04]  /*af90*/  STS.U16 [R29+0xe00], R5 ;  /* 0x000e00051d007388 */ /* 0x0043e80000000400 */
[----:B0-----:R-:W2:Y:S01]  /*afa0*/  LDL R25, [R1+0x4d0] ;  /* 0x0004d00001197983 */ /* 0x001ea20000100800 */
[----:B-1----:R-:W-:-:S03]  /*afb0*/  IMAD.X R5, R27, 0x1, R0, P1 ;  /* 0x000000011b057824 */ /* 0x002fc600008e0600 */
[----:B------:R-:W4:Y:S04]  /*afc0*/  LDL.LU R27, [R1+0x40] ;  /* 0x00004000011b7983 */ /* 0x000f280000300800 */
[----:B------:R0:W2:Y:S04]  /*afd0*/  @!P0 LDG.E.U16 R24, [R4.64] ;  /* 0x0000000404188981 */ /* 0x0000a8000c1e1500 */
[----:B0-----:R-:W3:Y:S04]  /*afe0*/  LDL.LU R4, [R1+0x54] ;  /* 0x0000540001047983 */ /* 0x001ee80000300800 */
[----:B------:R-:W4:Y:S04]  /*aff0*/  LDL R5, [R1+0x604] ;  /* 0x0006040001057983 */ /* 0x000f280000100800 */
[----:B--2---:R0:W-:Y:S04]  /*b000*/  STL [R1+0xea8], R24 ;  /* 0x000ea81801007387 */ /* 0x0041e80000100800 */
[----:B---3--:R4:W-:Y:S04]  /*b010*/  STS.U16 [R29+0x1000], R4 ;  /* 0x001000041d007388 */ /* 0x0089e80000000400 */
[----:B0-----:R-:W2:Y:S01]  /*b020*/  LDL.LU R24, [R1+0x48] ;  /* 0x0000480001187983 */ /* 0x001ea20000300800 */
[----:B----4-:R-:W-:-:S03]  /*b030*/  IADD3 R4, P1, R5, R28, RZ ;  /* 0x0000001c05047210 */ /* 0x010fc60007f3e0ff */
[----:B------:R-:W3:Y:S01]  /*b040*/  LDL R5, [R1+0x558] ;  /* 0x0005580001057983 */ /* 0x000ee20000100800 */
[----:B------:R-:W-:Y:S01]  /*b050*/  PRMT R23, RZ, 0x7610, R23 ;  /* 0x00007610ff177816 */ /* 0x000fe20000000017 */
[----:B---3--:R-:W-:-:S05]  /*b060*/  IMAD.X R5, R5, 0x1, R0, P1 ;  /* 0x0000000105057824 */ /* 0x008fca00008e0600 */
[----:B------:R0:W3:Y:S04]  /*b070*/  @!P0 LDG.E.U16 R23, [R4.64] ;  /* 0x0000000404178981 */ /* 0x0000e8000c1e1500 */
[----:B0-----:R-:W4:Y:S04]  /*b080*/  LDL R5, [R1+0x680] ;  /* 0x0006800001057983 */ /* 0x001f280000100800 */
[----:B---3--:R0:W-:Y:S01]  /*b090*/  STL [R1+0xeac], R23 ;  /* 0x000eac1701007387 */ /* 0x0081e20000100800 */
[----:B----4-:R-:W-:-:S03]  /*b0a0*/  IADD3 R4, P1, R5, R28, RZ ;  /* 0x0000001c05047210 */ /* 0x010fc60007f3e0ff */
[----:B------:R1:W-:Y:S04]  /*b0b0*/  STS.U16 [R29+0x1200], R2 ;  /* 0x001200021d007388 */ /* 0x0003e80000000400 */
[----:B------:R-:W3:Y:S01]  /*b0c0*/  LDL R5, [R1+0x600] ;  /* 0x0006000001057983 */ /* 0x000ee20000100800 */
[----:B------:R-:W-:-:S03]  /*b0d0*/  PRMT R22, RZ, 0x7610, R22 ;  /* 0x00007610ff167816 */ /* 0x000fc60000000016 */
[----:B0-----:R-:W4:Y:S04]  /*b0e0*/  LDL R23, [R1+0x548] ;  /* 0x0005480001177983 */ /* 0x001f280000100800 */
[----:B-1----:R-:W2:Y:S01]  /*b0f0*/  LDL R2, [R1+0x5f4] ;  /* 0x0005f40001027983 */ /* 0x002ea20000100800 */
[----:B------:R-:W-:Y:S01]  /*b100*/  PRMT R21, RZ, 0x7610, R21 ;  /* 0x00007610ff157816 */ /* 0x000fe20000000015 */
[----:B---3--:R-:W-:-:S05]  /*b110*/  IMAD.X R5, R5, 0x1, R0, P1 ;  /* 0x0000000105057824 */ /* 0x008fca00008e0600 */
[----:B------:R0:W3:Y:S02]  /*b120*/  @!P0 LDG.E.U16 R22, [R4.64] ;  /* 0x0000000404168981 */ /* 0x0000e4000c1e1500 */
[----:B0-----:R-:W-:-:S05]  /*b130*/  IADD3 R4, P1, R26, R28, RZ ;  /* 0x0000001c1a047210 */ /* 0x001fca0007f3e0ff */
[----:B------:R-:W-:-:S05]  /*b140*/  IMAD.X R5, R25, 0x1, R0, P1 ;  /* 0x0000000119057824 */ /* 0x000fca00008e0600 */
[----:B------:R2:W3:Y:S01]  /*b150*/  @!P0 LDG.E.U16 R21, [R4.64] ;  /* 0x0000000404158981 */ /* 0x0004e2000c1e1500 */
[----:B------:R-:W-:Y:S02]  /*b160*/  PRMT R20, RZ, 0x7610, R20 ;  /* 0x00007610ff147816 */ /* 0x000fe40000000014 */
[----:B--2---:R-:W-:-:S05]  /*b170*/  IADD3 R4, P1, R2, R28, RZ ;  /* 0x0000001c02047210 */ /* 0x004fca0007f3e0ff */
[----:B----4-:R-:W-:Y:S01]  /*b180*/  IMAD.X R5, R23, 0x1, R0, P1 ;  /* 0x0000000117057824 */ /* 0x010fe200008e0600 */
[----:B------:R0:W-:Y:S04]  /*b190*/  STS.U16 [R29+0x1400], R24 ;  /* 0x001400181d007388 */ /* 0x0001e80000000400 */
[----:B------:R-:W2:Y:S04]  /*b1a0*/  @!P0 LDG.E.U16 R20, [R4.64] ;  /* 0x0000000404148981 */ /* 0x000ea8000c1e1500 */
[----:B------:R1:W-:Y:S04]  /*b1b0*/  STS.U16 [R29+0x1600], R3 ;  /* 0x001600031d007388 */ /* 0x0003e80000000400 */
[----:B---3--:R3:W-:Y:S04]  /*b1c0*/  STL [R1+0xeb0], R22 ;  /* 0x000eb01601007387 */ /* 0x0087e80000100800 */
[----:B------:R-:W4:Y:S04]  /*b1d0*/  LDL R25, [R1+0x678] ;  /* 0x0006780001197983 */ /* 0x000f280000100800 */
[----:B0-----:R-:W4:Y:S04]  /*b1e0*/  LDL R24, [R1+0x5f0] ;  /* 0x0005f00001187983 */ /* 0x001f280000100800 */
[----:B------:R0:W-:Y:S04]  /*b1f0*/  STL [R1+0xeb4], R21 ;  /* 0x000eb41501007387 */ /* 0x0001e80000100800 */
[----:B-1----:R-:W4:Y:S04]  /*b200*/  LDL R3, [R1+0x53c] ;  /* 0x00053c0001037983 */ /* 0x002f280000100800 */
[----:B------:R-:W4:Y:S04]  /*b210*/  LDL R2, [R1+0x4c8] ;  /* 0x0004c80001027983 */ /* 0x000f280000100800 */
[----:B------:R-:W4:Y:S04]  /*b220*/  LDL R23, [R1+0x5e4] ;  /* 0x0005e40001177983 */ /* 0x000f280000100800 */
[----:B---3--:R-:W3:Y:S04]  /*b230*/  LDL R22, [R1+0x538] ;  /* 0x0005380001167983 */ /* 0x008ee80000100800 */
[----:B--2---:R1:W-:Y:S01]  /*b240*/  STL [R1+0xeb8], R20 ;  /* 0x000eb81401007387 */ /* 0x0043e20000100800 */
[----:B------:R-:W-:-:S03]  /*b250*/  PRMT R19, RZ, 0x7610, R19 ;  /* 0x00007610ff137816 */ /* 0x000fc60000000013 */
[----:B0-----:R-:W2:Y:S04]  /*b260*/  LDL R21, [R1+0x670] ;  /* 0x0006700001157983 */ /* 0x001ea80000100800 */
[----:B-1----:R-:W2:Y:S01]  /*b270*/  LDL R20, [R1+0x5e0] ;  /* 0x0005e00001147983 */ /* 0x002ea20000100800 */
[----:B----4-:R-:W-:-:S05]  /*b280*/  IADD3 R4, P1, R25, R28, RZ ;  /* 0x0000001c19047210 */ /* 0x010fca0007f3e0ff */
[----:B------:R-:W-:-:S05]  /*b290*/  IMAD.X R5, R24, 0x1, R0, P1 ;  /* 0x0000000118057824 */ /* 0x000fca00008e0600 */
[----:B------:R0:W4:Y:S02]  /*b2a0*/  @!P0 LDG.E.U16 R19, [R4.64] ;  /* 0x0000000404138981 */ /* 0x000124000c1e1500 */
[----:B0-----:R-:W-:Y:S02]  /*b2b0*/  IADD3 R4, P1, R3, R28, RZ ;  /* 0x0000001c03047210 */ /* 0x001fe40007f3e0ff */
[----:B------:R-:W4:Y:S01]  /*b2c0*/  LDL R3, [R1+0x52c] ;  /* 0x00052c0001037983 */ /* 0x000f220000100800 */
[----:B------:R-:W-:Y:S02]  /*b2d0*/  PRMT R18, RZ, 0x7610, R18 ;  /* 0x00007610ff127816 */ /* 0x000fe40000000012 */
[----:B------:R-:W-:Y:S02]  /*b2e0*/  IMAD.X R5, R2, 0x1, R0, P1 ;  /* 0x0000000102057824 */ /* 0x000fe400008e0600 */
[----:B------:R-:W4:Y:S04]  /*b2f0*/  LDL R2, [R1+0x4c0] ;  /* 0x0004c00001027983 */ /* 0x000f280000100800 */
[----:B------:R0:W4:Y:S01]  /*b300*/  @!P0 LDG.E.U16 R18, [R4.64] ;  /* 0x0000000404128981 */ /* 0x000122000c1e1500 */
[----:B------:R-:W-:-:S02]  /*b310*/  PRMT R17, RZ, 0x7610, R17 ;  /* 0x00007610ff117816 */ /* 0x000fc40000000011 */
[----:B0-----:R-:W-:Y:S02]  /*b320*/  IADD3 R4, P1, R23, R28, RZ ;  /* 0x0000001c17047210 */ /* 0x001fe40007f3e0ff */
[----:B------:R-:W4:Y:S03]  /*b330*/  LDL R23, [R1+0x5d4] ;  /* 0x0005d40001177983 */ /* 0x000f260000100800 */
[----:B---3--:R-:W-:Y:S02]  /*b340*/  IMAD.X R5, R22, 0x1, R0, P1 ;  /* 0x0000000116057824 */ /* 0x008fe400008e0600 */
[----:B------:R-:W3:Y:S04]  /*b350*/  LDL R22, [R1+0x528] ;  /* 0x0005280001167983 */ /* 0x000ee80000100800 */
[----:B------:R2:W3:Y:S01]  /*b360*/  @!P0 LDG.E.U16 R17, [R4.64] ;  /* 0x0000000404118981 */ /* 0x0004e2000c1e1500 */
[----:B------:R-:W-:-:S03]  /*b370*/  PRMT R16, RZ, 0x7610, R16 ;  /* 0x00007610ff107816 */ /* 0x000fc60000000010 */
[----:B------:R-:W3:Y:S01]  /*b380*/  LDL.LU R25, [R1+0x478] ;  /* 0x0004780001197983 */ /* 0x000ee20000300800 */
[----:B--2---:R-:W-:-:S03]  /*b390*/  IADD3 R4, P1, R21, R28, RZ ;  /* 0x0000001c15047210 */ /* 0x004fc60007f3e0ff */
[----:B------:R-:W2:Y:S02]  /*b3a0*/  LDL R21, [R1+0x668] ;  /* 0x0006680001157983 */ /* 0x000ea40000100800 */
[----:B------:R-:W-:Y:S01]  /*b3b0*/  IMAD.X R5, R20, 0x1, R0, P1 ;  /* 0x0000000114057824 */ /* 0x000fe200008e0600 */
[----:B------:R-:W-:Y:S01]  /*b3c0*/  PRMT R15, RZ, 0x7610, R15 ;  /* 0x00007610ff0f7816 */ /* 0x000fe2000000000f */
[----:B------:R-:W2:Y:S04]  /*b3d0*/  LDL R20, [R1+0x51c] ;  /* 0x00051c0001147983 */ /* 0x000ea80000100800 */
[----:B------:R4:W2:Y:S02]  /*b3e0*/  @!P0 LDG.E.U16 R16, [R4.64] ;  /* 0x0000000404108981 */ /* 0x0008a4000c1e1500 */
[----:B----4-:R-:W-:-:S02]  /*b3f0*/  IADD3 R4, P1, R3, R28, RZ ;  /* 0x0000001c03047210 */ /* 0x010fc40007f3e0ff */
[----:B------:R-:W4:Y:S03]  /*b400*/  LDL R3, [R1+0x5d0] ;  /* 0x0005d00001037983 */ /* 0x000f260000100800 */
[----:B------:R-:W-:Y:S02]  /*b410*/  IMAD.X R5, R2, 0x1, R0, P1 ;  /* 0x0000000102057824 */ /* 0x000fe400008e0600 */
[----:B------:R-:W4:Y:S04]  /*b420*/  LDL R2, [R1+0x4b8] ;  /* 0x0004b80001027983 */ /* 0x000f280000100800 */
[----:B------:R0:W4:Y:S01]  /*b430*/  @!P0 LDG.E.U16 R15, [R4.64] ;  /* 0x00000004040f8981 */ /* 0x000122000c1e1500 */
[----:B------:R-:W-:-:S03]  /*b440*/  PRMT R14, RZ, 0x7610, R14 ;  /* 0x00007610ff0e7816 */ /* 0x000fc6000000000e */
[----:B------:R-:W4:Y:S01]  /*b450*/  LDL.LU R26, [R1+0x474] ;  /* 0x00047400011a7983 */ /* 0x000f220000300800 */
[----:B0-----:R-:W-:-:S03]  /*b460*/  IADD3 R4, P1, R23, R28, RZ ;  /* 0x0000001c17047210 */ /* 0x001fc60007f3e0ff */
[----:B------:R-:W4:Y:S02]  /*b470*/  LDL R23, [R1+0x5c4] ;  /* 0x0005c40001177983 */ /* 0x000f240000100800 */
[----:B---3--:R-:W-:Y:S02]  /*b480*/  IMAD.X R5, R22, 0x1, R0, P1 ;  /* 0x0000000116057824 */ /* 0x008fe400008e0600 */
[----:B------:R-:W3:Y:S04]  /*b490*/  LDL R22, [R1+0x518] ;  /* 0x0005180001167983 */ /* 0x000ee80000100800 */
[----:B------:R2:W3:Y:S04]  /*b4a0*/  @!P0 LDG.E.U16 R14, [R4.64] ;  /* 0x00000004040e8981 */ /* 0x0004e8000c1e1500 */
[----:B------:R0:W-:Y:S01]  /*b4b0*/  STS.U16 [R29+0x1800], R27 ;  /* 0x0018001b1d007388 */ /* 0x0001e20000000400 */
[----:B--2---:R-:W-:-:S03]  /*b4c0*/  IADD3 R4, P1, R21, R28, RZ ;  /* 0x0000001c15047210 */ /* 0x004fc60007f3e0ff */
[----:B0-----:R-:W2:Y:S04]  /*b4d0*/  LDL.LU R27, [R1+0x470] ;  /* 0x00047000011b7983 */ /* 0x001ea80000300800 */
[----:B------:R0:W-:Y:S04]  /*b4e0*/  STS.U16 [R29+0x1a00], R13 ;  /* 0x001a000d1d007388 */ /* 0x0001e80000000400 */
[----:B------:R-:W2:Y:S01]  /*b4f0*/  LDL R21, [R1+0x5c0] ;  /* 0x0005c00001157983 */ /* 0x000ea20000100800 */
[----:B----4-:R-:W-:-:S03]  /*b500*/  IMAD.X R5, R3, 0x1, R0, P1 ;  /* 0x0000000103057824 */ /* 0x010fc600008e0600 */
[----:B------:R-:W4:Y:S01]  /*b510*/  LDL R3, [R1+0x660] ;  /* 0x0006600001037983 */ /* 0x000f220000100800 */
[----:B0-----:R-:W-:-:S06]  /*b520*/  PRMT R13, RZ, 0x7610, R13 ;  /* 0x00007610ff0d7816 */ /* 0x001fcc000000000d */
[----:B------:R0:W2:Y:S04]  /*b530*/  @!P0 LDG.E.U16 R13, [R4.64] ;  /* 0x00000004040d8981 */ /* 0x0000a8000c1e1500 */
[----:B------:R1:W-:Y:S01]  /*b540*/  STS.U16 [R29+0x1c00], R12 ;  /* 0x001c000c1d007388 */ /* 0x0003e20000000400 */
[----:B0-----:R-:W-:-:S03]  /*b550*/  IADD3 R4, P1, R20, R28, RZ ;  /* 0x0000001c14047210 */ /* 0x001fc60007f3e0ff */
[----:B------:R-:W2:Y:S01]  /*b560*/  LDL R20, [R1+0x50c] ;  /* 0x00050c0001147983 */ /* 0x000ea20000100800 */
[----:B-1----:R-:W-:Y:S01]  /*b570*/  PRMT R12, RZ, 0x7610, R12 ;  /* 0x00007610ff0c7816 */ /* 0x002fe2000000000c */
[----:B------:R-:W-:Y:S02]  /*b580*/  IMAD.X R5, R2, 0x1, R0, P1 ;  /* 0x0000000102057824 */ /* 0x000fe400008e0600 */
[----:B------:R-:W2:Y:S04]  /*b590*/  LDL R2, [R1+0x4b0] ;  /* 0x0004b00001027983 */ /* 0x000ea80000100800 */
[----:B------:R0:W2:Y:S04]  /*b5a0*/  @!P0 LDG.E.U16 R12, [R4.64] ;  /* 0x00000004040c8981 */ /* 0x0000a8000c1e1500 */
[----:B------:R1:W-:Y:S01]  /*b5b0*/  STS.U16 [R29+0x1e00], R11 ;  /* 0x001e000b1d007388 */ /* 0x0003e20000000400 */
[----:B0-----:R-:W-:-:S03]  /*b5c0*/  IADD3 R4, P1, R23, R28, RZ ;  /* 0x0000001c17047210 */ /* 0x001fc60007f3e0ff */
[----:B------:R0:W-:Y:S01]  /*b5d0*/  STS.U16 [R29+0x2a00], R25 ;  /* 0x002a00191d007388 */ /* 0x0001e20000000400 */
[----:B-1----:R-:W-:Y:S01]  /*b5e0*/  PRMT R11, RZ, 0x7610, R11 ;  /* 0x00007610ff0b7816 */ /* 0x002fe2000000000b */
[----:B---3--:R-:W-:-:S05]  /*b5f0*/  IMAD.X R5, R22, 0x1, R0, P1 ;  /* 0x0000000116057824 */ /* 0x008fca00008e0600 */
[----:B------:R4:W3:Y:S04]  /*b600*/  @!P0 LDG.E.U16 R11, [R4.64] ;  /* 0x00000004040b8981 */ /* 0x0008e8000c1e1500 */
[----:B0-----:R-:W3:Y:S01]  /*b610*/  LDL R25, [R1+0x5b4] ;  /* 0x0005b40001197983 */ /* 0x001ee20000100800 */
[----:B----4-:R-:W-:-:S03]  /*b620*/  IADD3 R4, P1, R3, R28, RZ ;  /* 0x0000001c03047210 */ /* 0x010fc60007f3e0ff */
[----:B------:R-:W4:Y:S04]  /*b630*/  LDL R3, [R1+0x508] ;  /* 0x0005080001037983 */ /* 0x000f280000100800 */
[----:B------:R0:W-:Y:S01]  /*b640*/  STS.U16 [R29+0x2000], R10 ;  /* 0x0020000a1d007388 */ /* 0x0001e20000000400 */
[----:B--2---:R-:W-:Y:S01]  /*b650*/  IMAD.X R5, R21, 0x1, R0, P1 ;  /* 0x0000000115057824 */ /* 0x004fe200008e0600 */
[----:B0-----:R-:W-:Y:S02]  /*b660*/  PRMT R10, RZ, 0x7610, R10 ;  /* 0x00007610ff0a7816 */ /* 0x001fe4000000000a */
[----:B------:R0:W-:Y:S04]  /*b670*/  STS.U16 [R29+0x2200], R9 ;  /* 0x002200091d007388 */ /* 0x0001e80000000400 */
[----:B------:R1:W2:Y:S01]  /*b680*/  @!P0 LDG.E.U16 R10, [R4.64] ;  /* 0x00000004040a8981 */ /* 0x0002a2000c1e1500 */
[----:B0-----:R-:W-:-:S02]  /*b690*/  PRMT R9, RZ, 0x7610, R9 ;  /* 0x00007610ff097816 */ /* 0x001fc40000000009 */
[-C--:B-1----:R-:W-:Y:S02]  /*b6a0*/  IADD3 R4, P1, R20, R28.reuse, RZ ;  /* 0x0000001c14047210 */ /* 0x082fe40007f3e0ff */
[----:B------:R-:W2:Y:S03]  /*b6b0*/  LDL.LU R20, [R1+0x47c] ;  /* 0x00047c0001147983 */ /* 0x000ea60000300800 */
[----:B------:R-:W-:Y:S01]  /*b6c0*/  IMAD.X R5, R2, 0x1, R0, P1 ;  /* 0x0000000102057824 */ /* 0x000fe200008e0600 */
[----:B------:R-:W2:Y:S04]  /*b6d0*/  LDL.LU R21, [R1+0x3c] ;  /* 0x00003c0001157983 */ /* 0x000ea80000300800 */
[----:B------:R3:W2:Y:S04]  /*b6e0*/  @!P0 LDG.E.U16 R9, [R4.64] ;  /* 0x0000000404098981 */ /* 0x0006a8000c1e1500 */
[----:B------:R0:W-:Y:S04]  /*b6f0*/  STS.U16 [R29+0x2400], R8 ;  /* 0x002400081d007388 */ /* 0x0001e80000000400 */
[----:B------:R-:W2:Y:S01]  /*b700*/  LDL.LU R22, [R1+0x30] ;  /* 0x0000300001167983 */ /* 0x000ea20000300800 */
[----:B---3--:R-:W-:-:S03]  /*b710*/  IADD3 R4, P1, R25, R28, RZ ;  /* 0x0000001c19047210 */ /* 0x008fc60007f3e0ff */
[----:B------:R-:W3:Y:S01]  /*b720*/  LDL.LU R2, [R1+0x2c] ;  /* 0x00002c0001027983 */ /* 0x000ee20000300800 */
[----:B0-----:R-:W-:-:S03]  /*b730*/  PRMT R8, RZ, 0x7610, R8 ;  /* 0x00007610ff087816 */ /* 0x001fc60000000008 */
[----:B------:R-:W2:Y:S04]  /*b740*/  LDL.LU R23, [R1+0x28] ;  /* 0x0000280001177983 */ /* 0x000ea80000300800 */
[----:B------:R-:W2:Y:S04]  /*b750*/  LDL.LU R24, [R1+0x24] ;  /* 0x0000240001187983 */ /* 0x000ea80000300800 */
[----:B------:R0:W-:Y:S04]  /*b760*/  STS.U16 [R29+0x2c00], R26 ;  /* 0x002c001a1d007388 */ /* 0x0001e80000000400 */
[----:B------:R-:W2:Y:S04]  /*b770*/  LDL.LU R25, [R1+0x498] ;  /* 0x0004980001197983 */ /* 0x000ea80000300800 */
[----:B------:R1:W-:Y:S04]  /*b780*/  STS.U16 [R29+0x2e00], R27 ;  /* 0x002e001b1d007388 */ /* 0x0003e80000000400 */
[----:B0-----:R-:W2:Y:S04]  /*b790*/  LDL.LU R26, [R1+0x20] ;  /* 0x00002000011a7983 */ /* 0x001ea80000300800 */
[----:B-1----:R-:W2:Y:S01]  /*b7a0*/  LDL.LU R27, [R1+0x1c] ;  /* 0x00001c00011b7983 */ /* 0x002ea20000300800 */
[----:B----4-:R-:W-:-:S03]  /*b7b0*/  IMAD.X R5, R3, 0x1, R0, P1 ;  /* 0x0000000103057824 */ /* 0x010fc600008e0600 */
[----:B------:R-:W4:Y:S04]  /*b7c0*/  LDL.LU R3, [R1+0x18] ;  /* 0x0000180001037983 */ /* 0x000f280000300800 */
[----:B------:R0:W2:Y:S04]  /*b7d0*/  @!P0 LDG.E.U16 R8, [R4.64] ;  /* 0x0000000404088981 */ /* 0x0000a8000c1e1500 */
[----:B0-----:R-:W2:Y:S04]  /*b7e0*/  LDL.LU R4, [R1+0x46c] ;  /* 0x00046c0001047983 */ /* 0x001ea80000300800 */
[----:B------:R-:W3:Y:S04]  /*b7f0*/  LDL R5, [R1+0x658] ;  /* 0x0006580001057983 */ /* 0x000ee80000100800 */
[----:B--2---:R3:W-:Y:S02]  /*b800*/  STS.U16 [R29+0x3000], R4 ;  /* 0x003000041d007388 */ /* 0x0047e40000000400 */
[----:B---3--:R-:W-:-:S02]  /*b810*/  IADD3 R4, P1, R5, R28, RZ ;  /* 0x0000001c05047210 */ /* 0x008fc40007f3e0ff */
[----:B------:R-:W2:Y:S04]  /*b820*/  LDL R5, [R1+0x5b0] ;  /* 0x0005b00001057983 */ /* 0x000ea80000100800 */
[----:B------:R0:W-:Y:S02]  /*b830*/  STS.U16 [R29+0x2600], R7 ;  /* 0x002600071d007388 */ /* 0x0001e40000000400 */
[----:B0-----:R-:W-:Y:S01]  /*b840*/  PRMT R7, RZ, 0x7610, R7 ;  /* 0x00007610ff077816 */ /* 0x001fe20000000007 */
[----:B--2---:R-:W-:-:S05]  /*b850*/  IMAD.X R5, R5, 0x1, R0, P1 ;  /* 0x0000000105057824 */ /* 0x004fca00008e0600 */
[----:B------:R0:W2:Y:S04]  /*b860*/  @!P0 LDG.E.U16 R7, [R4.64] ;  /* 0x0000000404078981 */ /* 0x0000a8000c1e1500 */
[----:B0-----:R-:W3:Y:S04]  /*b870*/  LDL.LU R4, [R1+0x480] ;  /* 0x0004800001047983 */ /* 0x001ee80000300800 */
[----:B------:R-:W2:Y:S04]  /*b880*/  LDL R5, [R1+0x4fc] ;  /* 0x0004fc0001057983 */ /* 0x000ea80000100800 */
[----:B---3--:R2:W-:Y:S02]  /*b890*/  STS.U16 [R29+0x3200], R4 ;  /* 0x003200041d007388 */ /* 0x0085e40000000400 */
[----:B--2---:R-:W-:-:S02]  /*b8a0*/  IADD3 R4, P1, R5, R28, RZ ;  /* 0x0000001c05047210 */ /* 0x004fc40007f3e0ff */
[----:B------:R-:W2:Y:S04]  /*b8b0*/  LDL R5, [R1+0x4a8] ;  /* 0x0004a80001057983 */ /* 0x000ea80000100800 */
[----:B------:R0:W-:Y:S04]  /*b8c0*/  STS.U16 [R29+0x2800], R6 ;  /* 0x002800061d007388 */ /* 0x0001e80000000400 */
[----:B------:R1:W-:Y:S01]  /*b8d0*/  STL [R1+0x708], R28 ;  /* 0x0007081c01007387 */ /* 0x0003e20000100800 */
[----:B0-----:R-:W-:-:S03]  /*b8e0*/  PRMT R6, RZ, 0x7610, R6 ;  /* 0x00007610ff067816 */ /* 0x001fc60000000006 */
[----:B-1----:R-:W3:Y:S04]  /*b8f0*/  LDL.LU R28, [R1+0x4] ;  /* 0x00000400011c7983 */ /* 0x002ee80000300800 */
[----:B------:R-:W-:Y:S04]  /*b900*/  STL [R1+0x70c], R0 ;  /* 0x00070c0001007387 */ /* 0x000fe80000100800 */
[----:B------:R-:W-:Y:S04]  /*b910*/  STS.U16 [R29+0x3400], R20 ;  /* 0x003400141d007388 */ /* 0x000fe80000000400 */
[----:B------:R-:W-:Y:S04]  /*b920*/  STS.U16 [R29+0x3600], R21 ;  /* 0x003600151d007388 */ /* 0x000fe80000000400 */
[----:B------:R-:W-:Y:S04]  /*b930*/  STS.U16 [R29+0x3800], R22 ;  /* 0x003800161d007388 */ /* 0x000fe80000000400 */
[----:B------:R0:W-:Y:S04]  /*b940*/  STS.U16 [R29+0x3a00], R2 ;  /* 0x003a00021d007388 */ /* 0x0001e80000000400 */
[----:B------:R1:W-:Y:S04]  /*b950*/  STS.U16 [R29+0x3c00], R23 ;  /* 0x003c00171d007388 */ /* 0x0003e80000000400 */
[----:B------:R1:W-:Y:S01]  /*b960*/  STS.U16 [R29+0x3e00], R24 ;  /* 0x003e00181d007388 */ /* 0x0003e20000000400 */
[----:B0-----:R-:W-:-:S05]  /*b970*/  LOP3.LUT R2, R29, 0x20, RZ, 0x3c, !PT ;  /* 0x000000201d027812 */ /* 0x001fca00078e3cff */
[----:B------:R-:W-:Y:S04]  /*b980*/  STS.U16 [R2+0x3f00], R25 ;  /* 0x003f001902007388 */ /* 0x000fe80000000400 */
[----:B------:R-:W-:Y:S04]  /*b990*/  STS.U16 [R2+0x100], R26 ;  /* 0x0001001a02007388 */ /* 0x000fe80000000400 */
[----:B------:R-:W-:Y:S04]  /*b9a0*/  STS.U16 [R2+0x300], R27 ;  /* 0x0003001b02007388 */ /* 0x000fe80000000400 */
[----:B----4-:R-:W-:Y:S01]  /*b9b0*/  STS.U16 [R2+0x500], R3 ;  /* 0x0005000302007388 */ /* 0x010fe20000000400 */
[----:B--2---:R-:W-:-:S03]  /*b9c0*/  IMAD.X R5, R5, 0x1, R0, P1 ;  /* 0x0000000105057824 */ /* 0x004fc600008e0600 */
[----:B------:R-:W2:Y:S04]  /*b9d0*/  LDL.LU R0, [R1+0x8] ;  /* 0x0000080001007983 */ /* 0x000ea80000300800 */
[----:B------:R0:W4:Y:S04]  /*b9e0*/  @!P0 LDG.E.U16 R6, [R4.64] ;  /* 0x0000000404068981 */ /* 0x000128000c1e1500 */
[----:B0-----:R-:W2:Y:S04]  /*b9f0*/  LDL.LU R4, [R1+0x10] ;  /* 0x0000100001047983 */ /* 0x001ea80000300800 */
[----:B------:R-:W2:Y:S04]  /*ba00*/  LDL.LU R5, [R1+0xc] ;  /* 0x00000c0001057983 */ /* 0x000ea80000300800 */
[----:B------:R-:W2:Y:S04]  /*ba10*/  LDL.LU R20, [R1+0xeb8] ;  /* 0x000eb80001147983 */ /* 0x000ea80000300800 */
[----:B------:R-:W2:Y:S04]  /*ba20*/  LDL.LU R21, [R1+0xeb4] ;  /* 0x000eb40001157983 */ /* 0x000ea80000300800 */
[----:B------:R-:W2:Y:S04]  /*ba30*/  LDL.LU R22, [R1+0xeb0] ;  /* 0x000eb00001167983 */ /* 0x000ea80000300800 */
[----:B-1----:R-:W2:Y:S04]  /*ba40*/  LDL.LU R23, [R1+0xeac] ;  /* 0x000eac0001177983 */ /* 0x002ea80000300800 */
[----:B------:R-:W2:Y:S04]  /*ba50*/  LDL.LU R24, [R1+0xea8] ;  /* 0x000ea80001187983 */ /* 0x000ea80000300800 */
[----:B------:R0:W-:Y:S04]  /*ba60*/  STL [R1+0x710], R29 ;  /* 0x0007101d01007387 */ /* 0x0001e80000100800 */
[----:B0-----:R-:W2:Y:S04]  /*ba70*/  LDL.LU R29, [R1+0x14] ;  /* 0x00001400011d7983 */ /* 0x001ea80000300800 */
[----:B------:R-:W3:Y:S04]  /*ba80*/  LDL.LU R25, [R1+0xea4] ;  /* 0x000ea40001197983 */ /* 0x000ee80000300800 */
[----:B------:R-:W3:Y:S04]  /*ba90*/  LDL.LU R26, [R1+0xea0] ;  /* 0x000ea000011a7983 */ /* 0x000ee80000300800 */
[----:B------:R-:W3:Y:S04]  /*baa0*/  LDL.LU R27, [R1+0xe9c] ;  /* 0x000e9c00011b7983 */ /* 0x000ee80000300800 */
[----:B------:R-:W3:Y:S04]  /*bab0*/  LDL.LU R3, [R1+0xe98] ;  /* 0x000e980001037983 */ /* 0x000ee80000300800 */
[----:B--2---:R-:W-:Y:S04]  /*bac0*/  STS.U16 [R2+0x700], R29 ;  /* 0x0007001d02007388 */ /* 0x004fe80000000400 */
[----:B------:R-:W-:Y:S04]  /*bad0*/  STS.U16 [R2+0x900], R4 ;  /* 0x0009000402007388 */ /* 0x000fe80000000400 */
[----:B------:R-:W-:Y:S04]  /*bae0*/  STS.U16 [R2+0xb00], R5 ;  /* 0x000b000502007388 */ /* 0x000fe80000000400 */
[----:B------:R-:W-:Y:S04]  /*baf0*/  STS.U16 [R2+0xd00], R0 ;  /* 0x000d000002007388 */ /* 0x000fe80000000400 */
[----:B---3--:R-:W-:Y:S04]  /*bb00*/  STS.U16 [R2+0xf00], R28 ;  /* 0x000f001c02007388 */ /* 0x008fe80000000400 */
[----:B------:R0:W-:Y:S04]  /*bb10*/  STS.U16 [R2+0x1100], R3 ;  /* 0x0011000302007388 */ /* 0x0001e80000000400 */
[----:B0-----:R-:W0:Y:S04]  /*bb20*/  S2R R3, SR_TID.X ;  /* 0x0000000000037919 */ /* 0x001e280000002100 */
[----:B------:R-:W1:Y:S04]  /*bb30*/  S2R R28, SR_TID.X ;  /* 0x00000000001c7919 */ /* 0x000e680000002100 */
[----:B------:R-:W-:Y:S04]  /*bb40*/  STS.U16 [R2+0x1300], R27 ;  /* 0x0013001b02007388 */ /* 0x000fe80000000400 */
        /* <DEDUP_REMOVED lines=11> */
[----:B------:R-:W-:Y:S01]  /*bc00*/  STS.U16 [R2+0x2b00], R15 ;  /* 0x002b000f02007388 */ /* 0x000fe20000000400 */
[----:B0-----:R-:W-:-:S03]  /*bc10*/  LOP3.LUT R0, R3, 0x7, RZ, 0xc0, !PT ;  /* 0x0000000703007812 */ /* 0x001fc600078ec0ff */
[----:B------:R-:W-:Y:S04]  /*bc20*/  STS.U16 [R2+0x2d00], R14 ;  /* 0x002d000e02007388 */ /* 0x000fe80000000400 */
[----:B------:R-:W-:Y:S04]  /*bc30*/  STS.U16 [R2+0x2f00], R13 ;  /* 0x002f000d02007388 */ /* 0x000fe80000000400 */
[----:B------:R-:W-:Y:S04]  /*bc40*/  STS.U16 [R2+0x3100], R12 ;  /* 0x0031000c02007388 */ /* 0x000fe80000000400 */
[----:B------:R-:W-:Y:S04]  /*bc50*/  STS.U16 [R2+0x3300], R11 ;  /* 0x0033000b02007388 */ /* 0x000fe80000000400 */
[----:B------:R-:W-:Y:S01]  /*bc60*/  STS.U16 [R2+0x3500], R10 ;  /* 0x0035000a02007388 */ /* 0x000fe20000000400 */
[----:B-1----:R-:W-:-:S03]  /*bc70*/  IMAD.SHL.U32 R4, R28, 0x2, RZ ;  /* 0x000000021c047824 */ /* 0x002fc600078e00ff */
[----:B------:R-:W-:Y:S01]  /*bc80*/  STS.U16 [R2+0x3700], R9 ;  /* 0x0037000902007388 */ /* 0x000fe20000000400 */
[----:B------:R-:W-:-:S03]  /*bc90*/  IMAD R0, R0, 0x110, RZ ;  /* 0x0000011000007824 */ /* 0x000fc600078e02ff */
[----:B------:R-:W-:Y:S04]  /*bca0*/  STS.U16 [R2+0x3900], R8 ;  /* 0x0039000802007388 */ /* 0x000fe80000000400 */
[----:B------:R-:W-:Y:S04]  /*bcb0*/  STS.U16 [R2+0x3b00], R7 ;  /* 0x003b000702007388 */ /* 0x000fe80000000400 */
[----:B----4-:R-:W-:Y:S01]  /*bcc0*/  STS.U16 [R2+0x3d00], R6 ;  /* 0x003d000602007388 */ /* 0x010fe20000000400 */
[----:B------:R-:W-:Y:S01]  /*bcd0*/  IMAD.SHL.U32 R5, R28, 0x80, RZ ;  /* 0x000000801c057824 */ /* 0x000fe200078e00ff */
[----:B------:R-:W-:Y:S01]  /*bce0*/  LOP3.LUT R0, R0, 0x10, R4, 0x78, !PT ;  /* 0x0000001000007812 */ /* 0x000fe200078e7804 */
[----:B------:R-:W-:-:S03]  /*bcf0*/  IMAD.SHL.U32 R28, R28, 0x8, RZ ;  /* 0x000000081c1c7824 */ /* 0x000fc600078e00ff */
[----:B------:R-:W-:Y:S01]  /*bd00*/  LOP3.LUT R0, R0, 0x800, R5, 0xf8, !PT ;  /* 0x0000080000007812 */ /* 0x000fe200078ef805 */
[----:B------:R-:W-:Y:S01]  /*bd10*/  BAR.SYNC.DEFER_BLOCKING 0x0 ;  /* 0x0000000000007b1d */ /* 0x000fe20000010000 */
[C---:B------:R-:W-:Y:S02]  /*bd20*/  LOP3.LUT R5, R3.reuse, 0x60, RZ, 0xc0, !PT ;  /* 0x0000006003057812 */ /* 0x040fe400078ec0ff */
[----:B------:R-:W-:Y:S02]  /*bd30*/  LOP3.LUT R3, R3, 0x7, RZ, 0xc0, !PT ;  /* 0x0000000703037812 */ /* 0x000fe400078ec0ff */
[----:B------:R-:W-:-:S03]  /*bd40*/  LOP3.LUT R28, R28, 0x30, R4, 0x48, !PT ;  /* 0x000000301c1c7812 */ /* 0x000fc600078e4804 */
[----:B------:R-:W-:-:S04]  /*bd50*/  IMAD R3, R3, 0x4, R5 ;  /* 0x0000000403037824 */ /* 0x000fc800078e0205 */
[----:B------:R-:W-:-:S05]  /*bd60*/  IMAD.U32 R3, R3, 0x10, R28 ;  /* 0x0000001003037824 */ /* 0x000fca00078e001c */
[----:B------:R-:W0:Y:S04]  /*bd70*/  LDSM.16.M88.4 R8, [R3] ;  /* 0x000000000308783b */ /* 0x000e280000000200 */
[----:B------:R-:W1:Y:S04]  /*bd80*/  LDSM.16.M88.4 R4, [R3+0x1000] ;  /* 0x001000000304783b */ /* 0x000e680000000200 */
[----:B------:R-:W2:Y:S04]  /*bd90*/  LDSM.16.M88.4 R24, [R3+0x800] ;  /* 0x000800000318783b */ /* 0x000ea80000000200 */
[----:B------:R-:W-:Y:S04]  /*bda0*/  LDSM.16.M88.4 R12, [R3+0x2800] ;  /* 0x00280000030c783b */ /* 0x000fe80000000200 */
[----:B------:R-:W-:Y:S04]  /*bdb0*/  LDSM.16.MT88.4 R16, [R0+0x4000] ;  /* 0x004000000010783b */ /* 0x000fe80000004200 */
[----:B------:R-:W-:Y:S04]  /*bdc0*/  LDSM.16.MT88.4 R20, [R0+0x4080] ;  /* 0x004080000014783b */ /* 0x000fe80000004200 */
[----:B0-----:R-:W-:Y:S04]  /*bdd0*/  STL.64 [R1+0x40], R8 ;  /* 0x0000400801007387 */ /* 0x001fe80000100a00 */
[----:B------:R-:W-:Y:S01]  /*bde0*/  STL.64 [R1+0x48], R10 ;  /* 0x0000480a01007387 */ /* 0x000fe20000100a00 */
[----:B-1----:R-:W-:-:S03]  /*bdf0*/  IMAD.MOV.U32 R2, RZ, RZ, R7 ;  /* 0x000000ffff027224 */ /* 0x002fc600078e0007 */
[----:B------:R-:W0:Y:S04]  /*be00*/  LDSM.16.M88.4 R8, [R3+0x1800] ;  /* 0x001800000308783b */ /* 0x000e280000000200 */
[----:B------:R-:W-:Y:S04]  /*be10*/  STL.64 [R1+0x20], R4 ;  /* 0x0000200401007387 */ /* 0x000fe80000100a00 */
[----:B------:R-:W-:Y:S04]  /*be20*/  STL.64 [R1+0x28], R6 ;  /* 0x0000280601007387 */ /* 0x000fe80000100a00 */
[----:B------:R-:W1:Y:S04]  /*be30*/  LDSM.16.M88.4 R4, [R3+0x2000] ;  /* 0x002000000304783b */ /* 0x000e680000000200 */
[----:B------:R-:W-:Y:S04]  /*be40*/  STL [R1+0xb08], R2 ;  /* 0x000b080201007387 */ /* 0x000fe80000100800 */
[----:B--2---:R-:W-:Y:S04]  /*be50*/  STL.64 [R1+0x38], R26 ;  /* 0x0000381a01007387 */ /* 0x004fe80000100a00 */
[----:B------:R2:W-:Y:S04]  /*be60*/  STL.64 [R1+0xe90], R24 ;  /* 0x000e901801007387 */ /* 0x0005e80000100a00 */
[----:B--2---:R-:W2:Y:S04]  /*be70*/  LDL.LU.64 R24, [R1+0x370] ;  /* 0x0003700001187983 */ /* 0x004ea80000300a00 */
[----:B0-----:R-:W-:Y:S04]  /*be80*/  STL.64 [R1+0x10], R8 ;  /* 0x0000100801007387 */ /* 0x001fe80000100a00 */
[----:B------:R-:W-:Y:S04]  /*be90*/  STL.64 [R1+0x18], R10 ;  /* 0x0000180a01007387 */ /* 0x000fe80000100a00 */
[----:B------:R-:W2:Y:S04]  /*bea0*/  LDL.LU.64 R26, [R1+0x378] ;  /* 0x00037800011a7983 */ /* 0x000ea80000300a00 */
[----:B-1----:R-:W-:Y:S04]  /*beb0*/  STL.64 [R1], R4 ;  /* 0x0000000401007387 */ /* 0x002fe80000100a00 */
[----:B------:R-:W-:Y:S04]  /*bec0*/  STL.64 [R1+0x8], R6 ;  /* 0x0000080601007387 */ /* 0x000fe80000100a00 */
[----:B------:R-:W0:Y:S04]  /*bed0*/  LDSM.16.M88.4 R4, [R3+0x3000] ;  /* 0x003000000304783b */ /* 0x000e280000000200 */
[----:B------:R-:W-:Y:S04]  /*bee0*/  STL.64 [R1+0xe58], R14 ;  /* 0x000e580e01007387 */ /* 0x000fe80000100a00 */
[----:B------:R1:W-:Y:S04]  /*bef0*/  STL.64 [R1+0xe50], R12 ;  /* 0x000e500c01007387 */ /* 0x0003e80000100a00 */
[----:B------:R-:W3:Y:S04]  /*bf00*/  LDSM.16.M88.4 R8, [R3+0x3800] ;  /* 0x003800000308783b */ /* 0x000ee80000000200 */
[----:B-1----:R-:W2:Y:S04]  /*bf10*/  LDL.64 R12, [R1+0x40] ;  /* 0x00004000010c7983 */ /* 0x002ea80000100a00 */
[----:B0-----:R-:W-:Y:S04]  /*bf20*/  STL [R1+0xa9c], R6 ;  /* 0x000a9c0601007387 */ /* 0x001fe80000100800 */
[----:B------:R-:W-:Y:S04]  /*bf30*/  STL [R1+0xa98], R7 ;  /* 0x000a980701007387 */ /* 0x000fe80000100800 */
[----:B------:R0:W-:Y:S04]  /*bf40*/  STL.64 [R1+0xe70], R4 ;  /* 0x000e700401007387 */ /* 0x0001e80000100a00 */
[----:B0-----:R-:W4:Y:S04]  /*bf50*/  LDL.LU.64 R4, [R1+0x340] ;  /* 0x0003400001047983 */ /* 0x001f280000300a00 */
[----:B------:R-:W2:Y:S04]  /*bf60*/  LDL.LU.64 R6, [R1+0x348] ;  /* 0x0003480001067983 */ /* 0x000ea80000300a00 */
[----:B--2---:R-:W-:Y:S04]  /*bf70*/  STL.64 [R1+0xe80], R6 ;  /* 0x000e800601007387 */ /* 0x004fe80000100a00 */
[----:B----4-:R0:W-:Y:S04]  /*bf80*/  STL.64 [R1+0xe78], R4 ;  /* 0x000e780401007387 */ /* 0x0101e80000100a00 */
[----:B0-----:R-:W2:Y:S01]  /*bf90*/  LDL.64 R4, [R1+0x20] ;  /* 0x0000200001047983 */ /* 0x001ea20000100a00 */
[----:B------:R-:W-:Y:S03]  /*bfa0*/  HMMA.16816.F32.BF16 R24, R16, R12, R24 ;  /* 0x0000000c1018723c */ /* 0x000fe60000041818 */
[----:B--2---:R0:W-:Y:S04]  /*bfb0*/  STL.64 [R1+0xe88], R4 ;  /* 0x000e880401007387 */ /* 0x0041e80000100a00 */
[----:B0-----:R-:W2:Y:S04]  /*bfc0*/  LDL.LU.64 R4, [R1+0x360] ;  /* 0x0003600001047983 */ /* 0x001ea80000300a00 */
[----:B------:R-:W2:Y:S04]  /*bfd0*/  LDL.LU.64 R6, [R1+0x368] ;  /* 0x0003680001067983 */ /* 0x000ea80000300a00 */
[----:B---3--:R-:W-:Y:S04]  /*bfe0*/  STL [R1+0xb04], R10 ;  /* 0x000b040a01007387 */ /* 0x008fe80000100800 */
[----:B------:R-:W-:Y:S04]  /*bff0*/  STL [R1+0xb00], R11 ;  /* 0x000b000b01007387 */ /* 0x000fe80000100800 */
[----:B------:R-:W-:Y:S04]  /*c000*/  STL.64 [R1+0xe38], R22 ;  /* 0x000e381601007387 */ /* 0x000fe80000100a00 */
[----:B------:R0:W-:Y:S04]  /*c010*/  STL.64 [R1+0xe30], R20 ;  /* 0x000e301401007387 */ /* 0x0001e80000100a00 */
[----:B0-----:R-:W3:Y:S04]  /*c020*/  LDL.64 R20, [R1+0x10] ;  /* 0x0000100001147983 */ /* 0x001ee80000100a00 */
[----:B------:R-:W-:Y:S04]  /*c030*/  STL [R1+0xb90], R0 ;  /* 0x000b900001007387 */ /* 0x000fe80000100800 */
[----:B------:R0:W-:Y:S04]  /*c040*/  STL.64 [R1+0x370], R24 ;  /* 0x0003701801007387 */ /* 0x0001e80000100a00 */
[----:B------:R-:W-:Y:S04]  /*c050*/  STL.64 [R1+0x378], R26 ;  /* 0x0003781a01007387 */ /* 0x000fe80000100a00 */
[----:B0-----:R-:W2:Y:S01]  /*c060*/  LDL.LU.64 R24, [R1+0xe90] ;  /* 0x000e900001187983 */ /* 0x001ea20000300a00 */
[----:B------:R-:W-:-:S02]  /*c070*/  IMAD.MOV.U32 R11, RZ, RZ, R12 ;  /* 0x000000ffff0b7224 */ /* 0x000fc400078e000c */
[----:B------:R-:W-:Y:S02]  /*c080*/  IMAD.MOV.U32 R10, RZ, RZ, R13 ;  /* 0x000000ffff0a7224 */ /* 0x000fe400078e000d */
[----:B------:R-:W4:Y:S04]  /*c090*/  LDL.LU.64 R12, [R1+0x330] ;  /* 0x00033000010c7983 */ /* 0x000f280000300a00 */
[----:B------:R-:W4:Y:S04]  /*c0a0*/  LDL.LU.64 R14, [R1+0x338] ;  /* 0x00033800010e7983 */ /* 0x000f280000300a00 */
[----:B------:R-:W-:Y:S04]  /*c0b0*/  STL.64 [R1+0xe68], R10 ;  /* 0x000e680a01007387 */ /* 0x000fe80000100a00 */
[----:B------:R0:W-:Y:S04]  /*c0c0*/  STL.64 [R1+0xe60], R8 ;  /* 0x000e600801007387 */ /* 0x0001e80000100a00 */
[----:B0-----:R-:W4:Y:S01]  /*c0d0*/  LDL.64 R8, [R1] ;  /* 0x0000000001087983 */ /* 0x001f220000100a00 */
[C---:B--2---:R-:W-:Y:S11]  /*c0e0*/  HMMA.16816.F32.BF16 R4, R16.reuse, R24, R4 ;  /* 0x000000181004723c */ /* 0x044ff60000041804 */
[----:B------:R-:W-:Y:S11]  /*c0f0*/  @!UPT UIADD3 URZ, URZ, URZ, URZ ;  /* 0x0000003f3f3ff290 */ /* 0x000ff6000fffe03f */
[----:B------:R-:W-:Y:S01]  /*c100*/  @!UPT UIADD3 URZ, URZ, URZ, URZ ;  /* 0x0000003f3f3ff290 */ /* 0x000fe2000fffe03f */
[----:B------:R0:W-:Y:S04]  /*c110*/  STL.64 [R1+0x360], R4 ;  /* 0x0003600401007387 */ /* 0x0001e80000100a00 */
[----:B------:R-:W-:Y:S04]  /*c120*/  STL.64 [R1+0x368], R6 ;  /* 0x0003680601007387 */ /* 0x000fe80000100a00 */
[----:B0-----:R-:W2:Y:S04]  /*c130*/  LDL.LU.64 R4, [R1+0xe88] ;  /* 0x000e880001047983 */ /* 0x001ea80000300a00 */
[----:B------:R0:W-:Y:S04]  /*c140*/  STL.64 [R1+0xe20], R24 ;  /* 0x000e201801007387 */ /* 0x0001e80000100a00 */
[----:B0-----:R-:W2:Y:S04]  /*c150*/  LDL.LU.64 R24, [R1+0x350] ;  /* 0x0003500001187983 */ /* 0x001ea80000300a00 */
[----:B------:R-:W2:Y:S02]  /*c160*/  LDL.LU.64 R26, [R1+0x358] ;  /* 0x00035800011a7983 */ /* 0x000ea40000300a00 */
[----:B--2---:R-:W-:Y:S11]  /*c170*/  HMMA.16816.F32.BF16 R24, R16, R4, R24 ;  /* 0x000000041018723c */ /* 0x004ff60000041818 */
[----:B------:R-:W-:Y:S11]  /*c180*/  @!UPT UIADD3 URZ, URZ, URZ, URZ ;  /* 0x0000003f3f3ff290 */ /* 0x000ff6000fffe03f */
[----:B------:R-:W-:Y:S01]  /*c190*/  @!UPT UIADD3 URZ, URZ, URZ, URZ ;  /* 0x0000003f3f3ff290 */ /* 0x000fe2000fffe03f */
[----:B------:R-:W-:Y:S04]  /*c1a0*/  STL.64 [R1+0x350], R24 ;  /* 0x0003501801007387 */ /* 0x000fe80000100a00 */
[----:B------:R0:W-:Y:S04]  /*c1b0*/  STL.64 [R1+0x358], R26 ;  /* 0x0003581a01007387 */ /* 0x0001e80000100a00 */
[----:B------:R-:W2:Y:S01]  /*c1c0*/  LDL.LU.64 R6, [R1+0xe80] ;  /* 0x000e800001067983 */ /* 0x000ea20000300a00 */
[----:B0-----:R-:W-:Y:S02]  /*c1d0*/  IMAD.MOV.U32 R27, RZ, RZ, R4 ;  /* 0x000000ffff1b7224 */ /* 0x001fe400078e0004 */
[----:B------:R-:W-:-:S02]  /*c1e0*/  IMAD.MOV.U32 R26, RZ, RZ, R5 ;  /* 0x000000ffff1a7224 */ /* 0x000fc400078e0005 */
[----:B------:R-:W2:Y:S01]  /*c1f0*/  LDL.LU.64 R4, [R1+0xe78] ;  /* 0x000e780001047983 */ /* 0x000ea20000300a00 */
[----:B---3--:R-:W-:Y:S02]  /*c200*/  IMAD.MOV.U32 R3, RZ, RZ, R20 ;  /* 0x000000ffff037224 */ /* 0x008fe400078e0014 */
[----:B------:R-:W-:Y:S01]  /*c210*/  IMAD.MOV.U32 R0, RZ, RZ, R21 ;  /* 0x000000ffff007224 */ /* 0x000fe200078e0015 */
[C---:B--2---:R-:W-:Y:S11]  /*c220*/  HMMA.16816.F32.BF16 R4, R16.reuse, R20, R4 ;  /* 0x000000141004723c */ /* 0x044ff60000041804 */
[----:B------:R-:W-:Y:S11]  /*c230*/  @!UPT UIADD3 URZ, URZ, URZ, URZ ;  /* 0x0000003f3f3ff290 */ /* 0x000ff6000fffe03f */
[----:B------:R-:W-:Y:S01]  /*c240*/  @!UPT UIADD3 URZ, URZ, URZ, URZ ;  /* 0x0000003f3f3ff290 */ /* 0x000fe2000fffe03f */
[----:B------:R0:W-:Y:S04]  /*c250*/  STL.64 [R1+0x340], R4 ;  /* 0x0003400401007387 */ /* 0x0001e80000100a00 */
[----:B------:R1:W-:Y:S04]  /*c260*/  STL.64 [R1+0x348], R6 ;  /* 0x0003480601007387 */ /* 0x0003e80000100a00 */
[----:B0-----:R-:W2:Y:S04]  /*c270*/  LDL.LU.64 R4, [R1+0xe70] ;  /* 0x000e700001047983 */ /* 0x001ea80000300a00 */
[----:B------:R-:W3:Y:S04]  /*c280*/  LDL.LU.64 R20, [R1+0x310] ;  /* 0x0003100001147983 */ /* 0x000ee80000300a00 */
[----:B------:R-:W2:Y:S01]  /*c290*/  LDL.LU.64 R22, [R1+0x318] ;  /* 0x0003180001167983 */ /* 0x000ea20000300a00 */
[----:B----4-:R-:W-:Y:S01]  /*c2a0*/  HMMA.16816.F32.BF16 R12, R16, R8, R12 ;  /* 0x00000008100c723c */ /* 0x010fe2000004180c */
[----:B-1----:R-:W-:-:S02]  /*c2b0*/  IMAD.MOV.U32 R7, RZ, RZ, R8 ;  /* 0x000000ffff077224 */ /* 0x002fc400078e0008 */
[----:B------:R-:W-:Y:S11]  /*c2c0*/  IMAD.MOV.U32 R6, RZ, RZ, R9 ;  /* 0x000000ffff067224 */ /* 0x000ff600078e0009 */
[----:B------:R-:W-:Y:S10]  /*c2d0*/  @!UPT UIADD3 URZ, URZ, URZ, URZ ;  /* 0x0000003f3f3ff290 */ /* 0x000ff4000fffe03f */
[----:B------:R-:W-:Y:S01]  /*c2e0*/  IMAD.MOV.U32 R2, RZ, RZ, R13 ;  /* 0x000000ffff027224 */ /* 0x000fe200078e000d */
[----:B--2---:R-:W-:Y:S04]  /*c2f0*/  STL.64 [R1+0xe48], R22 ;  /* 0x000e481601007387 */ /* 0x004fe80000100a00 */
[----:B---3--:R0:W-:Y:S04]  /*c300*/  STL.64 [R1+0xe40], R20 ;  /* 0x000e401401007387 */ /* 0x0081e80000100a00 */
[----:B0-----:R-:W2:Y:S04]  /*c310*/  LDL.LU.64 R20, [R1+0x320] ;  /* 0x0003200001147983 */ /* 0x001ea80000300a00 */
[----:B------:R-:W2:Y:S04]  /*c320*/  LDL.LU.64 R22, [R1+0x328] ;  /* 0x0003280001167983 */ /* 0x000ea80000300a00 */
[----:B------:R-:W3:Y:S04]  /*c330*/  LDL.LU.64 R10, [R1+0xe68] ;  /* 0x000e6800010a7983 */ /* 0x000ee80000300a00 */
[----:B------:R-:W4:Y:S04]  /*c340*/  LDL.LU.64 R8, [R1+0xe60] ;  /* 0x000e600001087983 */ /* 0x000f280000300a00 */
[----:B------:R-:W-:Y:S04]  /*c350*/  STL [R1+0x330], R12 ;  /* 0x0003300c01007387 */ /* 0x000fe80000100800 */
[----:B------:R0:W-:Y:S04]  /*c360*/  STL.64 [R1+0x338], R14 ;  /* 0x0003380e01007387 */ /* 0x0001e80000100a00 */
[----:B0-----:R-:W2:Y:S04]  /*c370*/  LDL.LU.64 R14, [R1+0xe58] ;  /* 0x000e5800010e7983 */ /* 0x001ea80000300a00 */
[----:B------:R-:W2:Y:S04]  /*c380*/  LDL.LU.64 R12, [R1+0xe50] ;  /* 0x000e5000010c7983 */ /* 0x000ea80000300a00 */
[----:B------:R-:W-:Y:S01]  /*c390*/  STL [R1+0xb94], R2 ;  /* 0x000b940201007387 */ /* 0x000fe20000100800 */
[----:B---3--:R-:W-:-:S02]  /*c3a0*/  IMAD.MOV.U32 R24, RZ, RZ, R11 ;  /* 0x000000ffff187224 */ /* 0x008fc400078e000b */
[----:B------:R-:W-:Y:S01]  /*c3b0*/  IMAD.MOV.U32 R25, RZ, RZ, R10 ;  /* 0x000000ffff197224 */ /* 0x000fe200078e000a */
[----:B--2---:R-:W-:Y:S11]  /*c3c0*/  HMMA.16816.F32.BF16 R20, R16, R12, R20 ;  /* 0x0000000c1014723c */ /* 0x004ff60000041814 */
[----:B------:R-:W-:Y:S11]  /*c3d0*/  @!UPT UIADD3 URZ, URZ, URZ, URZ ;  /* 0x0000003f3f3ff290 */ /* 0x000ff6000fffe03f */
[----:B------:R-:W-:Y:S01]  /*c3e0*/  @!UPT UIADD3 URZ, URZ, URZ, URZ ;  /* 0x0000003f3f3ff290 */ /* 0x000fe2000fffe03f */
[----:B------:R0:W-:Y:S01]  /*c3f0*/  STL.64 [R1+0x320], R20 ;  /* 0x0003201401007387 */ /* 0x0001e20000100a00 */
[----:B------:R-:W-:Y:S02]  /*c400*/  IMAD.MOV.U32 R10, RZ, RZ, R22 ;  /* 0x000000ffff0a7224 */ /* 0x000fe400078e0016 */
[----:B------:R-:W-:Y:S02]  /*c410*/  IMAD.MOV.U32 R11, RZ, RZ, R23 ;  /* 0x000000ffff0b7224 */ /* 0x000fe400078e0017 */
[----:B------:R-:W2:Y:S04]  /*c420*/  LDL.LU.64 R22, [R1+0xe48] ;  /* 0x000e480001167983 */ /* 0x000ea80000300a00 */
[----:B0-----:R-:W2:Y:S04]  /*c430*/  LDL.LU.64 R20, [R1+0xe40] ;  /* 0x000e400001147983 */ /* 0x001ea80000300a00 */
[----:B------:R-:W-:Y:S04]  /*c440*/  STL.64 [R1+0xde0], R14 ;  /* 0x000de00e01007387 */ /* 0x000fe80000100a00 */
[----:B------:R0:W-:Y:S02]  /*c450*/  STL.64 [R1+0xdd8], R12 ;  /* 0x000dd80c01007387 */ /* 0x0001e40000100a00 */
[----:B0-----:R-:W-:-:S02]  /*c460*/  IMAD.MOV.U32 R12, RZ, RZ, R7 ;  /* 0x000000ffff0c7224 */ /* 0x001fc400078e0007 */
[----:B------:R-:W-:-:S05]  /*c470*/  IMAD.MOV.U32 R13, RZ, RZ, R6 ;  /* 0x000000ffff0d7224 */ /* 0x000fca00078e0006 */
[----:B------:R0:W-:Y:S04]  /*c480*/  STL.64 [R1+0xdf8], R12 ;  /* 0x000df80c01007387 */ /* 0x0001e80000100a00 */
[----:B0-----:R-:W4:Y:S04]  /*c490*/  LDL.LU.64 R12, [R1+0x200] ;  /* 0x00020000010c7983 */ /* 0x001f280000300a00 */
[----:B------:R-:W4:Y:S04]  /*c4a0*/  LDL.LU.64 R14, [R1+0x208] ;  /* 0x00020800010e7983 */ /* 0x000f280000300a00 */
[----:B------:R-:W-:Y:S01]  /*c4b0*/  STL [R1+0xb98], R10 ;  /* 0x000b980a01007387 */ /* 0x000fe20000100800 */
[C---:B--2---:R-:W-:Y:S11]  /*c4c0*/  HMMA.16816.F32.BF16 R20, R16.reuse, R4, R20 ;  /* 0x000000041014723c */ /* 0x044ff60000041814 */
[----:B------:R-:W-:Y:S11]  /*c4d0*/  @!UPT UIADD3 URZ, URZ, URZ, URZ ;  /* 0x0000003f3f3ff290 */ /* 0x000ff6000fffe03f */
[----:B------:R-:W-:Y:S01]  /*c4e0*/  @!UPT UIADD3 URZ, URZ, URZ, URZ ;  /* 0x0000003f3f3ff290 */ /* 0x000fe2000fffe03f */
[----:B------:R-:W-:Y:S01]  /*c4f0*/  STL.64 [R1+0x310], R20 ;  /* 0x0003101401007387 */ /* 0x000fe20000100a00 */
[----:B----4-:R-:W-:Y:S03]  /*c500*/  HMMA.16816.F32.BF16 R12, R16, R8, R12 ;  /* 0x00000008100c723c */ /* 0x010fe6000004180c */
[----:B------:R0:W-:Y:S04]  /*c510*/  STL.64 [R1+0x318], R22 ;  /* 0x0003181601007387 */ /* 0x0001e80000100a00 */
[----:B0-----:R-:W2:Y:S04]  /*c520*/  LDL.LU.64 R22, [R1+0xe38] ;  /* 0x000e380001167983 */ /* 0x001ea80000300a00 */
[----:B------:R-:W2:Y:S04]  /*c530*/  LDL.LU.64 R20, [R1+0xe30] ;  /* 0x000e300001147983 */ /* 0x000ea80000300a00 */
[----:B------:R0:W-:Y:S04]  /*c540*/  STL.64 [R1+0xe28], R4 ;  /* 0x000e280401007387 */ /* 0x0001e80000100a00 */
[----:B0-----:R-:W2:Y:S04]  /*c550*/  LDL.LU.64 R4, [R1+0x170] ;  /* 0x0001700001047983 */ /* 0x001ea80000300a00 */
[----:B------:R-:W2:Y:S04]  /*c560*/  LDL.LU.64 R6, [R1+0x178] ;  /* 0x0001780001067983 */ /* 0x000ea80000300a00 */
[----:B------:R0:W-:Y:S04]  /*c570*/  STL.64 [R1+0x200], R12 ;  /* 0x0002000c01007387 */ /* 0x0001e80000100a00 */
[----:B------:R1:W-:Y:S04]  /*c580*/  STL.64 [R1+0x208], R14 ;  /* 0x0002080e01007387 */ /* 0x0003e80000100a00 */
[----:B0-----:R-:W3:Y:S04]  /*c590*/  LDL.LU.64 R12, [R1+0x140] ;  /* 0x00014000010c7983 */ /* 0x001ee80000300a00 */
[----:B-1----:R-:W4:Y:S01]  /*c5a0*/  LDL.LU.64 R14, [R1+0x148] ;  /* 0x00014800010e7983 */ /* 0x002f220000300a00 */
[----:B------:R-:W-:-:S02]  /*c5b0*/  IMAD.MOV.U32 R16, RZ, RZ, R3 ;  /* 0x000000ffff107224 */ /* 0x000fc400078e0003 */
[----:B------:R-:W-:Y:S01]  /*c5c0*/  IMAD.MOV.U32 R17, RZ, RZ, R0 ;  /* 0x000000ffff117224 */ /* 0x000fe200078e0000 */
[----:B----4-:R-:W-:Y:S04]  /*c5d0*/  STL.64 [R1+0xe08], R14 ;  /* 0x000e080e01007387 */ /* 0x010fe80000100a00 */
[----:B---3--:R0:W-:Y:S02]  /*c5e0*/  STL.64 [R1+0xe00], R12 ;  /* 0x000e000c01007387 */ /* 0x0081e40000100a00 */
[----:B0-----:R-:W-:Y:S02]  /*c5f0*/  IMAD.MOV.U32 R12, RZ, RZ, R27 ;  /* 0x000000ffff0c7224 */ /* 0x001fe400078e001b */
[----:B------:R-:W-:Y:S02]  /*c600*/  IMAD.MOV.U32 R13, RZ, RZ, R26 ;  /* 0x000000ffff0d7224 */ /* 0x000fe400078e001a */
[C---:B--2---:R-:W-:Y:S03]  /*c610*/  HMMA.16816.F32.BF16 R24, R20.reuse, R24, R4 ;  /* 0x000000181418723c */ /* 0x044fe60000041804 */
[----:B------:R0:W-:Y:S04]  /*c620*/  STL.64 [R1+0xe18], R12 ;  /* 0x000e180c01007387 */ /* 0x0001e80000100a00 */
[----:B0-----:R-:W2:Y:S04]  /*c630*/  LDL.LU.64 R12, [R1+0x160] ;  /* 0x00016000010c7983 */ /* 0x001ea80000300a00 */
[----:B------:R-:W2:Y:S04]  /*c640*/  LDL.LU.64 R14, [R1+0x168] ;  /* 0x00016800010e7983 */ /* 0x000ea80000300a00 */
[----:B------:R0:W-:Y:S04]  /*c650*/  STL.64 [R1+0xe10], R16 ;  /* 0x000e101001007387 */ /* 0x0001e80000100a00 */
[----:B0-----:R-:W3:Y:S04]  /*c660*/  LDL.LU.64 R16, [R1+0x150] ;  /* 0x0001500001107983 */ /* 0x001ee80000300a00 */
[----:B------:R-:W3:Y:S04]  /*c670*/  LDL.LU.64 R18, [R1+0x158] ;  /* 0x0001580001127983 */ /* 0x000ee80000300a00 */
[----:B------:R-:W-:Y:S04]  /*c680*/  STL [R1+0xdf0], R11 ;  /* 0x000df00b01007387 */ /* 0x000fe80000100800 */
[----:B------:R0:W-:Y:S04]  /*c690*/  STL.64 [R1+0xde8], R8 ;  /* 0x000de80801007387 */ /* 0x0001e80000100a00 */
[----:B0-----:R-:W4:Y:S04]  /*c6a0*/  LDL.LU.64 R8, [R1+0x130] ;  /* 0x0001300001087983 */ /* 0x001f280000300a00 */
[----:B------:R-:W4:Y:S04]  /*c6b0*/  LDL.LU.64 R10, [R1+0x138] ;  /* 0x00013800010a7983 */ /* 0x000f280000300a00 */
[----:B------:R-:W2:Y:S04]  /*c6c0*/  LDL.LU.64 R4, [R1+0xe28] ;  /* 0x000e280001047983 */ /* 0x000ea80000300a00 */
[----:B------:R0:W-:Y:S04]  /*c6d0*/  STL.64 [R1+0x170], R24 ;  /* 0x0001701801007387 */ /* 0x0001e80000100a00 */
[----:B------:R-:W-:Y:S04]  /*c6e0*/  STL.64 [R1+0x178], R26 ;  /* 0x0001781a01007387 */ /* 0x000fe80000100a00 */
[----:B0-----:R-:W2:Y:S02]  /*c6f0*/  LDL.LU.64 R24, [R1+0xe20] ;  /* 0x000e200001187983 */ /* 0x001ea40000300a00 */
[C---:B--2---:R-:W-:Y:S11]  /*c700*/  HMMA.16816.F32.BF16 R12, R20.reuse, R24, R12 ;  /* 0x00000018140c723c */ /* 0x044ff6000004180c */
[----:B------:R-:W-:Y:S11]  /*c710*/  @!UPT UIADD3 URZ, URZ, URZ, URZ ;  /* 0x0000003f3f3ff290 */ /* 0x000ff6000fffe03f */
[----:B------:R-:W-:Y:S01]  /*c720*/  @!UPT UIADD3 URZ, URZ, URZ, URZ ;  /* 0x0000003f3f3ff290 */ /* 0x000fe2000fffe03f */
[----:B------:R0:W-:Y:S04]  /*c730*/  STL.64 [R1+0x160], R12 ;  /* 0x0001600c01007387 */ /* 0x0001e80000100a00 */
[----:B0-----:R-:W3:Y:S01]  /*c740*/  LDL.LU.64 R12, [R1+0xe18] ;  /* 0x000e1800010c7983 */ /* 0x001ee20000300a00 */
[----:B------:R-:W-:Y:S02]  /*c750*/  IMAD.MOV.U32 R6, RZ, RZ, R14 ;  /* 0x000000ffff067224 */ /* 0x000fe400078e000e */
[----:B------:R-:W-:Y:S01]  /*c760*/  IMAD.MOV.U32 R7, RZ, RZ, R15 ;  /* 0x000000ffff077224 */ /* 0x000fe200078e000f */
[----:B------:R0:W-:Y:S04]  /*c770*/  STL.64 [R1+0xdc8], R24 ;  /* 0x000dc81801007387 */ /* 0x0001e80000100a00 */
[----:B0-----:R-:W2:Y:S04]  /*c780*/  LDL.LU.64 R24, [R1+0x120] ;  /* 0x0001200001187983 */ /* 0x001ea80000300a00 */
[----:B------:R-:W2:Y:S04]  /*c790*/  LDL.LU.64 R26, [R1+0x128] ;  /* 0x00012800011a7983 */ /* 0x000ea80000300a00 */
[----:B------:R-:W-:Y:S04]  /*c7a0*/  STL [R1+0xaa4], R7 ;  /* 0x000aa40701007387 */ /* 0x000fe80000100800 */
[----:B------:R-:W-:Y:S01]  /*c7b0*/  STL [R1+0xaa0], R6 ;  /* 0x000aa00601007387 */ /* 0x000fe20000100800 */
[C---:B---3--:R-:W-:Y:S03]  /*c7c0*/  HMMA.16816.F32.BF16 R12, R20.reuse, R12, R16 ;  /* 0x0000000c140c723c */ /* 0x048fe60000041810 */
[----:B------:R-:W3:Y:S11]  /*c7d0*/  LDL.LU.64 R16, [R1+0xe10] ;  /* 0x000e100001107983 */ /* 0x000ef60000300a00 */
[----:B------:R-:W-:Y:S09]  /*c7e0*/  @!UPT UIADD3 URZ, URZ, URZ, URZ ;  /* 0x0000003f3f3ff290 */ /* 0x000ff2000fffe03f */
[----:B------:R-:W-:Y:S04]  /*c7f0*/  STL.64 [R1+0x150], R12 ;  /* 0x0001500c01007387 */ /* 0x000fe80000100a00 */
[----:B------:R0:W-:Y:S04]  /*c800*/  STL.64 [R1+0x158], R14 ;  /* 0x0001580e01007387 */ /* 0x0001e80000100a00 */
[----:B0-----:R-:W3:Y:S04]  /*c810*/  LDL.LU.64 R14, [R1+0xe08] ;  /* 0x000e0800010e7983 */ /* 0x001ee80000300a00 */
[----:B------:R-:W3:Y:S02]  /*c820*/  LDL.LU.64 R12, [R1+0xe00] ;  /* 0x000e0000010c7983 */ /* 0x000ee40000300a00 */
[C---:B---3--:R-:W-:Y:S02]  /*c830*/  HMMA.16816.F32.BF16 R16, R20.reuse, R16, R12 ;  /* 0x000000101410723c */ /* 0x048fe4000004180c */
[----:B------:R-:W4:Y:S11]  /*c840*/  LDL.LU.64 R12, [R1+0xdf8] ;  /* 0x000df800010c7983 */ /* 0x000f360000300a00 */
[----:B------:R-:W-:Y:S10]  /*c850*/  @!UPT UIADD3 URZ, URZ, URZ, URZ ;  /* 0x0000003f3f3ff290 */ /* 0x000ff4000fffe03f */
[----:B------:R0:W-:Y:S01]  /*c860*/  STL.64 [R1+0x140], R16 ;  /* 0x0001401001007387 */ /* 0x0001e20000100a00 */
[----:B------:R-:W-:Y:S02]  /*c870*/  IMAD.MOV.U32 R7, RZ, RZ, R18 ;  /* 0x000000ffff077224 */ /* 0x000fe400078e0012 */
[----:B------:R-:W-:Y:S01]  /*c880*/  IMAD.MOV.U32 R6, RZ, RZ, R19 ;  /* 0x000000ffff067224 */ /* 0x000fe200078e0013 */
[----:B0-----:R-:W3:Y:S04]  /*c890*/  LDL.LU.64 R16, [R1+0x60] ;  /* 0x0000600001107983 */ /* 0x001ee80000300a00 */
[----:B------:R-:W3:Y:S01]  /*c8a0*/  LDL.LU.64 R18, [R1+0x68] ;  /* 0x0000680001127983 */ /* 0x000ee20000300a00 */
[C---:B----4-:R-:W-:Y:S03]  /*c8b0*/  HMMA.16816.F32.BF16 R12, R20.reuse, R12, R8 ;  /* 0x0000000c140c723c */ /* 0x050fe60000041808 */
[----:B------:R-:W4:Y:S04]  /*c8c0*/  LDL.LU R11, [R1+0xdf0] ;  /* 0x000df000010b7983 */ /* 0x000f280000300800 */
[----:B------:R-:W3:Y:S11]  /*c8d0*/  LDL.LU.64 R8, [R1+0xde8] ;  /* 0x000de80001087983 */ /* 0x000ef60000300a00 */
[----:B------:R-:W-:Y:S05]  /*c8e0*/  @!UPT UIADD3 URZ, URZ, URZ, URZ ;  /* 0x0000003f3f3ff290 */ /* 0x000fea000fffe03f */
[----:B------:R-:W-:Y:S04]  /*c8f0*/  STL.64 [R1+0x130], R12 ;  /* 0x0001300c01007387 */ /* 0x000fe80000100a00 */
[----:B------:R0:W-:Y:S04]  /*c900*/  STL.64 [R1+0x138], R14 ;  /* 0x0001380e01007387 */ /* 0x0001e80000100a00 */
[----:B0-----:R-:W2:Y:S04]  /*c910*/  LDL.LU.64 R14, [R1+0xde0] ;  /* 0x000de000010e7983 */ /* 0x001ea80000300a00 */
[----:B------:R-:W2:Y:S04]  /*c920*/  LDL.LU.64 R12, [R1+0xdd8] ;  /* 0x000dd800010c7983 */ /* 0x000ea80000300a00 */
[----:B------:R-:W3:Y:S01]  /*c930*/  LDL R0, [R1+0x6b8] ;  /* 0x0006b80001007983 */ /* 0x000ee20000100800 */
[C---:B--2---:R-:W-:Y:S11]  /*c940*/  HMMA.16816.F32.BF16 R24, R20.reuse, R12, R24 ;  /* 0x0000000c1418723c */ /* 0x044ff60000041818 */
[----:B------:R-:W-:Y:S11]  /*c950*/  @!UPT UIADD3 URZ, URZ, URZ, URZ ;  /* 0x0000003f3f3ff290 */ /* 0x000ff6000fffe03f */
[----:B------:R-:W-:Y:S01]  /*c960*/  @!UPT UIADD3 URZ, URZ, URZ, URZ ;  /* 0x0000003f3f3ff290 */ /* 0x000fe2000fffe03f */
[----:B------:R0:W-:Y:S04]  /*c970*/  STL.64 [R1+0x120], R24 ;  /* 0x0001201801007387 */ /* 0x0001e80000100a00 */
[----:B------:R-:W-:Y:S04]  /*c980*/  STL.64 [R1+0x128], R26 ;  /* 0x0001281a01007387 */ /* 0x000fe80000100a00 */
[----:B0-----:R-:W2:Y:S04]  /*c990*/  LDL.64 R24, [R1+0x40] ;  /* 0x0000400001187983 */ /* 0x001ea80000100a00 */
[----:B------:R-:W-:Y:S04]  /*c9a0*/  STL.64 [R1+0xd80], R14 ;  /* 0x000d800e01007387 */ /* 0x000fe80000100a00 */
[----:B------:R0:W-:Y:S04]  /*c9b0*/  STL.64 [R1+0xd78], R12 ;  /* 0x000d780c01007387 */ /* 0x0001e80000100a00 */
[----:B0-----:R-:W2:Y:S04]  /*c9c0*/  LDL.64 R12, [R1] ;  /* 0x00000000010c7983 */ /* 0x001ea80000100a00 */
[----:B--2---:R0:W-:Y:S04]  /*c9d0*/  STL.64 [R1+0xd98], R12 ;  /* 0x000d980c01007387 */ /* 0x0041e80000100a00 */
[----:B0-----:R-:W2:Y:S04]  /*c9e0*/  LDL.64 R12, [R1+0x10] ;  /* 0x00001000010c7983 */ /* 0x001ea80000100a00 */
[----:B--2---:R0:W-:Y:S04]  /*c9f0*/  STL.64 [R1+0xdb0], R12 ;  /* 0x000db00c01007387 */ /* 0x0041e80000100a00 */
[----:B0-----:R-:W2:Y:S04]  /*ca00*/  LDL.64 R12, [R1+0x20] ;  /* 0x00002000010c7983 */ /* 0x001ea80000100a00 */
[----:B--2---:R0:W-:Y:S04]  /*ca10*/  STL.64 [R1+0xdd0], R12 ;  /* 0x000dd00c01007387 */ /* 0x0041e80000100a00 */
[----:B0-----:R-:W2:Y:S04]  /*ca20*/  LDL.LU.64 R12, [R1+0x110] ;  /* 0x00011000010c7983 */ /* 0x001ea80000300a00 */
[----:B------:R-:W2:Y:S04]  /*ca30*/  LDL.LU.64 R14, [R1+0x118] ;  /* 0x00011800010e7983 */ /* 0x000ea80000300a00 */
[----:B------:R-:W-:Y:S04]  /*ca40*/  STL.64 [R1+0xd70], R6 ;  /* 0x000d700601007387 */ /* 0x000fe80000100a00 */
[----:B------:R3:W-:Y:S01]  /*ca50*/  STL.64 [R1+0xd68], R4 ;  /* 0x000d680401007387 */ /* 0x0007e20000100a00 */
[C---:B--2---:R-:W-:Y:S08]  /*ca60*/  HMMA.16816.F32.BF16 R12, R20.reuse, R4, R12 ;  /* 0x00000004140c723c */ /* 0x044ff0000004180c */
[----:B---3--:R-:W-:Y:S01]  /*ca70*/  HMMA.16816.F32.BF16 R4, R20, R8, R16 ;  /* 0x000000081404723c */ /* 0x008fe20000041810 */
[----:B------:R-:W0:Y:S04]  /*ca80*/  LDSM.16.MT88.4 R16, [R0+0x4000] ;  /* 0x004000000010783b */ /* 0x000e280000004200 */
[----:B------:R-:W1:Y:S10]  /*ca90*/  LDSM.16.MT88.4 R20, [R0+0x4080] ;  /* 0x004080000014783b */ /* 0x000e740000004200 */
[----:B------:R2:W-:Y:S04]  /*caa0*/  STL.64 [R1+0x110], R12 ;  /* 0x0001100c01007387 */ /* 0x0005e80000100a00 */
[----:B------:R3:W-:Y:S04]  /*cab0*/  STL.64 [R1+0x118], R14 ;  /* 0x0001180e01007387 */ /* 0x0007e80000100a00 */
[----:B--2---:R-:W0:Y:S04]  /*cac0*/  LDL.LU.64 R12, [R1+0x450] ;  /* 0x00045000010c7983 */ /* 0x004e280000300a00 */
[----:B---3--:R-:W0:Y:S04]  /*cad0*/  LDL.LU.64 R14, [R1+0x458] ;  /* 0x00045800010e7983 */ /* 0x008e280000300a00 */
[----:B------:R-:W-:Y:S04]  /*cae0*/  STL.64 [R1+0x60], R4 ;  /* 0x0000600401007387 */ /* 0x000fe80000100a00 */
[----:B------:R-:W-:Y:S04]  /*caf0*/  STL.64 [R1+0x68], R6 ;  /* 0x0000680601007387 */ /* 0x000fe80000100a00 */
[----:B----4-:R-:W-:Y:S04]  /*cb00*/  STL [R1+0xda8], R11 ;  /* 0x000da80b01007387 */ /* 0x010fe80000100800 */
[----:B------:R2:W-:Y:S04]  /*cb10*/  STL.64 [R1+0xda0], R8 ;  /* 0x000da00801007387 */ /* 0x0005e80000100a00 */
[----:B--2---:R-:W2:Y:S04]  /*cb20*/  LDL.LU.64 R8, [R1+0x420] ;  /* 0x0004200001087983 */ /* 0x004ea80000300a00 */
[----:B------:R-:W3:Y:S04]  /*cb30*/  LDL.LU.64 R10, [R1+0x428] ;  /* 0x00042800010a7983 */ /* 0x000ee80000300a00 */
[----:B---3--:R-:W-:Y:S04]  /*cb40*/  STL.64 [R1+0xdc0], R10 ;  /* 0x000dc00a01007387 */ /* 0x008fe80000100a00 */
[----:B--2---:R2:W-:Y:S04]  /*cb50*/  STL.64 [R1+0xdb8], R8 ;  /* 0x000db80801007387 */ /* 0x0045e80000100a00 */
[----:B--2---:R-:W2:Y:S04]  /*cb60*/  LDL.LU.64 R8, [R1+0x430] ;  /* 0x0004300001087983 */ /* 0x004ea80000300a00 */
[----:B------:R-:W2:Y:S04]  /*cb70*/  LDL.LU.64 R10, [R1+0x438] ;  /* 0x00043800010a7983 */ /* 0x000ea80000300a00 */
[----:B------:R-:W3:Y:S04]  /*cb80*/  LDL.LU.64 R4, [R1+0x400] ;  /* 0x0004000001047983 */ /* 0x000ee80000300a00 */
[----:B------:R-:W4:Y:S01]  /*cb90*/  LDL.LU.64 R6, [R1+0x408] ;  /* 0x0004080001067983 */ /* 0x000f220000300a00 */
[----:B0-----:R-:W-:Y:S01]  /*cba0*/  HMMA.16816.F32.BF16 R12, R16, R24, R12 ;  /* 0x00000018100c723c */ /* 0x001fe2000004180c */
[----:B------:R-:W-:-:S02]  /*cbb0*/  IMAD.MOV.U32 R2, RZ, RZ, R24 ;  /* 0x000000ffff027224 */ /* 0x000fc400078e0018 */
[----:B------:R-:W-:Y:S01]  /*cbc0*/  IMAD.MOV.U32 R0, RZ, RZ, R25 ;  /* 0x000000ffff007224 */ /* 0x000fe200078e0019 */
[----:B----4-:R-:W-:Y:S04]  /*cbd0*/  STL.64 [R1+0xd90], R6 ;  /* 0x000d900601007387 */ /* 0x010fe80000100a00 */
[----:B---3--:R0:W-:Y:S04]  /*cbe0*/  STL.64 [R1+0xd88], R4 ;  /* 0x000d880401007387 */ /* 0x0081e80000100a00 */
[----:B0-----:R-:W3:Y:S04]  /*cbf0*/  LDL.LU.64 R4, [R1+0x410] ;  /* 0x0004100001047983 */ /* 0x001ee80000300a00 */
[----:B------:R-:W3:Y:S04]  /*cc00*/  LDL.LU.64 R6, [R1+0x418] ;  /* 0x0004180001067983 */ /* 0x000ee80000300a00 */
[----:B-1----:R-:W-:Y:S04]  /*cc10*/  STL.64 [R1+0xd60], R22 ;  /* 0x000d601601007387 */ /* 0x002fe80000100a00 */
[----:B------:R0:W-:Y:S04]  /*cc20*/  STL.64 [R1+0xd58], R20 ;  /* 0x000d581401007387 */ /* 0x0001e80000100a00 */
[----:B0-----:R-:W4:Y:S04]  /*cc30*/  LDL.LU.64 R20, [R1+0x440] ;  /* 0x0004400001147983 */ /* 0x001f280000300a00 */
[----:B------:R-:W4:Y:S04]  /*cc40*/  LDL.LU.64 R22, [R1+0x448] ;  /* 0x0004480001167983 */ /* 0x000f280000300a00 */
[----:B------:R0:W-:Y:S04]  /*cc50*/  STL.64 [R1+0x450], R12 ;  /* 0x0004500c01007387 */ /* 0x0001e80000100a00 */
[----:B------:R-:W-:Y:S04]  /*cc60*/  STL.64 [R1+0x458], R14 ;  /* 0x0004580e01007387 */ /* 0x000fe80000100a00 */
[----:B0-----:R-:W2:Y:S04]  /*cc70*/  LDL.LU.64 R12, [R1+0xdd0] ;  /* 0x000dd000010c7983 */ /* 0x001ea80000300a00 */
[----:B------:R-:W4:Y:S02]  /*cc80*/  LDL.LU.64 R24, [R1+0xdc8] ;  /* 0x000dc80001187983 */ /* 0x000f240000300a00 */
[C---:B----4-:R-:W-:Y:S08]  /*cc90*/  HMMA.16816.F32.BF16 R20, R16.reuse, R24, R20 ;  /* 0x000000181014723c */ /* 0x050ff00000041814 */
[----:B--2---:R-:W-:Y:S11]  /*cca0*/  HMMA.16816.F32.BF16 R8, R16, R12, R8 ;  /* 0x0000000c1008723c */ /* 0x004ff60000041808 */
[----:B------:R-:W-:Y:S04]  /*ccb0*/  @!UPT UIADD3 URZ, URZ, URZ, URZ ;  /* 0x0000003f3f3ff290 */ /* 0x000fe8000fffe03f */
[----:B------:R0:W-:Y:S04]  /*ccc0*/  STL.64 [R1+0x440], R20 ;  /* 0x0004401401007387 */ /* 0x0001e80000100a00 */
[----:B------:R1:W-:Y:S04]  /*ccd0*/  STL.64 [R1+0x448], R22 ;  /* 0x0004481601007387 */ /* 0x0003e80000100a00 */
[----:B0-----:R-:W2:Y:S04]  /*cce0*/  LDL.LU.64 R20, [R1+0x3f0] ;  /* 0x0003f00001147983 */ /* 0x001ea80000300a00 */
[----:B-1----:R-:W2:Y:S04]  /*ccf0*/  LDL.LU.64 R22, [R1+0x3f8] ;  /* 0x0003f80001167983 */ /* 0x002ea80000300a00 */
[----:B------:R0:W-:Y:S04]  /*cd00*/  STL.64 [R1+0xd40], R24 ;  /* 0x000d401801007387 */ /* 0x0001e80000100a00 */
[----:B------:R-:W-:Y:S04]  /*cd10*/  STL.64 [R1+0x430], R8 ;  /* 0x0004300801007387 */ /* 0x000fe80000100a00 */
[----:B------:R1:W-:Y:S01]  /*cd20*/  STL.64 [R1+0x438], R10 ;  /* 0x0004380a01007387 */ /* 0x0003e20000100a00 */
[----:B0-----:R-:W-:-:S02]  /*cd30*/  IMAD.MOV.U32 R24, RZ, RZ, R2 ;  /* 0x000000ffff187224 */ /* 0x001fc400078e0002 */
[----:B------:R-:W-:Y:S02]  /*cd40*/  IMAD.MOV.U32 R25, RZ, RZ, R0 ;  /* 0x000000ffff197224 */ /* 0x000fe400078e0000 */
[----:B------:R-:W-:Y:S02]  /*cd50*/  IMAD.MOV.U32 R2, RZ, RZ, R12 ;  /* 0x000000ffff027224 */ /* 0x000fe400078e000c */
[----:B------:R-:W-:Y:S01]  /*cd60*/  IMAD.MOV.U32 R0, RZ, RZ, R13 ;  /* 0x000000ffff007224 */ /* 0x000fe200078e000d */
[----:B-1----:R-:W4:Y:S04]  /*cd70*/  LDL.LU.64 R10, [R1+0xdc0] ;  /* 0x000dc000010a7983 */ /* 0x002f280000300a00 */
[----:B------:R-:W4:Y:S04]  /*cd80*/  LDL.LU.64 R8, [R1+0xdb8] ;  /* 0x000db80001087983 */ /* 0x000f280000300a00 */
[----:B------:R-:W4:Y:S02]  /*cd90*/  LDL.LU.64 R12, [R1+0xdb0] ;  /* 0x000db000010c7983 */ /* 0x000f240000300a00 */
[----:B----4-:R-:W-:Y:S01]  /*cda0*/  HMMA.16816.F32.BF16 R8, R16, R12, R8 ;  /* 0x0000000c1008723c */ /* 0x010fe20000041808 */
[----:B------:R-:W-:Y:S11]  /*cdb0*/  IMAD.MOV.U32 R3, RZ, RZ, R13 ;  /* 0x000000ffff037224 */ /* 0x000ff600078e000d */
[----:B------:R-:W-:Y:S11]  /*cdc0*/  @!UPT UIADD3 URZ, URZ, URZ, URZ ;  /* 0x0000003f3f3ff290 */ /* 0x000ff6000fffe03f */
[----:B------:R-:W-:Y:S04]  /*cdd0*/  STL.64 [R1+0x420], R8 ;  /* 0x0004200801007387 */ /* 0x000fe80000100a00 */
[----:B------:R0:W-:Y:S04]  /*cde0*/  STL.64 [R1+0x428], R10 ;  /* 0x0004280a01007387 */ /* 0x0001e80000100a00 */
[----:B0-----:R-:W4:Y:S01]  /*cdf0*/  LDL.LU R11, [R1+0xda8] ;  /* 0x000da800010b7983 */ /* 0x001f220000300800 */
[----:B------:R-:W-:-:S03]  /*ce00*/  IMAD.MOV.U32 R10, RZ, RZ, R12 ;  /* 0x000000ffff0a7224 */ /* 0x000fc600078e000c */
[----:B------:R-:W2:Y:S04]  /*ce10*/  LDL.LU.64 R8, [R1+0xda0] ;  /* 0x000da00001087983 */ /* 0x000ea80000300a00 */
[----:B------:R-:W3:Y:S02]  /*ce20*/  LDL.LU.64 R12, [R1+0xd98] ;  /* 0x000d9800010c7983 */ /* 0x000ee40000300a00 */
[C---:B---3--:R-:W-:Y:S01]  /*ce30*/  HMMA.16816.F32.BF16 R4, R16.reuse, R12, R4 ;  /* 0x0000000c1004723c */ /* 0x048fe20000041804 */
[----:B------:R-:W-:Y:S02]  /*ce40*/  IMAD.MOV.U32 R27, RZ, RZ, R12 ;  /* 0x000000ffff1b7224 */ /* 0x000fe400078e000c */
[----:B------:R-:W-:Y:S11]  /*ce50*/  IMAD.MOV.U32 R26, RZ, RZ, R13 ;  /* 0x000000ffff1a7224 */ /* 0x000ff600078e000d */
[----:B------:R-:W-:Y:S09]  /*ce60*/  @!UPT UIADD3 URZ, URZ, URZ, URZ ;  /* 0x0000003f3f3ff290 */ /* 0x000ff2000fffe03f */
[----:B------:R-:W-:Y:S04]  /*ce70*/  STL.64 [R1+0x410], R4 ;  /* 0x0004100401007387 */ /* 0x000fe80000100a00 */
[----:B------:R0:W-:Y:S04]  /*ce80*/  STL.64 [R1+0x418], R6 ;  /* 0x0004180601007387 */ /* 0x0001e80000100a00 */
[----:B0-----:R-:W3:Y:S04]  /*ce90*/  LDL.LU.64 R6, [R1+0xd90] ;  /* 0x000d900001067983 */ /* 0x001ee80000300a00 */
[----:B------:R-:W3:Y:S04]  /*cea0*/  LDL.LU.64 R4, [R1+0xd88] ;  /* 0x000d880001047983 */ /* 0x000ee80000300a00 */
[----:B------:R-:W2:Y:S04]  /*ceb0*/  LDL.LU.64 R14, [R1+0xd80] ;  /* 0x000d8000010e7983 */ /* 0x000ea80000300a00 */
[----:B------:R-:W3:Y:S02]  /*cec0*/  LDL.LU.64 R12, [R1+0xd78] ;  /* 0x000d7800010c7983 */ /* 0x000ee40000300a00 */
[----:B---3--:R-:W-:Y:S11]  /*ced0*/  HMMA.16816.F32.BF16 R4, R16, R12, R4 ;  /* 0x0000000c1004723c */ /* 0x008ff60000041804 */
[----:B------:R-:W-:Y:S11]  /*cee0*/  @!UPT UIADD3 URZ, URZ, URZ, URZ ;  /* 0x0000003f3f3ff290 */ /* 0x000ff6000fffe03f */
[----:B------:R-:W-:Y:S01]  /*cef0*/  @!UPT UIADD3 URZ, URZ, URZ, URZ ;  /* 0x0000003f3f3ff290 */ /* 0x000fe2000fffe03f */
[----:B------:R-:W-:Y:S04]  /*cf00*/  STL.64 [R1+0x400], R4 ;  /* 0x0004000401007387 */ /* 0x000fe80000100a00 */
[----:B------:R0:W-:Y:S04]  /*cf10*/  STL.64 [R1+0x408], R6 ;  /* 0x0004080601007387 */ /* 0x0001e80000100a00 */
[----:B0-----:R-:W3:Y:S04]  /*cf20*/  LDL.LU.64 R6, [R1+0xd70] ;  /* 0x000d700001067983 */ /* 0x001ee80000300a00 */
[----:B------:R-:W3:Y:S04]  /*cf30*/  LDL.LU.64 R4, [R1+0xd68] ;  /* 0x000d680001047983 */ /* 0x000ee80000300a00 */
[----:B--2---:R-:W-:Y:S04]  /*cf40*/  STL.64 [R1+0xcf8], R14 ;  /* 0x000cf80e01007387 */ /* 0x004fe80000100a00 */
[----:B------:R0:W-:Y:S02]  /*cf50*/  STL.64 [R1+0xcf0], R12 ;  /* 0x000cf00c01007387 */ /* 0x0001e40000100a00 */
[----:B0-----:R-:W-:-:S02]  /*cf60*/  IMAD.MOV.U32 R12, RZ, RZ, R27 ;  /* 0x000000ffff0c7224 */ /* 0x001fc400078e001b */
[----:B------:R-:W-:-:S05]  /*cf70*/  IMAD.MOV.U32 R13, RZ, RZ, R26 ;  /* 0x000000ffff0d7224 */ /* 0x000fca00078e001a */
[----:B------:R0:W-:Y:S02]  /*cf80*/  STL.64 [R1+0xd10], R12 ;  /* 0x000d100c01007387 */ /* 0x0001e40000100a00 */
[----:B0-----:R-:W-:Y:S02]  /*cf90*/  IMAD.MOV.U32 R12, RZ, RZ, R10 ;  /* 0x000000ffff0c7224 */ /* 0x001fe400078e000a */
[----:B------:R-:W-:-:S05]  /*cfa0*/  IMAD.MOV.U32 R13, RZ, RZ, R3 ;  /* 0x000000ffff0d7224 */ /* 0x000fca00078e0003 */
[----:B------:R3:W-:Y:S02]  /*cfb0*/  STL.64 [R1+0xd28], R12 ;  /* 0x000d280c01007387 */ /* 0x0007e40000100a00 */
[C---:B---3--:R-:W-:Y:S02]  /*cfc0*/  HMMA.16816.F32.BF16 R12, R16.reuse, R4, R20 ;  /* 0x00000004100c723c */ /* 0x048fe40000041814 */
[----:B------:R-:W2:Y:S04]  /*cfd0*/  LDL.LU.64 R20, [R1+0x300] ;  /* 0x0003000001147983 */ /* 0x000ea80000300a00 */
[----:B------:R-:W2:Y:S11]  /*cfe0*/  LDL.LU.64 R22, [R1+0x308] ;  /* 0x0003080001167983 */ /* 0x000eb60000300a00 */
[----:B------:R-:W-:Y:S06]  /*cff0*/  @!UPT UIADD3 URZ, URZ, URZ, URZ ;  /* 0x0000003f3f3ff290 */ /* 0x000fec000fffe03f */
[----:B------:R0:W-:Y:S04]  /*d000*/  STL.64 [R1+0x3f0], R12 ;  /* 0x0003f00c01007387 */ /* 0x0001e80000100a00 */
[----:B------:R1:W-:Y:S04]  /*d010*/  STL.64 [R1+0x3f8], R14 ;  /* 0x0003f80e01007387 */ /* 0x0003e80000100a00 */
[----:B0-----:R-:W3:Y:S04]  /*d020*/  LDL.LU.64 R12, [R1+0x260] ;  /* 0x00026000010c7983 */ /* 0x001ee80000300a00 */
[----:B-1----:R-:W2:Y:S04]  /*d030*/  LDL.LU.64 R14, [R1+0x268] ;  /* 0x00026800010e7983 */ /* 0x002ea80000300a00 */
[----:B--2---:R-:W-:Y:S04]  /*d040*/  STL.64 [R1+0xd38], R14 ;  /* 0x000d380e01007387 */ /* 0x004fe80000100a00 */
[----:B---3--:R0:W-:Y:S04]  /*d050*/  STL.64 [R1+0xd30], R12 ;  /* 0x000d300c01007387 */ /* 0x0081e80000100a00 */
[----:B0-----:R-:W2:Y:S04]  /*d060*/  LDL.LU.64 R12, [R1+0x270] ;  /* 0x00027000010c7983 */ /* 0x001ea80000300a00 */
[----:B------:R-:W3:Y:S04]  /*d070*/  LDL.LU.64 R14, [R1+0x278] ;  /* 0x00027800010e7983 */ /* 0x000ee80000300a00 */
[----:B---3--:R-:W-:Y:S04]  /*d080*/  STL.64 [R1+0xd50], R14 ;  /* 0x000d500e01007387 */ /* 0x008fe80000100a00 */
[----:B--2---:R0:W-:Y:S04]  /*d090*/  STL.64 [R1+0xd48], R12 ;  /* 0x000d480c01007387 */ /* 0x0041e80000100a00 */
[----:B0-----:R-:W2:Y:S04]  /*d0a0*/  LDL.LU.64 R12, [R1+0x280] ;  /* 0x00028000010c7983 */ /* 0x001ea80000300a00 */
[----:B------:R-:W2:Y:S04]  /*d0b0*/  LDL.LU.64 R14, [R1+0x288] ;  /* 0x00028800010e7983 */ /* 0x000ea80000300a00 */
[----:B------:R-:W-:Y:S04]  /*d0c0*/  STL.64 [R1+0xd08], R6 ;  /* 0x000d080601007387 */ /* 0x000fe80000100a00 */
[----:B------:R0:W-:Y:S04]  /*d0d0*/  STL.64 [R1+0xd00], R4 ;  /* 0x000d000401007387 */ /* 0x0001e80000100a00 */
[----:B0-----:R-:W3:Y:S04]  /*d0e0*/  LDL.LU.64 R4, [R1+0x240] ;  /* 0x0002400001047983 */ /* 0x001ee80000300a00 */
[----:B------:R-:W2:Y:S01]  /*d0f0*/  LDL.LU.64 R6, [R1+0x248] ;  /* 0x0002480001067983 */ /* 0x000ea20000300a00 */
[----:B------:R-:W-:Y:S03]  /*d100*/  HMMA.16816.F32.BF16 R16, R16, R8, R20 ;  /* 0x000000081010723c */ /* 0x000fe60000041814 */
[----:B--2---:R-:W-:Y:S04]  /*d110*/  STL.64 [R1+0xd20], R6 ;  /* 0x000d200601007387 */ /* 0x004fe80000100a00 */
[----:B---3--:R0:W-:Y:S04]  /*d120*/  STL.64 [R1+0xd18], R4 ;  /* 0x000d180401007387 */ /* 0x0081e80000100a00 */
[----:B0-----:R-:W2:Y:S04]  /*d130*/  LDL.LU.64 R4, [R1+0x250] ;  /* 0x0002500001047983 */ /* 0x001ea80000300a00 */
[----:B------:R-:W2:Y:S04]  /*d140*/  LDL.LU.64 R6, [R1+0x258] ;  /* 0x0002580001067983 */ /* 0x000ea80000300a00 */
[----:B------:R-:W3:Y:S04]  /*d150*/  LDL.LU.64 R22, [R1+0xd60] ;  /* 0x000d600001167983 */ /* 0x000ee80000300a00 */
[----:B------:R-:W3:Y:S04]  /*d160*/  LDL.LU.64 R20, [R1+0xd58] ;  /* 0x000d580001147983 */ /* 0x000ee80000300a00 */
[----:B------:R-:W-:Y:S04]  /*d170*/  STL.64 [R1+0x300], R16 ;  /* 0x0003001001007387 */ /* 0x000fe80000100a00 */
[----:B------:R-:W-:Y:S01]  /*d180*/  STL.64 [R1+0x308], R18 ;  /* 0x0003081201007387 */ /* 0x000fe20000100a00 */
[C---:B---3--:R-:W-:Y:S03]  /*d190*/  HMMA.16816.F32.BF16 R24, R20.reuse, R24, R12 ;  /* 0x000000181418723c */ /* 0x048fe6000004180c */
[----:B------:R-:W3:Y:S04]  /*d1a0*/  LDL.LU.64 R14, [R1+0xd50] ;  /* 0x000d5000010e7983 */ /* 0x000ee80000300a00 */
[----:B------:R-:W3:Y:S11]  /*d1b0*/  LDL.LU.64 R12, [R1+0xd48] ;  /* 0x000d4800010c7983 */ /* 0x000ef60000300a00 */
[----:B------:R-:W-:Y:S05]  /*d1c0*/  @!UPT UIADD3 URZ, URZ, URZ, URZ ;  /* 0x0000003f3f3ff290 */ /* 0x000fea000fffe03f */
[----:B------:R0:W-:Y:S04]  /*d1d0*/  STL.64 [R1+0x280], R24 ;  /* 0x0002801801007387 */ /* 0x0001e80000100a00 */
[----:B------:R-:W-:Y:S04]  /*d1e0*/  STL.64 [R1+0x288], R26 ;  /* 0x0002881a01007387 */ /* 0x000fe80000100a00 */
[----:B0-----:R-:W3:Y:S02]  /*d1f0*/  LDL.LU.64 R24, [R1+0xd40] ;  /* 0x000d400001187983 */ /* 0x001ee40000300a00 */
[----:B---3--:R-:W-:Y:S11]  /*d200*/  HMMA.16816.F32.BF16 R12, R20, R24, R12 ;  /* 0x00000018140c723c */ /* 0x008ff6000004180c */
[----:B------:R-:W-:Y:S11]  /*d210*/  @!UPT UIADD3 URZ, URZ, URZ, URZ ;  /* 0x0000003f3f3ff290 */ /* 0x000ff6000fffe03f */
[----:B------:R-:W-:Y:S01]  /*d220*/  @!UPT UIADD3 URZ, URZ, URZ, URZ ;  /* 0x0000003f3f3ff290 */ /* 0x000fe2000fffe03f */
[----:B------:R-:W-:Y:S04]  /*d230*/  STL.64 [R1+0x270], R12 ;  /* 0x0002700c01007387 */ /* 0x000fe80000100a00 */
[----:B------:R0:W-:Y:S04]  /*d240*/  STL.64 [R1+0x278], R14 ;  /* 0x0002780e01007387 */ /* 0x0001e80000100a00 */
[----:B0-----:R-:W3:Y:S04]  /*d250*/  LDL.LU.64 R14, [R1+0xd38] ;  /* 0x000d3800010e7983 */ /* 0x001ee80000300a00 */
[----:B------:R-:W3:Y:S01]  /*d260*/  LDL.LU.64 R12, [R1+0xd30] ;  /* 0x000d3000010c7983 */ /* 0x000ee20000300a00 */
[----:B------:R-:W-:-:S02]  /*d270*/  IMAD.MOV.U32 R16, RZ, RZ, R2 ;  /* 0x000000ffff107224 */ /* 0x000fc400078e0002 */
[----:B------:R-:W-:Y:S01]  /*d280*/  IMAD.MOV.U32 R17, RZ, RZ, R0 ;  /* 0x000000ffff117224 */ /* 0x000fe200078e0000 */
[----:B------:R0:W-:Y:S04]  /*d290*/  STL.64 [R1+0xce0], R24 ;  /* 0x000ce01801007387 */ /* 0x0001e80000100a00 */
[----:B0-----:R-:W2:Y:S04]  /*d2a0*/  LDL.LU.64 R24, [R1+0x230] ;  /* 0x0002300001187983 */ /* 0x001ea80000300a00 */
[----:B------:R-:W2:Y:S01]  /*d2b0*/  LDL.LU.64 R26, [R1+0x238] ;  /* 0x00023800011a7983 */ /* 0x000ea20000300a00 */
[C---:B---3--:R-:W-:Y:S03]  /*d2c0*/  HMMA.16816.F32.BF16 R16, R20.reuse, R16, R12 ;  /* 0x000000101410723c */ /* 0x048fe6000004180c */
[----:B------:R-:W2:Y:S11]  /*d2d0*/  LDL.LU.64 R12, [R1+0xd28] ;  /* 0x000d2800010c7983 */ /* 0x000eb60000300a00 */
[----:B------:R-:W-:Y:S09]  /*d2e0*/  @!UPT UIADD3 URZ, URZ, URZ, URZ ;  /* 0x0000003f3f3ff290 */ /* 0x000ff2000fffe03f */
[----:B------:R0:W-:Y:S04]  /*d2f0*/  STL.64 [R1+0x260], R16 ;  /* 0x0002601001007387 */ /* 0x0001e80000100a00 */
[----:B------:R1:W-:Y:S04]  /*d300*/  STL.64 [R1+0x268], R18 ;  /* 0x0002681201007387 */ /* 0x0003e80000100a00 */
[----:B0-----:R-:W3:Y:S04]  /*d310*/  LDL.LU.64 R16, [R1+0x100] ;  /* 0x0001000001107983 */ /* 0x001ee80000300a00 */
[----:B-1----:R-:W3:Y:S01]  /*d320*/  LDL.LU.64 R18, [R1+0x108] ;  /* 0x0001080001127983 */ /* 0x002ee20000300a00 */
[C---:B--2---:R-:W-:Y:S03]  /*d330*/  HMMA.16816.F32.BF16 R12, R20.reuse, R12, R4 ;  /* 0x0000000c140c723c */ /* 0x044fe60000041804 */
[----:B------:R-:W2:Y:S04]  /*d340*/  LDL.LU.64 R6, [R1+0xd20] ;  /* 0x000d200001067983 */ /* 0x000ea80000300a00 */
[----:B------:R-:W2:Y:S11]  /*d350*/  LDL.LU.64 R4, [R1+0xd18] ;  /* 0x000d180001047983 */ /* 0x000eb60000300a00 */
[----:B------:R-:W-:Y:S05]  /*d360*/  @!UPT UIADD3 URZ, URZ, URZ, URZ ;  /* 0x0000003f3f3ff290 */ /* 0x000fea000fffe03f */
[----:B------:R0:W-:Y:S04]  /*d370*/  STL.64 [R1+0x250], R12 ;  /* 0x0002500c01007387 */ /* 0x0001e80000100a00 */
[----:B------:R2:W-:Y:S04]  /*d380*/  STL.64 [R1+0x258], R14 ;  /* 0x0002580e01007387 */ /* 0x0005e80000100a00 */
[----:B0-----:R-:W2:Y:S02]  /*d390*/  LDL.LU.64 R12, [R1+0xd10] ;  /* 0x000d1000010c7983 */ /* 0x001ea40000300a00 */
[C---:B--2---:R-:W-:Y:S02]  /*d3a0*/  HMMA.16816.F32.BF16 R12, R20.reuse, R12, R4 ;  /* 0x0000000c140c723c */ /* 0x044fe40000041804 */
[----:B------:R-:W2:Y:S04]  /*d3b0*/  LDL.LU.64 R6, [R1+0xd08] ;  /* 0x000d080001067983 */ /* 0x000ea80000300a00 */
[----:B------:R-:W2:Y:S11]  /*d3c0*/  LDL.LU.64 R4, [R1+0xd00] ;  /* 0x000d000001047983 */ /* 0x000eb60000300a00 */
[----:B------:R-:W-:Y:S06]  /*d3d0*/  @!UPT UIADD3 URZ, URZ, URZ, URZ ;  /* 0x0000003f3f3ff290 */ /* 0x000fec000fffe03f */
        /* <DEDUP_REMOVED lines=120> */
[----:B------:R-:W2:Y:S04]  /*db60*/  LDL.LU.64 R14, [R1+0x3e8] ;  /* 0x0003e800010e7983 */ /* 0x000ea80000300a00 */
[----:B------:R-:W-:Y:S04]  /*db70*/  STL.64 [R1+0xc10], R6 ;  /* 0x000c100601007387 */ /* 0x000fe80000100a00 */
[----:B------:R0:W-:Y:S04]  /*db80*/  STL.64 [R1+0xc08], R4 ;  /* 0x000c080401007387 */ /* 0x0001e80000100a00 */
[----:B0-----:R-:W3:Y:S04]  /*db90*/  LDL.LU.64 R4, [R1+0x390] ;  /* 0x0003900001047983 */ /* 0x001ee80000300a00 */
[----:B------:R-:W2:Y:S04]  /*dba0*/  LDL.LU.64 R6, [R1+0x398] ;  /* 0x0003980001067983 */ /* 0x000ea80000300a00 */
[----:B--2---:R-:W-:Y:S04]  /*dbb0*/  STL.64 [R1+0xc30], R6 ;  /* 0x000c300601007387 */ /* 0x004fe80000100a00 */
[----:B---3--:R0:W-:Y:S04]  /*dbc0*/  STL.64 [R1+0xc28], R4 ;  /* 0x000c280401007387 */ /* 0x0081e80000100a00 */
[----:B0-----:R-:W2:Y:S04]  /*dbd0*/  LDL.LU.64 R4, [R1+0x3a0] ;  /* 0x0003a00001047983 */ /* 0x001ea80000300a00 */
[----:B------:R-:W3:Y:S01]  /*dbe0*/  LDL.LU.64 R6, [R1+0x3a8] ;  /* 0x0003a80001067983 */ /* 0x000ee20000300a00 */
[----:B------:R-:W-:Y:S03]  /*dbf0*/  HMMA.16816.F32.BF16 R16, R16, R8, R20 ;  /* 0x000000081010723c */ /* 0x000fe60000041814 */
[----:B---3--:R-:W-:Y:S04]  /*dc00*/  STL.64 [R1+0xc48], R6 ;  /* 0x000c480601007387 */ /* 0x008fe80000100a00 */
[----:B--2---:R0:W-:Y:S04]  /*dc10*/  STL.64 [R1+0xc40], R4 ;  /* 0x000c400401007387 */ /* 0x0041e80000100a00 */
[----:B0-----:R-:W2:Y:S04]  /*dc20*/  LDL.LU.64 R4, [R1+0x3b0] ;  /* 0x0003b00001047983 */ /* 0x001ea80000300a00 */
[----:B------:R-:W2:Y:S04]  /*dc30*/  LDL.LU.64 R6, [R1+0x3b8] ;  /* 0x0003b80001067983 */ /* 0x000ea80000300a00 */
[----:B------:R-:W3:Y:S04]  /*dc40*/  LDL.LU.64 R22, [R1+0xc78] ;  /* 0x000c780001167983 */ /* 0x000ee80000300a00 */
[----:B------:R-:W3:Y:S04]  /*dc50*/  LDL.LU.64 R20, [R1+0xc70] ;  /* 0x000c700001147983 */ /* 0x000ee80000300a00 */
[----:B------:R0:W-:Y:S04]  /*dc60*/  STL.64 [R1+0x70], R16 ;  /* 0x0000701001007387 */ /* 0x0001e80000100a00 */
[----:B------:R1:W-:Y:S04]  /*dc70*/  STL.64 [R1+0x78], R18 ;  /* 0x0000781201007387 */ /* 0x0003e80000100a00 */
[----:B0-----:R-:W2:Y:S04]  /*dc80*/  LDL.LU.64 R16, [R1+0x3d0] ;  /* 0x0003d00001107983 */ /* 0x001ea80000300a00 */
[----:B-1----:R-:W2:Y:S01]  /*dc90*/  LDL.LU.64 R18, [R1+0x3d8] ;  /* 0x0003d80001127983 */ /* 0x002ea20000300a00 */
[C---:B---3--:R-:W-:Y:S03]  /*dca0*/  HMMA.16816.F32.BF16 R24, R20.reuse, R24, R12 ;  /* 0x000000181418723c */ /* 0x048fe6000004180c */
[----:B------:R-:W3:Y:S04]  /*dcb0*/  LDL.LU.64 R14, [R1+0xc68] ;  /* 0x000c6800010e7983 */ /* 0x000ee80000300a00 */
[----:B------:R-:W3:Y:S11]  /*dcc0*/  LDL.LU.64 R12, [R1+0xc60] ;  /* 0x000c6000010c7983 */ /* 0x000ef60000300a00 */
[----:B------:R-:W-:Y:S05]  /*dcd0*/  @!UPT UIADD3 URZ, URZ, URZ, URZ ;  /* 0x0000003f3f3ff290 */ /* 0x000fea000fffe03f */
[----:B------:R0:W-:Y:S04]  /*dce0*/  STL.64 [R1+0x3e0], R24 ;  /* 0x0003e01801007387 */ /* 0x0001e80000100a00 */
[----:B------:R-:W-:Y:S04]  /*dcf0*/  STL.64 [R1+0x3e8], R26 ;  /* 0x0003e81a01007387 */ /* 0x000fe80000100a00 */
[----:B0-----:R-:W2:Y:S02]  /*dd00*/  LDL.LU.64 R24, [R1+0xc58] ;  /* 0x000c580001187983 */ /* 0x001ea40000300a00 */
[----:B--2---:R-:W-:Y:S11]  /*dd10*/  HMMA.16816.F32.BF16 R16, R20, R24, R16 ;  /* 0x000000181410723c */ /* 0x004ff60000041810 */
[----:B------:R-:W-:Y:S11]  /*dd20*/  @!UPT UIADD3 URZ, URZ, URZ, URZ ;  /* 0x0000003f3f3ff290 */ /* 0x000ff6000fffe03f */
[----:B------:R-:W-:Y:S01]  /*dd30*/  @!UPT UIADD3 URZ, URZ, URZ, URZ ;  /* 0x0000003f3f3ff290 */ /* 0x000fe2000fffe03f */
[----:B------:R0:W-:Y:S04]  /*dd40*/  STL.64 [R1+0x3d0], R16 ;  /* 0x0003d01001007387 */ /* 0x0001e80000100a00 */
[----:B------:R1:W-:Y:S04]  /*dd50*/  STL.64 [R1+0x3d8], R18 ;  /* 0x0003d81201007387 */ /* 0x0003e80000100a00 */
[----:B0-----:R-:W2:Y:S04]  /*dd60*/  LDL.LU.64 R16, [R1+0x210] ;  /* 0x0002100001107983 */ /* 0x001ea80000300a00 */
[----:B-1----:R-:W2:Y:S04]  /*dd70*/  LDL.LU.64 R18, [R1+0x218] ;  /* 0x0002180001127983 */ /* 0x002ea80000300a00 */
[----:B------:R0:W-:Y:S02]  /*dd80*/  STL.64 [R1+0xbf0], R24 ;  /* 0x000bf01801007387 */ /* 0x0001e40000100a00 */
[----:B0-----:R-:W-:-:S02]  /*dd90*/  IMAD.MOV.U32 R24, RZ, RZ, R2 ;  /* 0x000000ffff187224 */ /* 0x001fc400078e0002 */
[----:B------:R-:W-:-:S07]  /*dda0*/  IMAD.MOV.U32 R25, RZ, RZ, R0 ;  /* 0x000000ffff197224 */ /* 0x000fce00078e0000 */
[C---:B---3--:R-:W-:Y:S01]  /*ddb0*/  HMMA.16816.F32.BF16 R24, R20.reuse, R24, R12 ;  /* 0x000000181418723c */ /* 0x048fe2000004180c */
[----:B------:R-:W3:Y:S11]  /*ddc0*/  LDL.LU.64 R12, [R1+0xc50] ;  /* 0x000c5000010c7983 */ /* 0x000ef60000300a00 */
[----:B------:R-:W-:Y:S11]  /*ddd0*/  @!UPT UIADD3 URZ, URZ, URZ, URZ ;  /* 0x0000003f3f3ff290 */ /* 0x000ff6000fffe03f */
[----:B------:R0:W-:Y:S04]  /*dde0*/  STL.64 [R1+0x3c0], R24 ;  /* 0x0003c01801007387 */ /* 0x0001e80000100a00 */
[----:B------:R-:W-:Y:S04]  /*ddf0*/  STL.64 [R1+0x3c8], R26 ;  /* 0x0003c81a01007387 */ /* 0x000fe80000100a00 */
[----:B0-----:R-:W2:Y:S01]  /*de00*/  LDL.LU.64 R24, [R1+0x40] ;  /* 0x0000400001187983 */ /* 0x001ea20000300a00 */
[C---:B---3--:R-:W-:Y:S03]  /*de10*/  HMMA.16816.F32.BF16 R12, R20.reuse, R12, R4 ;  /* 0x0000000c140c723c */ /* 0x048fe60000041804 */
[----:B------:R-:W3:Y:S04]  /*de20*/  LDL.LU.64 R6, [R1+0xc48] ;  /* 0x000c480001067983 */ /* 0x000ee80000300a00 */
[----:B------:R-:W3:Y:S11]  /*de30*/  LDL.LU.64 R4, [R1+0xc40] ;  /* 0x000c400001047983 */ /* 0x000ef60000300a00 */
[----:B------:R-:W-:Y:S05]  /*de40*/  @!UPT UIADD3 URZ, URZ, URZ, URZ ;  /* 0x0000003f3f3ff290 */ /* 0x000fea000fffe03f */
[----:B------:R0:W-:Y:S04]  /*de50*/  STL.64 [R1+0x3b0], R12 ;  /* 0x0003b00c01007387 */ /* 0x0001e80000100a00 */
[----:B------:R3:W-:Y:S04]  /*de60*/  STL.64 [R1+0x3b8], R14 ;  /* 0x0003b80e01007387 */ /* 0x0007e80000100a00 */
[----:B0-----:R-:W3:Y:S02]  /*de70*/  LDL.LU.64 R12, [R1+0xc38] ;  /* 0x000c3800010c7983 */ /* 0x001ee40000300a00 */
[C---:B---3--:R-:W-:Y:S02]  /*de80*/  HMMA.16816.F32.BF16 R12, R20.reuse, R12, R4 ;  /* 0x0000000c140c723c */ /* 0x048fe40000041804 */
[----:B------:R-:W3:Y:S04]  /*de90*/  LDL.LU.64 R6, [R1+0xc30] ;  /* 0x000c300001067983 */ /* 0x000ee80000300a00 */
[----:B------:R-:W3:Y:S11]  /*dea0*/  LDL.LU.64 R4, [R1+0xc28] ;  /* 0x000c280001047983 */ /* 0x000ef60000300a00 */
[----:B------:R-:W-:Y:S06]  /*deb0*/  @!UPT UIADD3 URZ, URZ, URZ, URZ ;  /* 0x0000003f3f3ff290 */ /* 0x000fec000fffe03f */
[----:B------:R-:W-:Y:S04]  /*dec0*/  STL.64 [R1+0x3a0], R12 ;  /* 0x0003a00c01007387 */ /* 0x000fe80000100a00 */
[----:B------:R0:W-:Y:S04]  /*ded0*/  STL.64 [R1+0x3a8], R14 ;  /* 0x0003a80e01007387 */ /* 0x0001e80000100a00 */
[----:B0-----:R-:W2:Y:S04]  /*dee0*/  LDL.LU.64 R14, [R1+0xc20] ;  /* 0x000c2000010e7983 */ /* 0x001ea80000300a00 */
[----:B------:R-:W3:Y:S04]  /*def0*/  LDL.LU.64 R12, [R1+0xc18] ;  /* 0x000c1800010c7983 */ /* 0x000ee80000300a00 */
[----:B------:R-:W2:Y:S01]  /*df00*/  LDL R0, [R1+0x6b0] ;  /* 0x0006b00001007983 */ /* 0x000ea20000100800 */
[C---:B---3--:R-:W-:Y:S11]  /*df10*/  HMMA.16816.F32.BF16 R4, R20.reuse, R12, R4 ;  /* 0x0000000c1404723c */ /* 0x048ff60000041804 */
[----:B------:R-:W-:Y:S11]  /*df20*/  @!UPT UIADD3 URZ, URZ, URZ, URZ ;  /* 0x0000003f3f3ff290 */ /* 0x000ff6000fffe03f */
[----:B------:R-:W-:Y:S01]  /*df30*/  @!UPT UIADD3 URZ, URZ, URZ, URZ ;  /* 0x0000003f3f3ff290 */ /* 0x000fe2000fffe03f */
[----:B------:R-:W-:Y:S04]  /*df40*/  STL.64 [R1+0x390], R4 ;  /* 0x0003900401007387 */ /* 0x000fe80000100a00 */
[----:B------:R0:W-:Y:S04]  /*df50*/  STL.64 [R1+0x398], R6 ;  /* 0x0003980601007387 */ /* 0x0001e80000100a00 */
[----:B0-----:R-:W3:Y:S04]  /*df60*/  LDL.LU.64 R6, [R1+0xc10] ;  /* 0x000c100001067983 */ /* 0x001ee80000300a00 */
[----:B------:R-:W3:Y:S04]  /*df70*/  LDL.LU.64 R4, [R1+0xc08] ;  /* 0x000c080001047983 */ /* 0x000ee80000300a00 */
[----:B--2---:R-:W-:Y:S04]  /*df80*/  STL.64 [R1+0xbb8], R14 ;  /* 0x000bb80e01007387 */ /* 0x004fe80000100a00 */
[----:B------:R0:W-:Y:S04]  /*df90*/  STL.64 [R1+0xbb0], R12 ;  /* 0x000bb00c01007387 */ /* 0x0001e80000100a00 */
[----:B0-----:R-:W2:Y:S04]  /*dfa0*/  LDL.LU.64 R12, [R1] ;  /* 0x00000000010c7983 */ /* 0x001ea80000300a00 */
[----:B--2---:R0:W-:Y:S04]  /*dfb0*/  STL.64 [R1+0xbd0], R12 ;  /* 0x000bd00c01007387 */ /* 0x0041e80000100a00 */
[----:B0-----:R-:W2:Y:S04]  /*dfc0*/  LDL.LU.64 R12, [R1+0x10] ;  /* 0x00001000010c7983 */ /* 0x001ea80000300a00 */
[----:B--2---:R0:W-:Y:S04]  /*dfd0*/  STL.64 [R1+0xbe8], R12 ;  /* 0x000be80c01007387 */ /* 0x0041e80000100a00 */
[----:B0-----:R-:W2:Y:S04]  /*dfe0*/  LDL.LU.64 R12, [R1+0x380] ;  /* 0x00038000010c7983 */ /* 0x001ea80000300a00 */
[----:B------:R-:W2:Y:S04]  /*dff0*/  LDL.LU.64 R14, [R1+0x388] ;  /* 0x00038800010e7983 */ /* 0x000ea80000300a00 */
[----:B---3--:R-:W-:Y:S04]  /*e000*/  STL.64 [R1+0xba8], R6 ;  /* 0x000ba80601007387 */ /* 0x008fe80000100a00 */
[----:B------:R0:W-:Y:S01]  /*e010*/  STL.64 [R1+0xba0], R4 ;  /* 0x000ba00401007387 */ /* 0x0001e20000100a00 */
[C---:B--2---:R-:W-:Y:S08]  /*e020*/  HMMA.16816.F32.BF16 R12, R20.reuse, R4, R12 ;  /* 0x00000004140c723c */ /* 0x044ff0000004180c */
[----:B0-----:R-:W-:Y:S01]  /*e030*/  HMMA.16816.F32.BF16 R4, R20, R8, R16 ;  /* 0x000000081404723c */ /* 0x001fe20000041810 */
[----:B------:R-:W0:Y:S04]  /*e040*/  LDSM.16.MT88.4 R20, [R0+0x4000] ;  /* 0x004000000014783b */ /* 0x000e280000004200 */
[----:B------:R-:W1:Y:S10]  /*e050*/  LDSM.16.MT88.4 R16, [R0+0x4080] ;  /* 0x004080000010783b */ /* 0x000e740000004200 */
[----:B------:R-:W-:Y:S04]  /*e060*/  STL.64 [R1+0x380], R12 ;  /* 0x0003800c01007387 */ /* 0x000fe80000100a00 */
[----:B------:R-:W-:Y:S04]  /*e070*/  STL.64 [R1+0x388], R14 ;  /* 0x0003880e01007387 */ /* 0x000fe80000100a00 */
[----:B----4-:R-:W-:Y:S04]  /*e080*/  STL [R1+0xc00], R11 ;  /* 0x000c000b01007387 */ /* 0x010fe80000100800 */
[----:B------:R2:W-:Y:S04]  /*e090*/  STL.64 [R1+0xbf8], R8 ;  /* 0x000bf80801007387 */ /* 0x0005e80000100a00 */
[----:B------:R3:W-:Y:S04]  /*e0a0*/  STL.64 [R1+0x210], R4 ;  /* 0x0002100401007387 */ /* 0x0007e80000100a00 */
[----:B------:R4:W-:Y:S04]  /*e0b0*/  STL.64 [R1+0x218], R6 ;  /* 0x0002180601007387 */ /* 0x0009e80000100a00 */
[----:B--2---:R-:W0:Y:S04]  /*e0c0*/  LDL.LU.64 R8, [R1+0x2f0] ;  /* 0x0002f00001087983 */ /* 0x004e280000300a00 */
[----:B------:R-:W0:Y:S04]  /*e0d0*/  LDL.LU.64 R10, [R1+0x2f8] ;  /* 0x0002f800010a7983 */ /* 0x000e280000300a00 */
[----:B------:R-:W2:Y:S04]  /*e0e0*/  LDL.LU.64 R12, [R1+0x2e0] ;  /* 0x0002e000010c7983 */ /* 0x000ea80000300a00 */
[----:B------:R-:W2:Y:S04]  /*e0f0*/  LDL.LU.64 R14, [R1+0x2e8] ;  /* 0x0002e800010e7983 */ /* 0x000ea80000300a00 */
[----:B---3--:R-:W3:Y:S04]  /*e100*/  LDL.LU.64 R4, [R1+0x2a0] ;  /* 0x0002a00001047983 */ /* 0x008ee80000300a00 */
[----:B----4-:R-:W4:Y:S04]  /*e110*/  LDL.LU.64 R6, [R1+0x2a8] ;  /* 0x0002a80001067983 */ /* 0x010f280000300a00 */
[----:B----4-:R-:W-:Y:S04]  /*e120*/  STL.64 [R1+0xbc8], R6 ;  /* 0x000bc80601007387 */ /* 0x010fe80000100a00 */
[----:B---3--:R3:W-:Y:S04]  /*e130*/  STL.64 [R1+0xbc0], R4 ;  /* 0x000bc00401007387 */ /* 0x0087e80000100a00 */
[----:B---3--:R-:W3:Y:S04]  /*e140*/  LDL.LU.64 R4, [R1+0x2b0] ;  /* 0x0002b00001047983 */ /* 0x008ee80000300a00 */
[----:B------:R-:W4:Y:S01]  /*e150*/  LDL.LU.64 R6, [R1+0x2b8] ;  /* 0x0002b80001067983 */ /* 0x000f220000300a00 */
[----:B0-----:R-:W-:Y:S01]  /*e160*/  HMMA.16816.F32.BF16 R8, R20, R24, R8 ;  /* 0x000000181408723c */ /* 0x001fe20000041808 */
[----:B------:R-:W-:-:S02]  /*e170*/  IMAD.MOV.U32 R2, RZ, RZ, R25 ;  /* 0x000000ffff027224 */ /* 0x000fc400078e0019 */
[----:B----4-:R-:W-:Y:S04]  /*e180*/  STL.64 [R1+0xbe0], R6 ;  /* 0x000be00601007387 */ /* 0x010fe80000100a00 */
[----:B---3--:R0:W-:Y:S04]  /*e190*/  STL.64 [R1+0xbd8], R4 ;  /* 0x000bd80401007387 */ /* 0x0081e80000100a00 */
[----:B0-----:R-:W3:Y:S04]  /*e1a0*/  LDL.LU.64 R4, [R1+0x2c0] ;  /* 0x0002c00001047983 */ /* 0x001ee80000300a00 */
[----:B------:R-:W3:Y:S04]  /*e1b0*/  LDL.LU.64 R6, [R1+0x2c8] ;  /* 0x0002c80001067983 */ /* 0x000ee80000300a00 */
[----:B-1----:R-:W-:Y:S04]  /*e1c0*/  STL.64 [R1+0xb88], R18 ;  /* 0x000b881201007387 */ /* 0x002fe80000100a00 */
[----:B------:R0:W-:Y:S04]  /*e1d0*/  STL.64 [R1+0xb80], R16 ;  /* 0x000b801001007387 */ /* 0x0001e80000100a00 */
[----:B0-----:R-:W4:Y:S04]  /*e1e0*/  LDL.LU.64 R16, [R1+0x20] ;  /* 0x0000200001107983 */ /* 0x001f280000300a00 */
[----:B------:R-:W-:Y:S04]  /*e1f0*/  STL.64 [R1+0x2f0], R8 ;  /* 0x0002f00801007387 */ /* 0x000fe80000100a00 */
[----:B------:R0:W-:Y:S04]  /*e200*/  STL.64 [R1+0x2f8], R10 ;  /* 0x0002f80a01007387 */ /* 0x0001e80000100a00 */
[----:B0-----:R-:W2:Y:S01]  /*e210*/  LDL.LU R11, [R1+0xc00] ;  /* 0x000c0000010b7983 */ /* 0x001ea20000300800 */
[----:B------:R-:W-:-:S03]  /*e220*/  IMAD.MOV.U32 R10, RZ, RZ, R24 ;  /* 0x000000ffff0a7224 */ /* 0x000fc600078e0018 */
[----:B------:R-:W2:Y:S04]  /*e230*/  LDL.LU.64 R8, [R1+0xbf8] ;  /* 0x000bf80001087983 */ /* 0x000ea80000300a00 */
[----:B------:R-:W2:Y:S02]  /*e240*/  LDL.LU.64 R24, [R1+0xbf0] ;  /* 0x000bf00001187983 */ /* 0x000ea40000300a00 */
[C---:B--2---:R-:W-:Y:S11]  /*e250*/  HMMA.16816.F32.BF16 R12, R20.reuse, R24, R12 ;  /* 0x00000018140c723c */ /* 0x044ff6000004180c */
[----:B------:R-:W-:Y:S11]  /*e260*/  @!UPT UIADD3 URZ, URZ, URZ, URZ ;  /* 0x0000003f3f3ff290 */ /* 0x000ff6000fffe03f */
[----:B------:R-:W-:Y:S01]  /*e270*/  @!UPT UIADD3 URZ, URZ, URZ, URZ ;  /* 0x0000003f3f3ff290 */ /* 0x000fe2000fffe03f */
[----:B------:R0:W-:Y:S04]  /*e280*/  STL.64 [R1+0x2e0], R12 ;  /* 0x0002e00c01007387 */ /* 0x0001e80000100a00 */
[----:B------:R-:W-:Y:S04]  /*e290*/  STL.64 [R1+0x2e8], R14 ;  /* 0x0002e80e01007387 */ /* 0x000fe80000100a00 */
[----:B0-----:R-:W3:Y:S04]  /*e2a0*/  LDL.LU.64 R12, [R1+0xbe8] ;  /* 0x000be800010c7983 */ /* 0x001ee80000300a00 */
[----:B------:R0:W-:Y:S04]  /*e2b0*/  STL.64 [R1+0xb70], R24 ;  /* 0x000b701801007387 */ /* 0x0001e80000100a00 */
[----:B0-----:R-:W2:Y:S04]  /*e2c0*/  LDL.LU.64 R24, [R1+0x2d0] ;  /* 0x0002d00001187983 */ /* 0x001ea80000300a00 */
[----:B------:R-:W2:Y:S01]  /*e2d0*/  LDL.LU.64 R26, [R1+0x2d8] ;  /* 0x0002d800011a7983 */ /* 0x000ea20000300a00 */
[----:B----4-:R-:W-:Y:S01]  /*e2e0*/  IMAD.MOV.U32 R3, RZ, RZ, R17 ;  /* 0x000000ffff037224 */ /* 0x010fe200078e0011 */
[C---:B---3--:R-:W-:Y:S08]  /*e2f0*/  HMMA.16816.F32.BF16 R4, R20.reuse, R12, R4 ;  /* 0x0000000c1404723c */ /* 0x048ff00000041804 */
[----:B--2---:R-:W-:Y:S01]  /*e300*/  HMMA.16816.F32.BF16 R24, R20, R16, R24 ;  /* 0x000000101418723c */ /* 0x004fe20000041818 */
[----:B------:R-:W-:Y:S11]  /*e310*/  IMAD.MOV.U32 R28, RZ, RZ, R12 ;  /* 0x000000ffff1c7224 */ /* 0x000ff600078e000c */
[----:B------:R-:W-:Y:S11]  /*e320*/  @!UPT UIADD3 URZ, URZ, URZ, URZ ;  /* 0x0000003f3f3ff290 */ /* 0x000ff6000fffe03f */
[----:B------:R-:W-:Y:S04]  /*e330*/  STL.64 [R1+0x2d0], R24 ;  /* 0x0002d01801007387 */ /* 0x000fe80000100a00 */
[----:B------:R0:W-:Y:S02]  /*e340*/  STL.64 [R1+0x2d8], R26 ;  /* 0x0002d81a01007387 */ /* 0x0001e40000100a00 */
[----:B0-----:R-:W-:Y:S02]  /*e350*/  IMAD.MOV.U32 R26, RZ, RZ, R16 ;  /* 0x000000ffff1a7224 */ /* 0x001fe400078e0010 */
[----:B------:R-:W2:Y:S04]  /*e360*/  LDL.LU.64 R16, [R1+0x290] ;  /* 0x0002900001107983 */ /* 0x000ea80000300a00 */
[----:B------:R-:W2:Y:S01]  /*e370*/  LDL.LU.64 R18, [R1+0x298] ;  /* 0x0002980001127983 */ /* 0x000ea20000300a00 */
[----:B------:R-:W-:-:S03]  /*e380*/  IMAD.MOV.U32 R27, RZ, RZ, R13 ;  /* 0x000000ffff1b7224 */ /* 0x000fc600078e000d */
[----:B------:R-:W-:Y:S04]  /*e390*/  STL.64 [R1+0x2c0], R4 ;  /* 0x0002c00401007387 */ /* 0x000fe80000100a00 */
[----:B------:R0:W-:Y:S04]  /*e3a0*/  STL.64 [R1+0x2c8], R6 ;  /* 0x0002c80601007387 */ /* 0x0001e80000100a00 */
[----:B0-----:R-:W3:Y:S04]  /*e3b0*/  LDL.LU.64 R6, [R1+0xbe0] ;  /* 0x000be00001067983 */ /* 0x001ee80000300a00 */
[----:B------:R-:W3:Y:S04]  /*e3c0*/  LDL.LU.64 R4, [R1+0xbd8] ;  /* 0x000bd80001047983 */ /* 0x000ee80000300a00 */
[----:B------:R-:W3:Y:S02]  /*e3d0*/  LDL.LU.64 R12, [R1+0xbd0] ;  /* 0x000bd000010c7983 */ /* 0x000ee40000300a00 */
[----:B---3--:R-:W-:Y:S01]  /*e3e0*/  HMMA.16816.F32.BF16 R4, R20, R12, R4 ;  /* 0x0000000c1404723c */ /* 0x008fe20000041804 */
[----:B------:R-:W-:-:S02]  /*e3f0*/  IMAD.MOV.U32 R0, RZ, RZ, R12 ;  /* 0x000000ffff007224 */ /* 0x000fc400078e000c */
[----:B------:R-:W-:Y:S11]  /*e400*/  IMAD.MOV.U32 R29, RZ, RZ, R13 ;  /* 0x000000ffff1d7224 */ /* 0x000ff600078e000d */
[----:B------:R-:W-:Y:S09]  /*e410*/  @!UPT UIADD3 URZ, URZ, URZ, URZ ;  /* 0x0000003f3f3ff290 */ /* 0x000ff2000fffe03f */
[----:B------:R-:W-:Y:S04]  /*e420*/  STL.64 [R1+0x2b0], R4 ;  /* 0x0002b00401007387 */ /* 0x000fe80000100a00 */
[----:B------:R0:W-:Y:S04]  /*e430*/  STL.64 [R1+0x2b8], R6 ;  /* 0x0002b80601007387 */ /* 0x0001e80000100a00 */
[----:B0-----:R-:W3:Y:S04]  /*e440*/  LDL.LU.64 R6, [R1+0xbc8] ;  /* 0x000bc80001067983 */ /* 0x001ee80000300a00 */
[----:B------:R-:W3:Y:S04]  /*e450*/  LDL.LU.64 R4, [R1+0xbc0] ;  /* 0x000bc00001047983 */ /* 0x000ee80000300a00 */
[----:B------:R-:W4:Y:S04]  /*e460*/  LDL.LU.64 R14, [R1+0xbb8] ;  /* 0x000bb800010e7983 */ /* 0x000f280000300a00 */
[----:B------:R-:W3:Y:S02]  /*e470*/  LDL.LU.64 R12, [R1+0xbb0] ;  /* 0x000bb000010c7983 */ /* 0x000ee40000300a00 */
[----:B---3--:R-:W-:Y:S11]  /*e480*/  HMMA.16816.F32.BF16 R4, R20, R12, R4 ;  /* 0x0000000c1404723c */ /* 0x008ff60000041804 */
[----:B------:R-:W-:Y:S11]  /*e490*/  @!UPT UIADD3 URZ, URZ, URZ, URZ ;  /* 0x0000003f3f3ff290 */ /* 0x000ff6000fffe03f */
[----:B------:R-:W-:Y:S01]  /*e4a0*/  @!UPT UIADD3 URZ, URZ, URZ, URZ ;  /* 0x0000003f3f3ff290 */ /* 0x000fe2000fffe03f */
[----:B------:R-:W-:Y:S04]  /*e4b0*/  STL.64 [R1+0x2a0], R4 ;  /* 0x0002a00401007387 */ /* 0x000fe80000100a00 */
[----:B------:R0:W-:Y:S04]  /*e4c0*/  STL.64 [R1+0x2a8], R6 ;  /* 0x0002a80601007387 */ /* 0x0001e80000100a00 */
[----:B0-----:R-:W3:Y:S04]  /*e4d0*/  LDL.LU.64 R6, [R1+0xba8] ;  /* 0x000ba80001067983 */ /* 0x001ee80000300a00 */
[----:B------:R-:W2:Y:S01]  /*e4e0*/  LDL.LU.64 R4, [R1+0xba0] ;  /* 0x000ba00001047983 */ /* 0x000ea20000300a00 */
[----:B------:R-:W-:-:S02]  /*e4f0*/  IMAD.MOV.U32 R24, RZ, RZ, R10 ;  /* 0x000000ffff187224 */ /* 0x000fc400078e000a */
[----:B------:R-:W-:Y:S01]  /*e500*/  IMAD.MOV.U32 R25, RZ, RZ, R2 ;  /* 0x000000ffff197224 */ /* 0x000fe200078e0002 */
[----:B------:R-:W3:Y:S04]  /*e510*/  LDL.LU R10, [R1+0xb98] ;  /* 0x000b9800010a7983 */ /* 0x000ee80000300800 */
[----:B------:R-:W3:Y:S04]  /*e520*/  LDL.LU R2, [R1+0xb94] ;  /* 0x000b940001027983 */ /* 0x000ee80000300800 */
[----:B----4-:R-:W-:Y:S04]  /*e530*/  STL.64 [R1+0xb28], R14 ;  /* 0x000b280e01007387 */ /* 0x010fe80000100a00 */
[----:B------:R0:W-:Y:S02]  /*e540*/  STL.64 [R1+0xb20], R12 ;  /* 0x000b200c01007387 */ /* 0x0001e40000100a00 */
[----:B0-----:R-:W-:-:S02]  /*e550*/  IMAD.MOV.U32 R12, RZ, RZ, R0 ;  /* 0x000000ffff0c7224 */ /* 0x001fc400078e0000 */
[----:B------:R-:W-:Y:S01]  /*e560*/  IMAD.MOV.U32 R13, RZ, RZ, R29 ;  /* 0x000000ffff0d7224 */ /* 0x000fe200078e001d */
[----:B------:R-:W4:Y:S04]  /*e570*/  LDL.LU R0, [R1+0xb90] ;  /* 0x000b900001007983 */ /* 0x000f280000300800 */
[----:B------:R0:W-:Y:S02]  /*e580*/  STL.64 [R1+0xb40], R12 ;  /* 0x000b400c01007387 */ /* 0x0001e40000100a00 */
[----:B0-----:R-:W-:Y:S02]  /*e590*/  IMAD.MOV.U32 R12, RZ, RZ, R28 ;  /* 0x000000ffff0c7224 */ /* 0x001fe400078e001c */
[----:B------:R-:W-:-:S05]  /*e5a0*/  IMAD.MOV.U32 R13, RZ, RZ, R27 ;  /* 0x000000ffff0d7224 */ /* 0x000fca00078e001b */
[----:B------:R0:W-:Y:S02]  /*e5b0*/  STL.64 [R1+0xb58], R12 ;  /* 0x000b580c01007387 */ /* 0x0001e40000100a00 */
[----:B0-----:R-:W-:Y:S02]  /*e5c0*/  IMAD.MOV.U32 R12, RZ, RZ, R26 ;  /* 0x000000ffff0c7224 */ /* 0x001fe400078e001a */
[----:B------:R-:W-:-:S05]  /*e5d0*/  IMAD.MOV.U32 R13, RZ, RZ, R3 ;  /* 0x000000ffff0d7224 */ /* 0x000fca00078e0003 */
[----:B------:R2:W-:Y:S02]  /*e5e0*/  STL.64 [R1+0xb78], R12 ;  /* 0x000b780c01007387 */ /* 0x0005e40000100a00 */
[C---:B--2---:R-:W-:Y:S02]  /*e5f0*/  HMMA.16816.F32.BF16 R12, R20.reuse, R4, R16 ;  /* 0x00000004140c723c */ /* 0x044fe40000041810 */
[----:B------:R-:W2:Y:S04]  /*e600*/  LDL.LU.64 R16, [R1+0x180] ;  /* 0x0001800001107983 */ /* 0x000ea80000300a00 */
[----:B------:R-:W2:Y:S11]  /*e610*/  LDL.LU.64 R18, [R1+0x188] ;  /* 0x0001880001127983 */ /* 0x000eb60000300a00 */
[----:B------:R-:W-:Y:S06]  /*e620*/  @!UPT UIADD3 URZ, URZ, URZ, URZ ;  /* 0x0000003f3f3ff290 */ /* 0x000fec000fffe03f */
[----:B------:R0:W-:Y:S04]  /*e630*/  STL.64 [R1+0x290], R12 ;  /* 0x0002900c01007387 */ /* 0x0001e80000100a00 */
[----:B------:R1:W-:Y:S04]  /*e640*/  STL.64 [R1+0x298], R14 ;  /* 0x0002980e01007387 */ /* 0x0003e80000100a00 */
[----:B0-----:R-:W2:Y:S04]  /*e650*/  LDL.LU.64 R12, [R1+0xe0] ;  /* 0x0000e000010c7983 */ /* 0x001ea80000300a00 */
[----:B-1----:R-:W2:Y:S04]  /*e660*/  LDL.LU.64 R14, [R1+0xe8] ;  /* 0x0000e800010e7983 */ /* 0x002ea80000300a00 */
[----:B---3--:R-:W-:Y:S04]  /*e670*/  STL.64 [R1+0xb18], R6 ;  /* 0x000b180601007387 */ /* 0x008fe80000100a00 */
[----:B------:R0:W-:Y:S04]  /*e680*/  STL.64 [R1+0xb10], R4 ;  /* 0x000b100401007387 */ /* 0x0001e80000100a00 */
[----:B0-----:R-:W3:Y:S04]  /*e690*/  LDL.LU.64 R4, [R1+0x80] ;  /* 0x0000800001047983 */ /* 0x001ee80000300a00 */
[----:B------:R-:W2:Y:S04]  /*e6a0*/  LDL.LU.64 R6, [R1+0x88] ;  /* 0x0000880001067983 */ /* 0x000ea80000300a00 */
[----:B--2---:R-:W-:Y:S04]  /*e6b0*/  STL.64 [R1+0xb38], R6 ;  /* 0x000b380601007387 */ /* 0x004fe80000100a00 */
[----:B---3--:R0:W-:Y:S04]  /*e6c0*/  STL.64 [R1+0xb30], R4 ;  /* 0x000b300401007387 */ /* 0x0081e80000100a00 */
[----:B0-----:R-:W2:Y:S04]  /*e6d0*/  LDL.LU.64 R4, [R1+0x90] ;  /* 0x0000900001047983 */ /* 0x001ea80000300a00 */
[----:B------:R-:W3:Y:S04]  /*e6e0*/  LDL.LU.64 R6, [R1+0x98] ;  /* 0x0000980001067983 */ /* 0x000ee80000300a00 */
[----:B---3--:R-:W-:Y:S04]  /*e6f0*/  STL.64 [R1+0xb50], R6 ;  /* 0x000b500601007387 */ /* 0x008fe80000100a00 */
[----:B--2---:R0:W-:Y:S04]  /*e700*/  STL.64 [R1+0xb48], R4 ;  /* 0x000b480401007387 */ /* 0x0041e80000100a00 */
        /* <DEDUP_REMOVED lines=14> */
[----:B------:R-:W3:Y:S11]  /*e7f0*/  LDL.LU.64 R12, [R1+0xb78] ;  /* 0x000b7800010c7983 */ /* 0x000ef60000300a00 */
[----:B------:R-:W-:Y:S09]  /*e800*/  @!UPT UIADD3 URZ, URZ, URZ, URZ ;  /* 0x0000003f3f3ff290 */ /* 0x000ff2000fffe03f */
[----:B------:R0:W-:Y:S04]  /*e810*/  STL.64 [R1+0xe0], R24 ;  /* 0x0000e01801007387 */ /* 0x0001e80000100a00 */
[----:B------:R2:W-:Y:S04]  /*e820*/  STL.64 [R1+0xe8], R26 ;  /* 0x0000e81a01007387 */ /* 0x0005e80000100a00 */
[----:B0-----:R-:W2:Y:S02]  /*e830*/  LDL.LU.64 R24, [R1+0xb70] ;  /* 0x000b700001187983 */ /* 0x001ea40000300a00 */
[C---:B--2---:R-:W-:Y:S02]  /*e840*/  HMMA.16816.F32.BF16 R24, R16.reuse, R24, R20 ;  /* 0x000000181018723c */ /* 0x044fe40000041814 */
[----:B----4-:R-:W-:Y:S11]  /*e850*/  LDSM.16.MT88.4 R20, [R0+0x5000] ;  /* 0x005000000014783b */ /* 0x010ff60000004200 */
[----:B------:R-:W-:Y:S10]  /*e860*/  @!UPT UIADD3 URZ, URZ, URZ, URZ ;  /* 0x0000003f3f3ff290 */ /* 0x000ff4000fffe03f */
[----:B------:R-:W-:Y:S04]  /*e870*/  STL.64 [R1+0xd0], R24 ;  /* 0x0000d01801007387 */ /* 0x000fe80000100a00 */
[----:B------:R-:W-:Y:S04]  /*e880*/  STL.64 [R1+0xd8], R26 ;  /* 0x0000d81a01007387 */ /* 0x000fe80000100a00 */
[----:B------:R-:W0:Y:S01]  /*e890*/  LDSM.16.MT88.4 R24, [R0+0x5080] ;  /* 0x005080000018783b */ /* 0x000e220000004200 */
[C---:B---3--:R-:W-:Y:S03]  /*e8a0*/  HMMA.16816.F32.BF16 R12, R16.reuse, R12, R4 ;  /* 0x0000000c100c723c */ /* 0x048fe60000041804 */
[----:B0-----:R-:W-:Y:S04]  /*e8b0*/  STL.64 [R1+0xa88], R26 ;  /* 0x000a881a01007387 */ /* 0x001fe80000100a00 */
[----:B------:R0:W-:Y:S04]  /*e8c0*/  STL.64 [R1+0xa80], R24 ;  /* 0x000a801801007387 */ /* 0x0001e80000100a00 */
[----:B0-----:R-:W2:Y:S04]  /*e8d0*/  LDL.LU.64 R24, [R1+0xf0] ;  /* 0x0000f00001187983 */ /* 0x001ea80000300a00 */
[----:B------:R-:W2:Y:S04]  /*e8e0*/  LDL.LU.64 R26, [R1+0xf8] ;  /* 0x0000f800011a7983 */ /* 0x000ea80000300a00 */
[----:B------:R-:W3:Y:S04]  /*e8f0*/  LDL.LU.64 R6, [R1+0xb68] ;  /* 0x000b680001067983 */ /* 0x000ee80000300a00 */
[----:B------:R-:W3:Y:S04]  /*e900*/  LDL.LU.64 R4, [R1+0xb60] ;  /* 0x000b600001047983 */ /* 0x000ee80000300a00 */
[----:B------:R0:W-:Y:S04]  /*e910*/  STL.64 [R1+0xc0], R12 ;  /* 0x0000c00c01007387 */ /* 0x0001e80000100a00 */
[----:B------:R3:W-:Y:S04]  /*e920*/  STL.64 [R1+0xc8], R14 ;  /* 0x0000c80e01007387 */ /* 0x0007e80000100a00 */
[----:B0-----:R-:W3:Y:S02]  /*e930*/  LDL.LU.64 R12, [R1+0xb58] ;  /* 0x000b5800010c7983 */ /* 0x001ee40000300a00 */
[C---:B---3--:R-:W-:Y:S02]  /*e940*/  HMMA.16816.F32.BF16 R12, R16.reuse, R12, R4 ;  /* 0x0000000c100c723c */ /* 0x048fe40000041804 */
[----:B------:R-:W3:Y:S04]  /*e950*/  LDL.LU.64 R6, [R1+0xb50] ;  /* 0x000b500001067983 */ /* 0x000ee80000300a00 */
[----:B------:R-:W3:Y:S11]  /*e960*/  LDL.LU.64 R4, [R1+0xb48] ;  /* 0x000b480001047983 */ /* 0x000ef60000300a00 */
[----:B------:R-:W-:Y:S06]  /*e970*/  @!UPT UIADD3 URZ, URZ, URZ, URZ ;  /* 0x0000003f3f3ff290 */ /* 0x000fec000fffe03f */
        /* <DEDUP_REMOVED lines=9> */
[----:B0-----:R-:W4:Y:S04]  /*ea10*/  LDL.LU.64 R14, [R1+0xb28] ;  /* 0x000b2800010e7983 */ /* 0x001f280000300a00 */
[----:B------:R-:W3:Y:S02]  /*ea20*/  LDL.LU.64 R12, [R1+0xb20] ;  /* 0x000b2000010c7983 */ /* 0x000ee40000300a00 */
[C---:B---3--:R-:W-:Y:S11]  /*ea30*/  HMMA.16816.F32.BF16 R4, R16.reuse, R12, R4 ;  /* 0x0000000c1004723c */ /* 0x048ff60000041804 */
[----:B------:R-:W-:Y:S11]  /*ea40*/  @!UPT UIADD3 URZ, URZ, URZ, URZ ;  /* 0x0000003f3f3ff290 */ /* 0x000ff6000fffe03f */
[----:B------:R-:W-:Y:S01]  /*ea50*/  @!UPT UIADD3 URZ, URZ, URZ, URZ ;  /* 0x0000003f3f3ff290 */ /* 0x000fe2000fffe03f */
[----:B------:R-:W-:Y:S04]  /*ea60*/  STL.64 [R1+0x80], R4 ;  /* 0x0000800401007387 */ /* 0x000fe80000100a00 */
[----:B------:R0:W-:Y:S04]  /*ea70*/  STL.64 [R1+0x88], R6 ;  /* 0x0000880601007387 */ /* 0x0001e80000100a00 */
[----:B0-----:R-:W3:Y:S04]  /*ea80*/  LDL.LU.64 R6, [R1+0xb18] ;  /* 0x000b180001067983 */ /* 0x001ee80000300a00 */
[----:B------:R-:W2:Y:S04]  /*ea90*/  LDL.LU.64 R4, [R1+0xb10] ;  /* 0x000b100001047983 */ /* 0x000ea80000300a00 */
[----:B----4-:R0:W-:Y:S01]  /*eaa0*/  STL.64 [R1+0xaa8], R14 ;  /* 0x000aa80e01007387 */ /* 0x0101e20000100a00 */
[----:B------:R-:W-:Y:S01]  /*eab0*/  IMAD.MOV.U32 R13, RZ, RZ, R2 ;  /* 0x000000ffff0d7224 */ /* 0x000fe200078e0002 */
[----:B--2---:R-:W-:Y:S11]  /*eac0*/  HMMA.16816.F32.BF16 R24, R16, R4, R24 ;  /* 0x000000041018723c */ /* 0x004ff60000041818 */
[----:B------:R-:W-:Y:S11]  /*ead0*/  @!UPT UIADD3 URZ, URZ, URZ, URZ ;  /* 0x0000003f3f3ff290 */ /* 0x000ff6000fffe03f */
[----:B------:R-:W-:Y:S02]  /*eae0*/  @!UPT UIADD3 URZ, URZ, URZ, URZ ;  /* 0x0000003f3f3ff290 */ /* 0x000fe4000fffe03f */
[----:B------:R-:W-:Y:S02]  /*eaf0*/  IMAD.MOV.U32 R3, RZ, RZ, R24 ;  /* 0x000000ffff037224 */ /* 0x000fe400078e0018 */
[----:B------:R-:W-:Y:S02]  /*eb00*/  IMAD.MOV.U32 R29, RZ, RZ, R25 ;  /* 0x000000ffff1d7224 */ /* 0x000fe400078e0019 */
[----:B------:R-:W-:Y:S01]  /*eb10*/  IMAD.MOV.U32 R0, RZ, RZ, R26 ;  /* 0x000000ffff007224 */ /* 0x000fe200078e001a */
[----:B------:R-:W2:Y:S01]  /*eb20*/  LDL.LU.64 R24, [R1+0xa0] ;  /* 0x0000a00001187983 */ /* 0x000ea20000300a00 */
[----:B------:R-:W-:-:S03]  /*eb30*/  IMAD.MOV.U32 R28, RZ, RZ, R27 ;  /* 0x000000ffff1c7224 */ /* 0x000fc600078e001b */
[----:B------:R-:W2:Y:S04]  /*eb40*/  LDL.LU.64 R26, [R1+0xa8] ;  /* 0x0000a800011a7983 */ /* 0x000ea80000300a00 */
[----:B---3--:R-:W-:Y:S04]  /*eb50*/  STL.64 [R1+0xae0], R6 ;  /* 0x000ae00601007387 */ /* 0x008fe80000100a00 */
[----:B------:R-:W3:Y:S04]  /*eb60*/  LDL.LU R12, [R1+0x330] ;  /* 0x00033000010c7983 */ /* 0x000ee80000300800 */
[----:B------:R-:W4:Y:S04]  /*eb70*/  LDL.LU R2, [R1+0xb08] ;  /* 0x000b080001027983 */ /* 0x000f280000300800 */
[----:B0-----:R-:W2:Y:S04]  /*eb80*/  LDL.LU R14, [R1+0x338] ;  /* 0x00033800010e7983 */ /* 0x001ea80000300800 */
[----:B------:R-:W2:Y:S04]  /*eb90*/  LDL.LU R15, [R1+0x33c] ;  /* 0x00033c00010f7983 */ /* 0x000ea80000300800 */
[----:B--2---:R0:W-:Y:S04]  /*eba0*/  STL.64 [R1+0xab8], R14 ;  /* 0x000ab80e01007387 */ /* 0x0041e80000100a00 */
[----:B---3--:R-:W-:Y:S04]  /*ebb0*/  STL.64 [R1+0xab0], R12 ;  /* 0x000ab00c01007387 */ /* 0x008fe80000100a00 */
[----:B0-----:R-:W2:Y:S01]  /*ebc0*/  LDL.64 R14, [R1+0x18] ;  /* 0x00001800010e7983 */ /* 0x001ea20000100a00 */
[----:B------:R-:W-:Y:S03]  /*ebd0*/  HMMA.16816.F32.BF16 R4, R16, R8, R24 ;  /* 0x000000081004723c */ /* 0x000fe60000041818 */
[----:B--2---:R0:W-:Y:S04]  /*ebe0*/  STL.64 [R1+0xac0], R14 ;  /* 0x000ac00e01007387 */ /* 0x0041e80000100a00 */
[----:B0-----:R-:W2:Y:S01]  /*ebf0*/  LDL R14, [R1+0x28] ;  /* 0x00002800010e7983 */ /* 0x001ea20000100800 */
[----:B----4-:R-:W-:Y:S11]  /*ec00*/  IMAD.MOV.U32 R15, RZ, RZ, R2 ;  /* 0x000000ffff0f7224 */ /* 0x010ff600078e0002 */
[----:B------:R-:W-:Y:S05]  /*ec10*/  @!UPT UIADD3 URZ, URZ, URZ, URZ ;  /* 0x0000003f3f3ff290 */ /* 0x000fea000fffe03f */
[----:B------:R-:W-:Y:S01]  /*ec20*/  IMAD.MOV.U32 R2, RZ, RZ, R7 ;  /* 0x000000ffff027224 */ /* 0x000fe200078e0007 */
[----:B--2---:R-:W-:Y:S04]  /*ec30*/  STL.64 [R1+0xad8], R14 ;  /* 0x000ad80e01007387 */ /* 0x004fe80000100a00 */
[----:B------:R-:W-:Y:S04]  /*ec40*/  STL [R1+0x988], R0 ;  /* 0x0009880001007387 */ /* 0x000fe80000100800 */
[----:B------:R0:W-:Y:S04]  /*ec50*/  STL [R1+0x80c], R29 ;  /* 0x00080c1d01007387 */ /* 0x0001e80000100800 */
[----:B0-----:R-:W2:Y:S04]  /*ec60*/  LDL R29, [R1+0x6b4] ;  /* 0x0006b400011d7983 */ /* 0x001ea80000100800 */
[----:B------:R-:W-:Y:S04]  /*ec70*/  STL [R1+0x808], R3 ;  /* 0x0008080301007387 */ /* 0x000fe80000100800 */
[----:B------:R0:W-:Y:S04]  /*ec80*/  STL.64 [R1+0xa0], R4 ;  /* 0x0000a00401007387 */ /* 0x0001e80000100a00 */
[----:B------:R1:W-:Y:S04]  /*ec90*/  STL [R1+0xa8], R6 ;  /* 0x0000a80601007387 */ /* 0x0003e80000100800 */
[----:B0-----:R-:W3:Y:S04]  /*eca0*/  LDL.LU R4, [R1+0x360] ;  /* 0x0003600001047983 */ /* 0x001ee80000300800 */
[----:B------:R-:W3:Y:S04]  /*ecb0*/  LDL.LU R5, [R1+0x364] ;  /* 0x0003640001057983 */ /* 0x000ee80000300800 */
[----:B-1----:R-:W4:Y:S04]  /*ecc0*/  LDL.LU R6, [R1+0x368] ;  /* 0x0003680001067983 */ /* 0x002f280000300800 */
[----:B------:R-:W4:Y:S04]  /*ecd0*/  LDL.LU R7, [R1+0x36c] ;  /* 0x00036c0001077983 */ /* 0x000f280000300800 */
[----:B----4-:R0:W-:Y:S04]  /*ece0*/  STL.64 [R1+0xaf0], R6 ;  /* 0x000af00601007387 */ /* 0x0101e80000100a00 */
[----:B---3--:R-:W-:Y:S04]  /*ecf0*/  STL.64 [R1+0xae8], R4 ;  /* 0x000ae80401007387 */ /* 0x008fe80000100a00 */
[----:B------:R-:W3:Y:S04]  /*ed00*/  LDL.64 R14, [R1+0x38] ;  /* 0x00003800010e7983 */ /* 0x000ee80000100a00 */
[----:B0-----:R-:W4:Y:S01]  /*ed10*/  LDL.64 R6, [R1+0x48] ;  /* 0x0000480001067983 */ /* 0x001f220000100a00 */
[----:B------:R-:W-:-:S02]  /*ed20*/  IMAD.MOV.U32 R26, RZ, RZ, R10 ;  /* 0x000000ffff1a7224 */ /* 0x000fc400078e000a */
[----:B------:R-:W-:Y:S01]  /*ed30*/  IMAD.MOV.U32 R27, RZ, RZ, R11 ;  /* 0x000000ffff1b7224 */ /* 0x000fe200078e000b */
[----:B---3--:R0:W-:Y:S04]  /*ed40*/  STL.64 [R1+0xaf8], R14 ;  /* 0x000af80e01007387 */ /* 0x0081e80000100a00 */
[----:B------:R-:W4:Y:S04]  /*ed50*/  LDL.LU R12, [R1+0x370] ;  /* 0x00037000010c7983 */ /* 0x000f280000300800 */
[----:B------:R-:W4:Y:S04]  /*ed60*/  LDL.LU R13, [R1+0x374] ;  /* 0x00037400010d7983 */ /* 0x000f280000300800 */
[----:B0-----:R-:W4:Y:S04]  /*ed70*/  LDL.LU R14, [R1+0x378] ;  /* 0x00037800010e7983 */ /* 0x001f280000300800 */
[----:B------:R-:W4:Y:S04]  /*ed80*/  LDL.LU R15, [R1+0x37c] ;  /* 0x00037c00010f7983 */ /* 0x000f280000300800 */
[----:B------:R-:W3:Y:S04]  /*ed90*/  LDL.LU R24, [R1+0x320] ;  /* 0x0003200001187983 */ /* 0x000ee80000300800 */
[----:B------:R-:W3:Y:S04]  /*eda0*/  LDL.LU R25, [R1+0x324] ;  /* 0x0003240001197983 */ /* 0x000ee80000300800 */
[----:B------:R-:W2:Y:S04]  /*edb0*/  LDL.LU R10, [R1+0xb04] ;  /* 0x000b0400010a7983 */ /* 0x000ea80000300800 */
[----:B------:R-:W2:Y:S04]  /*edc0*/  LDL.LU R11, [R1+0xb00] ;  /* 0x000b0000010b7983 */ /* 0x000ea80000300800 */
[----:B------:R-:W-:Y:S04]  /*edd0*/  STL.64 [R1+0xad0], R26 ;  /* 0x000ad01a01007387 */ /* 0x000fe80000100a00 */
[----:B---3--:R0:W-:Y:S04]  /*ede0*/  STL.64 [R1+0xac8], R24 ;  /* 0x000ac81801007387 */ /* 0x0081e80000100a00 */
[----:B0-----:R-:W3:Y:S04]  /*edf0*/  LDL.LU R24, [R1+0x350] ;  /* 0x0003500001187983 */ /* 0x001ee80000300800 */
[----:B------:R-:W3:Y:S04]  /*ee00*/  LDL.LU R25, [R1+0x354] ;  /* 0x0003540001197983 */ /* 0x000ee80000300800 */
[----:B------:R-:W3:Y:S04]  /*ee10*/  LDL.LU R26, [R1+0x358] ;  /* 0x00035800011a7983 */ /* 0x000ee80000300800 */
[----:B------:R-:W3:Y:S04]  /*ee20*/  LDL.LU R27, [R1+0x35c] ;  /* 0x00035c00011b7983 */ /* 0x000ee80000300800 */
[----:B--2---:R0:W-:Y:S04]  /*ee30*/  STL.64 [R1+0xa90], R10 ;  /* 0x000a900a01007387 */ /* 0x0041e80000100a00 */
[----:B------:R-:W2:Y:S04]  /*ee40*/  LDL.LU R8, [R1+0x340] ;  /* 0x0003400001087983 */ /* 0x000ea80000300800 */
[----:B------:R-:W2:Y:S04]  /*ee50*/  LDL.LU R9, [R1+0x344] ;  /* 0x0003440001097983 */ /* 0x000ea80000300800 */
[----:B0-----:R-:W2:Y:S04]  /*ee60*/  LDL.LU R10, [R1+0x348] ;  /* 0x00034800010a7983 */ /* 0x001ea80000300800 */
[----:B------:R-:W2:Y:S04]  /*ee70*/  LDL.LU R11, [R1+0x34c] ;  /* 0x00034c00010b7983 */ /* 0x000ea80000300800 */
[----:B------:R-:W2:Y:S04]  /*ee80*/  LDL.LU R16, [R1+0x60] ;  /* 0x0000600001107983 */ /* 0x000ea80000300800 */
[----:B------:R-:W2:Y:S04]  /*ee90*/  LDL.LU R17, [R1+0x64] ;  /* 0x0000640001117983 */ /* 0x000ea80000300800 */
[----:B------:R-:W2:Y:S04]  /*eea0*/  LDL.LU R18, [R1+0x68] ;  /* 0x0000680001127983 */ /* 0x000ea80000300800 */
[----:B------:R-:W2:Y:S01]  /*eeb0*/  LDL.LU R19, [R1+0x6c] ;  /* 0x00006c0001137983 */ /* 0x000ea20000300800 */
[----:B----4-:R-:W-:Y:S03]  /*eec0*/  HMMA.16816.F32.BF16 R12, R20, R6, R12 ;  /* 0x00000006140c723c */ /* 0x010fe6000004180c */
[----:B--2---:R-:W-:Y:S04]  /*eed0*/  STL.64 [R1+0xa00], R18 ;  /* 0x000a001201007387 */ /* 0x004fe80000100a00 */
[----:B------:R0:W-:Y:S04]  /*eee0*/  STL.64 [R1+0x9f8], R16 ;  /* 0x0009f81001007387 */ /* 0x0001e80000100a00 */
[----:B0-----:R-:W2:Y:S04]  /*eef0*/  LDL.LU R16, [R1+0x120] ;  /* 0x0001200001107983 */ /* 0x001ea80000300800 */
[----:B------:R-:W2:Y:S04]  /*ef00*/  LDL.LU R17, [R1+0x124] ;  /* 0x0001240001117983 */ /* 0x000ea80000300800 */
[----:B------:R-:W4:Y:S04]  /*ef10*/  LDL.LU R18, [R1+0x128] ;  /* 0x0001280001127983 */ /* 0x000f280000300800 */
[----:B------:R-:W4:Y:S01]  /*ef20*/  LDL.LU R19, [R1+0x12c] ;  /* 0x00012c0001137983 */ /* 0x000f220000300800 */
[----:B------:R-:W-:-:S02]  /*ef30*/  IMAD.MOV.U32 R3, RZ, RZ, R6 ;  /* 0x000000ffff037224 */ /* 0x000fc400078e0006 */
[----:B------:R-:W-:Y:S01]  /*ef40*/  IMAD.MOV.U32 R0, RZ, RZ, R7 ;  /* 0x000000ffff007224 */ /* 0x000fe200078e0007 */
[----:B----4-:R0:W-:Y:S04]  /*ef50*/  STL.64 [R1+0xa10], R18 ;  /* 0x000a101201007387 */ /* 0x0101e80000100a00 */
[----:B--2---:R-:W-:Y:S04]  /*ef60*/  STL.64 [R1+0xa08], R16 ;  /* 0x000a081001007387 */ /* 0x004fe80000100a00 */
[----:B0-----:R-:W2:Y:S04]  /*ef70*/  LDL R18, [R1+0x8] ;  /* 0x0000080001127983 */ /* 0x001ea80000100800 */
[----:B------:R-:W2:Y:S04]  /*ef80*/  LDL R19, [R1+0xc] ;  /* 0x00000c0001137983 */ /* 0x000ea80000100800 */
[----:B------:R-:W-:Y:S04]  /*ef90*/  STL.64 [R1+0x370], R12 ;  /* 0x0003700c01007387 */ /* 0x000fe80000100a00 */
[----:B------:R0:W-:Y:S04]  /*efa0*/  STL.64 [R1+0x378], R14 ;  /* 0x0003780e01007387 */ /* 0x0001e80000100a00 */
[----:B0-----:R-:W4:Y:S04]  /*efb0*/  LDL.LU.64 R14, [R1+0xaf8] ;  /* 0x000af800010e7983 */ /* 0x001f280000300a00 */
[----:B------:R-:W4:Y:S04]  /*efc0*/  LDL.LU.64 R6, [R1+0xaf0] ;  /* 0x000af00001067983 */ /* 0x000f280000300a00 */
[----:B------:R-:W4:Y:S02]  /*efd0*/  LDL.LU.64 R4, [R1+0xae8] ;  /* 0x000ae80001047983 */ /* 0x000f240000300a00 */
[C---:B----4-:R-:W-:Y:S11]  /*efe0*/  HMMA.16816.F32.BF16 R4, R20.reuse, R14, R4 ;  /* 0x0000000e1404723c */ /* 0x050ff60000041804 */
[----:B------:R-:W-:Y:S11]  /*eff0*/  @!UPT UIADD3 URZ, URZ, URZ, URZ ;  /* 0x0000003f3f3ff290 */ /* 0x000ff6000fffe03f */
[----:B------:R-:W-:Y:S01]  /*f000*/  @!UPT UIADD3 URZ, URZ, URZ, URZ ;  /* 0x0000003f3f3ff290 */ /* 0x000fe2000fffe03f */
[----:B------:R0:W-:Y:S04]  /*f010*/  STL.64 [R1+0x360], R4 ;  /* 0x0003600401007387 */ /* 0x0001e80000100a00 */
[----:B------:R1:W-:Y:S01]  /*f020*/  STL.64 [R1+0x368], R6 ;  /* 0x0003680601007387 */ /* 0x0003e20000100a00 */
[----:B0-----:R-:W-:Y:S02]  /*f030*/  IMAD.MOV.U32 R5, RZ, RZ, R14 ;  /* 0x000000ffff057224 */ /* 0x001fe400078e000e */
[----:B------:R-:W-:Y:S01]  /*f040*/  IMAD.MOV.U32 R4, RZ, RZ, R15 ;  /* 0x000000ffff047224 */ /* 0x000fe200078e000f */
[----:B-1----:R-:W4:Y:S04]  /*f050*/  LDL.LU.64 R6, [R1+0xae0] ;  /* 0x000ae00001067983 */ /* 0x002f280000300a00 */
[----:B------:R-:W3:Y:S02]  /*f060*/  LDL.LU.64 R14, [R1+0xad8] ;  /* 0x000ad800010e7983 */ /* 0x000ee40000300a00 */
[C---:B---3--:R-:W-:Y:S02]  /*f070*/  HMMA.16816.F32.BF16 R12, R20.reuse, R14, R24 ;  /* 0x0000000e140c723c */ /* 0x048fe40000041818 */
[----:B------:R-:W3:Y:S04]  /*f080*/  LDL.LU.64 R26, [R1+0xad0] ;  /* 0x000ad000011a7983 */ /* 0x000ee80000300a00 */
[----:B------:R-:W3:Y:S11]  /*f090*/  LDL.LU.64 R24, [R1+0xac8] ;  /* 0x000ac80001187983 */ /* 0x000ef60000300a00 */
[----:B------:R-:W-:Y:S06]  /*f0a0*/  @!UPT UIADD3 URZ, URZ, URZ, URZ ;  /* 0x0000003f3f3ff290 */ /* 0x000fec000fffe03f */
[----:B------:R-:W-:Y:S04]  /*f0b0*/  STL.64 [R1+0x350], R12 ;  /* 0x0003500c01007387 */ /* 0x000fe80000100a00 */
[----:B------:R0:W-:Y:S04]  /*f0c0*/  STL.64 [R1+0x358], R14 ;  /* 0x0003580e01007387 */ /* 0x0001e80000100a00 */
[----:B0-----:R-:W2:Y:S02]  /*f0d0*/  LDL.LU.64 R14, [R1+0xac0] ;  /* 0x000ac000010e7983 */ /* 0x001ea40000300a00 */
[C---:B--2---:R-:W-:Y:S11]  /*f0e0*/  HMMA.16816.F32.BF16 R8, R20.reuse, R14, R8 ;  /* 0x0000000e1408723c */ /* 0x044ff60000041808 */
[----:B------:R-:W-:Y:S11]  /*f0f0*/  @!UPT UIADD3 URZ, URZ, URZ, URZ ;  /* 0x0000003f3f3ff290 */ /* 0x000ff6000fffe03f */
[----:B------:R-:W-:Y:S01]  /*f100*/  @!UPT UIADD3 URZ, URZ, URZ, URZ ;  /* 0x0000003f3f3ff290 */ /* 0x000fe2000fffe03f */
[----:B------:R0:W-:Y:S04]  /*f110*/  STL.64 [R1+0x340], R8 ;  /* 0x0003400801007387 */ /* 0x0001e80000100a00 */
[----:B------:R-:W-:Y:S01]  /*f120*/  STL.64 [R1+0x348], R10 ;  /* 0x0003480a01007387 */ /* 0x000fe20000100a00 */
[----:B0-----:R-:W-:Y:S02]  /*f130*/  IMAD.MOV.U32 R9, RZ, RZ, R14 ;  /* 0x000000ffff097224 */ /* 0x001fe400078e000e */
[----:B------:R-:W-:Y:S02]  /*f140*/  IMAD.MOV.U32 R8, RZ, RZ, R15 ;  /* 0x000000ffff087224 */ /* 0x000fe400078e000f */
[----:B------:R-:W2:Y:S04]  /*f150*/  LDL.LU.64 R14, [R1+0xab8] ;  /* 0x000ab800010e7983 */ /* 0x000ea80000300a00 */
[----:B------:R-:W2:Y:S02]  /*f160*/  LDL.LU.64 R12, [R1+0xab0] ;  /* 0x000ab000010c7983 */ /* 0x000ea40000300a00 */
[----:B--2---:R-:W-:Y:S11]  /*f170*/  HMMA.16816.F32.BF16 R12, R20, R18, R12 ;  /* 0x00000012140c723c */ /* 0x004ff6000004180c */
[----:B------:R-:W-:Y:S11]  /*f180*/  @!UPT UIADD3 URZ, URZ, URZ, URZ ;  /* 0x0000003f3f3ff290 */ /* 0x000ff6000fffe03f */
[----:B------:R-:W-:Y:S01]  /*f190*/  @!UPT UIADD3 URZ, URZ, URZ, URZ ;  /* 0x0000003f3f3ff290 */ /* 0x000fe2000fffe03f */
[----:B------:R-:W-:Y:S04]  /*f1a0*/  STL.64 [R1+0x330], R12 ;  /* 0x0003300c01007387 */ /* 0x000fe80000100a00 */
[----:B------:R0:W-:Y:S04]  /*f1b0*/  STL.64 [R1+0x338], R14 ;  /* 0x0003380e01007387 */ /* 0x0001e80000100a00 */
[----:B0-----:R-:W3:Y:S04]  /*f1c0*/  LDL.LU.64 R14, [R1+0xaa8] ;  /* 0x000aa800010e7983 */ /* 0x001ee80000300a00 */
[----:B------:R0:W-:Y:S02]  /*f1d0*/  STL.64 [R1+0xa20], R18 ;  /* 0x000a201201007387 */ /* 0x0001e40000100a00 */
[----:B0-----:R-:W-:-:S02]  /*f1e0*/  IMAD.MOV.U32 R18, RZ, RZ, R9 ;  /* 0x000000ffff127224 */ /* 0x001fc400078e0009 */
[----:B------:R-:W-:-:S05]  /*f1f0*/  IMAD.MOV.U32 R19, RZ, RZ, R8 ;  /* 0x000000ffff137224 */ /* 0x000fca00078e0008 */
[----:B------:R0:W-:Y:S04]  /*f200*/  STL.64 [R1+0xa38], R18 ;  /* 0x000a381201007387 */ /* 0x0001e80000100a00 */
[----:B0-----:R-:W2:Y:S01]  /*f210*/  LDL.64 R18, [R1+0x28] ;  /* 0x0000280001127983 */ /* 0x001ea20000100a00 */
[----:B---3--:R-:W-:Y:S03]  /*f220*/  HMMA.16816.F32.BF16 R24, R20, R14, R24 ;  /* 0x0000000e1418723c */ /* 0x008fe60000041818 */
[----:B--2---:R0:W-:Y:S02]  /*f230*/  STL.64 [R1+0xa50], R18 ;  /* 0x000a501201007387 */ /* 0x0041e40000100a00 */
[----:B0-----:R-:W-:-:S02]  /*f240*/  IMAD.MOV.U32 R18, RZ, RZ, R5 ;  /* 0x000000ffff127224 */ /* 0x001fc400078e0005 */
[----:B------:R-:W-:-:S05]  /*f250*/  IMAD.MOV.U32 R19, RZ, RZ, R4 ;  /* 0x000000ffff137224 */ /* 0x000fca00078e0004 */
[----:B------:R-:W-:Y:S04]  /*f260*/  STL.64 [R1+0xa68], R18 ;  /* 0x000a681201007387 */ /* 0x000fe80000100a00 */
[----:B------:R-:W2:Y:S07]  /*f270*/  LDL.LU R8, [R1+0x310] ;  /* 0x0003100001087983 */ /* 0x000eae0000300800 */
[----:B------:R0:W-:Y:S04]  /*f280*/  STL.64 [R1+0x320], R24 ;  /* 0x0003201801007387 */ /* 0x0001e80000100a00 */
[----:B------:R1:W-:Y:S04]  /*f290*/  STL.64 [R1+0x328], R26 ;  /* 0x0003281a01007387 */ /* 0x0003e80000100a00 */
[----:B------:R-:W2:Y:S04]  /*f2a0*/  LDL.LU R9, [R1+0x314] ;  /* 0x0003140001097983 */ /* 0x000ea80000300800 */
[----:B------:R-:W2:Y:S04]  /*f2b0*/  LDL.LU R10, [R1+0x318] ;  /* 0x00031800010a7983 */ /* 0x000ea80000300800 */
[----:B------:R-:W2:Y:S04]  /*f2c0*/  LDL.LU R11, [R1+0x31c] ;  /* 0x00031c00010b7983 */ /* 0x000ea80000300800 */
[----:B0-----:R-:W3:Y:S04]  /*f2d0*/  LDL.LU R24, [R1+0x200] ;  /* 0x0002000001187983 */ /* 0x001ee80000300800 */
[----:B------:R-:W3:Y:S04]  /*f2e0*/  LDL.LU R25, [R1+0x204] ;  /* 0x0002040001197983 */ /* 0x000ee80000300800 */
[----:B-1----:R-:W3:Y:S04]  /*f2f0*/  LDL.LU R26, [R1+0x208] ;  /* 0x00020800011a7983 */ /* 0x002ee80000300800 */
[----:B------:R-:W3:Y:S04]  /*f300*/  LDL.LU R27, [R1+0x20c] ;  /* 0x00020c00011b7983 */ /* 0x000ee80000300800 */
[----:B------:R0:W-:Y:S04]  /*f310*/  STL.64 [R1+0xa18], R14 ;  /* 0x000a180e01007387 */ /* 0x0001e80000100a00 */
[----:B------:R-:W2:Y:S04]  /*f320*/  LDL.LU R12, [R1+0x130] ;  /* 0x00013000010c7983 */ /* 0x000ea80000300800 */
[----:B------:R-:W2:Y:S04]  /*f330*/  LDL.LU R13, [R1+0x134] ;  /* 0x00013400010d7983 */ /* 0x000ea80000300800 */
[----:B0-----:R-:W2:Y:S04]  /*f340*/  LDL.LU R14, [R1+0x138] ;  /* 0x00013800010e7983 */ /* 0x001ea80000300800 */
[----:B------:R-:W2:Y:S04]  /*f350*/  LDL.LU R15, [R1+0x13c] ;  /* 0x00013c00010f7983 */ /* 0x000ea80000300800 */
[----:B--2---:R-:W-:Y:S04]  /*f360*/  STL.64 [R1+0xa30], R14 ;  /* 0x000a300e01007387 */ /* 0x004fe80000100a00 */
[----:B------:R0:W-:Y:S04]  /*f370*/  STL.64 [R1+0xa28], R12 ;  /* 0x000a280c01007387 */ /* 0x0001e80000100a00 */
[----:B0-----:R-:W2:Y:S04]  /*f380*/  LDL.LU R12, [R1+0x140] ;  /* 0x00014000010c7983 */ /* 0x001ea80000300800 */
[----:B------:R-:W2:Y:S01]  /*f390*/  LDL.LU R13, [R1+0x144] ;  /* 0x00014400010d7983 */ /* 0x000ea20000300800 */
[----:B----4-:R-:W-:-:S02]  /*f3a0*/  IMAD.MOV.U32 R14, RZ, RZ, R7 ;  /* 0x000000ffff0e7224 */ /* 0x010fc400078e0007 */
[----:B------:R-:W-:Y:S01]  /*f3b0*/  IMAD.MOV.U32 R15, RZ, RZ, R6 ;  /* 0x000000ffff0f7224 */ /* 0x000fe200078e0006 */
[----:B------:R-:W4:Y:S04]  /*f3c0*/  LDL.LU R7, [R1+0xaa4] ;  /* 0x000aa40001077983 */ /* 0x000f280000300800 */
[----:B------:R-:W3:Y:S04]  /*f3d0*/  LDL.LU R6, [R1+0xaa0] ;  /* 0x000aa00001067983 */ /* 0x000ee80000300800 */
[----:B------:R-:W-:Y:S04]  /*f3e0*/  STL.64 [R1+0xa48], R14 ;  /* 0x000a480e01007387 */ /* 0x000fe80000100a00 */
[----:B--2---:R0:W-:Y:S04]  /*f3f0*/  STL.64 [R1+0xa40], R12 ;  /* 0x000a400c01007387 */ /* 0x0041e80000100a00 */
[----:B0-----:R-:W2:Y:S04]  /*f400*/  LDL.LU R12, [R1+0x150] ;  /* 0x00015000010c7983 */ /* 0x001ea80000300800 */
[----:B------:R-:W2:Y:S04]  /*f410*/  LDL.LU R13, [R1+0x154] ;  /* 0x00015400010d7983 */ /* 0x000ea80000300800 */
[----:B------:R-:W2:Y:S04]  /*f420*/  LDL.LU R14, [R1+0x158] ;  /* 0x00015800010e7983 */ /* 0x000ea80000300800 */
[----:B------:R-:W2:Y:S04]  /*f430*/  LDL.LU R15, [R1+0x15c] ;  /* 0x00015c00010f7983 */ /* 0x000ea80000300800 */
[----:B--2---:R3:W-:Y:S04]  /*f440*/  STL.64 [R1+0xa60], R14 ;  /* 0x000a600e01007387 */ /* 0x0047e80000100a00 */
[----:B------:R0:W-:Y:S01]  /*f450*/  STL.64 [R1+0xa58], R12 ;  /* 0x000a580c01007387 */ /* 0x0001e20000100a00 */
[----:B---3--:R-:W-:-:S02]  /*f460*/  IMAD.MOV.U32 R14, RZ, RZ, R6 ;  /* 0x000000ffff0e7224 */ /* 0x008fc400078e0006 */
[----:B----4-:R-:W-:Y:S01]  /*f470*/  IMAD.MOV.U32 R15, RZ, RZ, R7 ;  /* 0x000000ffff0f7224 */ /* 0x010fe200078e0007 */
[----:B0-----:R-:W2:Y:S04]  /*f480*/  LDL.LU R12, [R1+0x160] ;  /* 0x00016000010c7983 */ /* 0x001ea80000300800 */
[----:B------:R-:W2:Y:S04]  /*f490*/  LDL.LU R13, [R1+0x164] ;  /* 0x00016400010d7983 */ /* 0x000ea80000300800 */
[----:B------:R-:W3:Y:S04]  /*f4a0*/  LDL.LU R6, [R1+0xa9c] ;  /* 0x000a9c0001067983 */ /* 0x000ee80000300800 */
[----:B------:R-:W3:Y:S04]  /*f4b0*/  LDL.LU R7, [R1+0xa98] ;  /* 0x000a980001077983 */ /* 0x000ee80000300800 */
[----:B------:R-:W-:Y:S01]  /*f4c0*/  STL.64 [R1+0xa78], R14 ;  /* 0x000a780e01007387 */ /* 0x000fe20000100a00 */
[----:B---3--:R-:W-:Y:S03]  /*f4d0*/  HMMA.16816.F32.BF16 R8, R20, R6, R8 ;  /* 0x000000061408723c */ /* 0x008fe60000041808 */
[----:B--2---:R0:W-:Y:S04]  /*f4e0*/  STL.64 [R1+0xa70], R12 ;  /* 0x000a700c01007387 */ /* 0x0041e80000100a00 */
[----:B0-----:R-:W2:Y:S04]  /*f4f0*/  LDL.LU R12, [R1+0x170] ;  /* 0x00017000010c7983 */ /* 0x001ea80000300800 */
[----:B------:R-:W2:Y:S04]  /*f500*/  LDL.LU R13, [R1+0x174] ;  /* 0x00017400010d7983 */ /* 0x000ea80000300800 */
[----:B------:R-:W2:Y:S04]  /*f510*/  LDL.LU R14, [R1+0x178] ;  /* 0x00017800010e7983 */ /* 0x000ea80000300800 */
[----:B------:R-:W2:Y:S04]  /*f520*/  LDL.LU R15, [R1+0x17c] ;  /* 0x00017c00010f7983 */ /* 0x000ea80000300800 */
[----:B------:R-:W-:Y:S04]  /*f530*/  STL.64 [R1+0x310], R8 ;  /* 0x0003100801007387 */ /* 0x000fe80000100a00 */
[----:B------:R0:W-:Y:S04]  /*f540*/  STL.64 [R1+0x318], R10 ;  /* 0x0003180a01007387 */ /* 0x0001e80000100a00 */
[----:B0-----:R-:W3:Y:S01]  /*f550*/  LDL.LU.64 R10, [R1+0xa90] ;  /* 0x000a9000010a7983 */ /* 0x001ee20000300a00 */
[----:B------:R-:W-:-:S02]  /*f560*/  IMAD.MOV.U32 R18, RZ, RZ, R3 ;  /* 0x000000ffff127224 */ /* 0x000fc400078e0003 */
[----:B------:R-:W-:Y:S01]  /*f570*/  IMAD.MOV.U32 R19, RZ, RZ, R0 ;  /* 0x000000ffff137224 */ /* 0x000fe200078e0000 */
[----:B---3--:R-:W-:Y:S01]  /*f580*/  HMMA.16816.F32.BF16 R20, R20, R10, R24 ;  /* 0x0000000a1414723c */ /* 0x008fe20000041818 */
[----:B------:R-:W2:Y:S04]  /*f590*/  LDL.LU.64 R26, [R1+0xa88] ;  /* 0x000a8800011a7983 */ /* 0x000ea80000300a00 */
[----:B------:R-:W2:Y:S11]  /*f5a0*/  LDL.LU.64 R24, [R1+0xa80] ;  /* 0x000a800001187983 */ /* 0x000eb60000300a00 */
[----:B------:R-:W-:Y:S07]  /*f5b0*/  @!UPT UIADD3 URZ, URZ, URZ, URZ ;  /* 0x0000003f3f3ff290 */ /* 0x000fee000fffe03f */
[----:B------:R0:W-:Y:S04]  /*f5c0*/  STL.64 [R1+0x200], R20 ;  /* 0x0002001401007387 */ /* 0x0001e80000100a00 */
[----:B------:R1:W-:Y:S04]  /*f5d0*/  STL.64 [R1+0x208], R22 ;  /* 0x0002081601007387 */ /* 0x0003e80000100a00 */
[----:B0-----:R-:W3:Y:S04]  /*f5e0*/  LDL.LU R20, [R1+0x110] ;  /* 0x0001100001147983 */ /* 0x001ee80000300800 */
[----:B------:R-:W3:Y:S04]  /*f5f0*/  LDL.LU R21, [R1+0x114] ;  /* 0x0001140001157983 */ /* 0x000ee80000300800 */
[----:B-1----:R-:W3:Y:S04]  /*f600*/  LDL.LU R22, [R1+0x118] ;  /* 0x0001180001167983 */ /* 0x002ee80000300800 */
[----:B------:R-:W3:Y:S01]  /*f610*/  LDL.LU R23, [R1+0x11c] ;  /* 0x00011c0001177983 */ /* 0x000ee20000300800 */
[C---:B--2---:R-:W-:Y:S03]  /*f620*/  HMMA.16816.F32.BF16 R16, R24.reuse, R18, R12 ;  /* 0x000000121810723c */ /* 0x044fe6000004180c */
[----:B------:R-:W2:Y:S04]  /*f630*/  LDL.LU.64 R14, [R1+0xa78] ;  /* 0x000a7800010e7983 */ /* 0x000ea80000300a00 */
[----:B------:R-:W2:Y:S11]  /*f640*/  LDL.LU.64 R12, [R1+0xa70] ;  /* 0x000a7000010c7983 */ /* 0x000eb60000300a00 */
[----:B------:R-:W-:Y:S05]  /*f650*/  @!UPT UIADD3 URZ, URZ, URZ, URZ ;  /* 0x0000003f3f3ff290 */ /* 0x000fea000fffe03f */
[----:B------:R-:W-:Y:S04]  /*f660*/  STL.64 [R1+0x170], R16 ;  /* 0x0001701001007387 */ /* 0x000fe80000100a00 */
[----:B------:R0:W-:Y:S04]  /*f670*/  STL.64 [R1+0x178], R18 ;  /* 0x0001781201007387 */ /* 0x0001e80000100a00 */
[----:B0-----:R-:W2:Y:S04]  /*f680*/  LDL.LU.64 R18, [R1+0xa68] ;  /* 0x000a680001127983 */ /* 0x001ea80000300a00 */
[----:B------:R-:W4:Y:S01]  /*f690*/  LDL R0, [R1+0x6b8] ;  /* 0x0006b80001007983 */ /* 0x000f220000100800 */
[C---:B--2---:R-:W-:Y:S03]  /*f6a0*/  HMMA.16816.F32.BF16 R16, R24.reuse, R18, R12 ;  /* 0x000000121810723c */ /* 0x044fe6000004180c */
[----:B------:R-:W2:Y:S04]  /*f6b0*/  LDL.LU.64 R14, [R1+0xa60] ;  /* 0x000a6000010e7983 */ /* 0x000ea80000300a00 */
[----:B------:R-:W2:Y:S11]  /*f6c0*/  LDL.LU.64 R12, [R1+0xa58] ;  /* 0x000a5800010c7983 */ /* 0x000eb60000300a00 */
[----:B------:R-:W-:Y:S05]  /*f6d0*/  @!UPT UIADD3 URZ, URZ, URZ, URZ ;  /* 0x0000003f3f3ff290 */ /* 0x000fea000fffe03f */
[----:B------:R-:W-:Y:S04]  /*f6e0*/  STL.64 [R1+0x160], R16 ;  /* 0x0001601001007387 */ /* 0x000fe80000100a00 */
[----:B------:R0:W-:Y:S04]  /*f6f0*/  STL.64 [R1+0x168], R18 ;  /* 0x0001681201007387 */ /* 0x0001e80000100a00 */
[----:B0-----:R-:W2:Y:S02]  /*f700*/  LDL.LU.64 R18, [R1+0xa50] ;  /* 0x000a500001127983 */ /* 0x001ea40000300a00 */
[----:B--2---:R-:W-:Y:S01]  /*f710*/  HMMA.16816.F32.BF16 R12, R24, R18, R12 ;  /* 0x00000012180c723c */ /* 0x004fe2000004180c */
[----:B------:R-:W-:-:S02]  /*f720*/  IMAD.MOV.U32 R4, RZ, RZ, R18 ;  /* 0x000000ffff047224 */ /* 0x000fc400078e0012 */
[----:B------:R-:W-:Y:S11]  /*f730*/  IMAD.MOV.U32 R3, RZ, RZ, R19 ;  /* 0x000000ffff037224 */ /* 0x000ff600078e0013 */
[----:B------:R-:W-:Y:S09]  /*f740*/  @!UPT UIADD3 URZ, URZ, URZ, URZ ;  /* 0x0000003f3f3ff290 */ /* 0x000ff2000fffe03f */
[----:B------:R-:W-:Y:S04]  /*f750*/  STL.64 [R1+0x150], R12 ;  /* 0x0001500c01007387 */ /* 0x000fe80000100a00 */
[----:B------:R0:W-:Y:S04]  /*f760*/  STL.64 [R1+0x158], R14 ;  /* 0x0001580e01007387 */ /* 0x0001e80000100a00 */
[----:B0-----:R-:W2:Y:S04]  /*f770*/  LDL.LU.64 R14, [R1+0xa48] ;  /* 0x000a4800010e7983 */ /* 0x001ea80000300a00 */
[----:B------:R-:W2:Y:S04]  /*f780*/  LDL.LU.64 R12, [R1+0xa40] ;  /* 0x000a4000010c7983 */ /* 0x000ea80000300a00 */
[----:B------:R-:W2:Y:S02]  /*f790*/  LDL.LU.64 R18, [R1+0xa38] ;  /* 0x000a380001127983 */ /* 0x000ea40000300a00 */
[C---:B--2---:R-:W-:Y:S02]  /*f7a0*/  HMMA.16816.F32.BF16 R16, R24.reuse, R18, R12 ;  /* 0x000000121810723c */ /* 0x044fe4000004180c */
[----:B------:R-:W2:Y:S04]  /*f7b0*/  LDL.LU.64 R14, [R1+0xa30] ;  /* 0x000a3000010e7983 */ /* 0x000ea80000300a00 */
[----:B------:R-:W2:Y:S11]  /*f7c0*/  LDL.LU.64 R12, [R1+0xa28] ;  /* 0x000a2800010c7983 */ /* 0x000eb60000300a00 */
[----:B------:R-:W-:Y:S06]  /*f7d0*/  @!UPT UIADD3 URZ, URZ, URZ, URZ ;  /* 0x0000003f3f3ff290 */ /* 0x000fec000fffe03f */
[----:B------:R-:W-:Y:S04]  /*f7e0*/  STL.64 [R1+0x140], R16 ;  /* 0x0001401001007387 */ /* 0x000fe80000100a00 */
[----:B------:R0:W-:Y:S04]  /*f7f0*/  STL.64 [R1+0x148], R18 ;  /* 0x0001481201007387 */ /* 0x0001e80000100a00 */
[----:B0-----:R-:W2:Y:S02]  /*f800*/  LDL.LU.64 R18, [R1+0xa20] ;  /* 0x000a200001127983 */ /* 0x001ea40000300a00 */
[C---:B--2---:R-:W-:Y:S02]  /*f810*/  HMMA.16816.F32.BF16 R16, R24.reuse, R18, R12 ;  /* 0x000000121810723c */ /* 0x044fe4000004180c */
[----:B------:R-:W2:Y:S11]  /*f820*/  LDL.LU.64 R14, [R1+0xa18] ;  /* 0x000a1800010e7983 */ /* 0x000eb60000300a00 */
[----:B------:R-:W-:Y:S10]  /*f830*/  @!UPT UIADD3 URZ, URZ, URZ, URZ ;  /* 0x0000003f3f3ff290 */ /* 0x000ff4000fffe03f */
[----:B------:R-:W-:Y:S04]  /*f840*/  STL.64 [R1+0x130], R16 ;  /* 0x0001301001007387 */ /* 0x000fe80000100a00 */
[----:B------:R0:W-:Y:S04]  /*f850*/  STL.64 [R1+0x138], R18 ;  /* 0x0001381201007387 */ /* 0x0001e80000100a00 */
[----:B0-----:R-:W2:Y:S04]  /*f860*/  LDL.LU.64 R18, [R1+0xa10] ;  /* 0x000a100001127983 */ /* 0x001ea80000300a00 */
[----:B------:R-:W2:Y:S02]  /*f870*/  LDL.LU.64 R16, [R1+0xa08] ;  /* 0x000a080001107983 */ /* 0x000ea40000300a00 */
[C---:B--2---:R-:W-:Y:S11]  /*f880*/  HMMA.16816.F32.BF16 R16, R24.reuse, R14, R16 ;  /* 0x0000000e1810723c */ /* 0x044ff60000041810 */
[----:B------:R-:W-:Y:S11]  /*f890*/  @!UPT UIADD3 URZ, URZ, URZ, URZ ;  /* 0x0000003f3f3ff290 */ /* 0x000ff6000fffe03f */
[----:B------:R-:W-:Y:S01]  /*f8a0*/  @!UPT UIADD3 URZ, URZ, URZ, URZ ;  /* 0x0000003f3f3ff290 */ /* 0x000fe2000fffe03f */
[----:B------:R-:W-:Y:S04]  /*f8b0*/  STL.64 [R1+0x120], R16 ;  /* 0x0001201001007387 */ /* 0x000fe80000100a00 */
[----:B------:R0:W-:Y:S04]  /*f8c0*/  STL.64 [R1+0x128], R18 ;  /* 0x0001281201007387 */ /* 0x0001e80000100a00 */
[----:B0-----:R-:W2:Y:S04]  /*f8d0*/  LDL.LU.64 R18, [R1+0xa00] ;  /* 0x000a000001127983 */ /* 0x001ea80000300a00 */
[----:B------:R-:W2:Y:S04]  /*f8e0*/  LDL.LU.64 R16, [R1+0x9f8] ;  /* 0x0009f80001107983 */ /* 0x000ea80000300a00 */
[----:B------:R0:W-:Y:S04]  /*f8f0*/  STL.64 [R1+0x9b8], R14 ;  /* 0x0009b80e01007387 */ /* 0x0001e80000100a00 */
[----:B------:R-:W2:Y:S04]  /*f900*/  LDL.LU R12, [R1+0x420] ;  /* 0x00042000010c7983 */ /* 0x000ea80000300800 */
[----:B------:R-:W2:Y:S04]  /*f910*/  LDL.LU R13, [R1+0x424] ;  /* 0x00042400010d7983 */ /* 0x000ea80000300800 */
[----:B0-----:R-:W2:Y:S04]  /*f920*/  LDL.LU R14, [R1+0x428] ;  /* 0x00042800010e7983 */ /* 0x001ea80000300800 */
[----:B------:R-:W2:Y:S01]  /*f930*/  LDL.LU R15, [R1+0x42c] ;  /* 0x00042c00010f7983 */ /* 0x000ea20000300800 */
[----:B---3--:R-:W-:Y:S03]  /*f940*/  HMMA.16816.F32.BF16 R20, R24, R6, R20 ;  /* 0x000000061814723c */ /* 0x008fe60000041814 */
[----:B--2---:R0:W-:Y:S04]  /*f950*/  STL.64 [R1+0x9c8], R14 ;  /* 0x0009c80e01007387 */ /* 0x0041e80000100a00 */
[----:B------:R-:W-:Y:S01]  /*f960*/  STL.64 [R1+0x9c0], R12 ;  /* 0x0009c00c01007387 */ /* 0x000fe20000100a00 */
[----:B0-----:R-:W-:-:S02]  /*f970*/  IMAD.MOV.U32 R14, RZ, RZ, R4 ;  /* 0x000000ffff0e7224 */ /* 0x001fc400078e0004 */
[----:B------:R-:W-:-:S05]  /*f980*/  IMAD.MOV.U32 R15, RZ, RZ, R3 ;  /* 0x000000ffff0f7224 */ /* 0x000fca00078e0003 */
[----:B------:R0:W-:Y:S04]  /*f990*/  STL.64 [R1+0x9d8], R14 ;  /* 0x0009d80e01007387 */ /* 0x0001e80000100a00 */
[----:B0-----:R-:W2:Y:S04]  /*f9a0*/  LDL.64 R14, [R1+0x38] ;  /* 0x00003800010e7983 */ /* 0x001ea80000100a00 */
[----:B--2---:R0:W-:Y:S04]  /*f9b0*/  STL.64 [R1+0x9e8], R14 ;  /* 0x0009e80e01007387 */ /* 0x0041e80000100a00 */
[----:B------:R1:W-:Y:S04]  /*f9c0*/  STL.64 [R1+0x9f0], R6 ;  /* 0x0009f00601007387 */ /* 0x0003e80000100a00 */
[----:B------:R-:W-:Y:S04]  /*f9d0*/  STL.64 [R1+0x110], R20 ;  /* 0x0001101401007387 */ /* 0x000fe80000100a00 */
[----:B------:R-:W-:Y:S04]  /*f9e0*/  STL.64 [R1+0x118], R22 ;  /* 0x0001181601007387 */ /* 0x000fe80000100a00 */
[----:B----4-:R-:W2:Y:S01]  /*f9f0*/  LDSM.16.MT88.4 R20, [R0+0x5080] ;  /* 0x005080000014783b */ /* 0x010ea20000004200 */
[----:B0-----:R-:W-:Y:S03]  /*fa00*/  HMMA.16816.F32.BF16 R12, R24, R10, R16 ;  /* 0x0000000a180c723c */ /* 0x001fe60000041810 */
[----:B------:R-:W3:Y:S04]  /*fa10*/  LDL.LU R4, [R1+0x450] ;  /* 0x0004500001047983 */ /* 0x000ee80000300800 */
[----:B------:R-:W-:Y:S04]  /*fa20*/  LDSM.16.MT88.4 R24, [R29+0x5000] ;  /* 0x005000001d18783b */ /* 0x000fe80000004200 */
[----:B------:R-:W3:Y:S11]  /*fa30*/  LDSM.16.MT88.4 R16, [R0+0x5000] ;  /* 0x005000000010783b */ /* 0x000ef60000004200 */
[----:B------:R-:W-:Y:S01]  /*fa40*/  @!UPT UIADD3 URZ, URZ, URZ, URZ ;  /* 0x0000003f3f3ff290 */ /* 0x000fe2000fffe03f */
[----:B------:R-:W-:Y:S04]  /*fa50*/  STL.64 [R1+0x60], R12 ;  /* 0x0000600c01007387 */ /* 0x000fe80000100a00 */
[----:B------:R0:W-:Y:S04]  /*fa60*/  STL.64 [R1+0x68], R14 ;  /* 0x0000680e01007387 */ /* 0x0001e80000100a00 */
[----:B------:R-:W3:Y:S04]  /*fa70*/  LDL.LU R5, [R1+0x454] ;  /* 0x0004540001057983 */ /* 0x000ee80000300800 */
[----:B-1----:R-:W3:Y:S04]  /*fa80*/  LDL.LU R6, [R1+0x458] ;  /* 0x0004580001067983 */ /* 0x002ee80000300800 */
[----:B------:R-:W3:Y:S04]  /*fa90*/  LDL.LU R7, [R1+0x45c] ;  /* 0x00045c0001077983 */ /* 0x000ee80000300800 */
[----:B0-----:R-:W3:Y:S04]  /*faa0*/  LDL.64 R14, [R1+0x48] ;  /* 0x00004800010e7983 */ /* 0x001ee80000100a00 */
[----:B------:R0:W-:Y:S04]  /*fab0*/  STL.64 [R1+0x9e0], R10 ;  /* 0x0009e00a01007387 */ /* 0x0001e80000100a00 */
[----:B------:R-:W4:Y:S04]  /*fac0*/  LDL.LU R8, [R1+0x440] ;  /* 0x0004400001087983 */ /* 0x000f280000300800 */
[----:B------:R-:W4:Y:S04]  /*fad0*/  LDL.LU R9, [R1+0x444] ;  /* 0x0004440001097983 */ /* 0x000f280000300800 */
[----:B0-----:R-:W4:Y:S04]  /*fae0*/  LDL.LU R10, [R1+0x448] ;  /* 0x00044800010a7983 */ /* 0x001f280000300800 */
[----:B------:R-:W4:Y:S04]  /*faf0*/  LDL.LU R11, [R1+0x44c] ;  /* 0x00044c00010b7983 */ /* 0x000f280000300800 */
[----:B--2---:R0:W-:Y:S04]  /*fb00*/  STL.64 [R1+0x998], R22 ;  /* 0x0009981601007387 */ /* 0x0041e80000100a00 */
[----:B------:R-:W-:Y:S04]  /*fb10*/  STL.64 [R1+0x990], R20 ;  /* 0x0009901401007387 */ /* 0x000fe80000100a00 */
[----:B0-----:R-:W2:Y:S04]  /*fb20*/  LDL.64 R22, [R1+0x8] ;  /* 0x0000080001167983 */ /* 0x001ea80000100a00 */
[----:B--2---:R0:W-:Y:S04]  /*fb30*/  STL.64 [R1+0x9b0], R22 ;  /* 0x0009b01601007387 */ /* 0x0041e80000100a00 */
[----:B0-----:R-:W2:Y:S01]  /*fb40*/  LDL.64 R22, [R1+0x18] ;  /* 0x0000180001167983 */ /* 0x001ea20000100a00 */
[----:B---3--:R-:W-:Y:S03]  /*fb50*/  HMMA.16816.F32.BF16 R4, R16, R14, R4 ;  /* 0x0000000e1004723c */ /* 0x008fe60000041804 */
[----:B--2---:R0:W-:Y:S04]  /*fb60*/  STL.64 [R1+0x9d0], R22 ;  /* 0x0009d01601007387 */ /* 0x0041e80000100a00 */
[----:B------:R-:W2:Y:S04]  /*fb70*/  LDL.LU R20, [R1+0x430] ;  /* 0x0004300001147983 */ /* 0x000ea80000300800 */
[----:B------:R-:W2:Y:S04]  /*fb80*/  LDL.LU R21, [R1+0x434] ;  /* 0x0004340001157983 */ /* 0x000ea80000300800 */
[----:B0-----:R-:W2:Y:S04]  /*fb90*/  LDL.LU R22, [R1+0x438] ;  /* 0x0004380001167983 */ /* 0x001ea80000300800 */
[----:B------:R-:W2:Y:S04]  /*fba0*/  LDL.LU R23, [R1+0x43c] ;  /* 0x00043c0001177983 */ /* 0x000ea80000300800 */
[----:B------:R-:W-:Y:S04]  /*fbb0*/  STL.64 [R1+0x918], R26 ;  /* 0x0009181a01007387 */ /* 0x000fe80000100a00 */
[----:B------:R0:W-:Y:S04]  /*fbc0*/  STL.64 [R1+0x910], R24 ;  /* 0x0009101801007387 */ /* 0x0001e80000100a00 */
[----:B0-----:R-:W3:Y:S04]  /*fbd0*/  LDL.LU R24, [R1+0x400] ;  /* 0x0004000001187983 */ /* 0x001ee80000300800 */
[----:B------:R-:W3:Y:S04]  /*fbe0*/  LDL.LU R25, [R1+0x404] ;  /* 0x0004040001197983 */ /* 0x000ee80000300800 */
[----:B------:R-:W2:Y:S04]  /*fbf0*/  LDL.LU R26, [R1+0x408] ;  /* 0x00040800011a7983 */ /* 0x000ea80000300800 */
[----:B------:R-:W2:Y:S01]  /*fc00*/  LDL.LU R27, [R1+0x40c] ;  /* 0x00040c00011b7983 */ /* 0x000ea20000300800 */
[----:B------:R-:W-:-:S03]  /*fc10*/  IMAD.MOV.U32 R3, RZ, RZ, R15 ;  /* 0x000000ffff037224 */ /* 0x000fc600078e000f */
[----:B--2---:R-:W-:Y:S04]  /*fc20*/  STL.64 [R1+0x9a8], R26 ;  /* 0x0009a81a01007387 */ /* 0x004fe80000100a00 */
[----:B---3--:R0:W-:Y:S04]  /*fc30*/  STL.64 [R1+0x9a0], R24 ;  /* 0x0009a01801007387 */ /* 0x0081e80000100a00 */
[----:B0-----:R-:W2:Y:S04]  /*fc40*/  LDL.LU R24, [R1+0x410] ;  /* 0x0004100001187983 */ /* 0x001ea80000300800 */
[----:B------:R-:W2:Y:S04]  /*fc50*/  LDL.LU R25, [R1+0x414] ;  /* 0x0004140001197983 */ /* 0x000ea80000300800 */
[----:B------:R-:W2:Y:S04]  /*fc60*/  LDL.LU R26, [R1+0x418] ;  /* 0x00041800011a7983 */ /* 0x000ea80000300800 */
[----:B------:R-:W2:Y:S04]  /*fc70*/  LDL.LU R27, [R1+0x41c] ;  /* 0x00041c00011b7983 */ /* 0x000ea80000300800 */
[----:B------:R0:W-:Y:S04]  /*fc80*/  STL.64 [R1+0x450], R4 ;  /* 0x0004500401007387 */ /* 0x0001e80000100a00 */
[----:B------:R1:W-:Y:S01]  /*fc90*/  STL.64 [R1+0x458], R6 ;  /* 0x0004580601007387 */ /* 0x0003e20000100a00 */
[----:B0-----:R-:W-:-:S03]  /*fca0*/  IMAD.MOV.U32 R4, RZ, RZ, R14 ;  /* 0x000000ffff047224 */ /* 0x001fc600078e000e */
[----:B-1----:R-:W3:Y:S04]  /*fcb0*/  LDL.LU.64 R6, [R1+0x9f0] ;  /* 0x0009f00001067983 */ /* 0x002ee80000300a00 */
[----:B------:R-:W4:Y:S02]  /*fcc0*/  LDL.LU.64 R14, [R1+0x9e8] ;  /* 0x0009e800010e7983 */ /* 0x000f240000300a00 */
[----:B----4-:R-:W-:Y:S01]  /*fcd0*/  HMMA.16816.F32.BF16 R8, R16, R14, R8 ;  /* 0x0000000e1008723c */ /* 0x010fe20000041808 */
[----:B------:R-:W-:Y:S11]  /*fce0*/  IMAD.MOV.U32 R5, RZ, RZ, R15 ;  /* 0x000000ffff057224 */ /* 0x000ff600078e000f */
[----:B------:R-:W-:Y:S11]  /*fcf0*/  @!UPT UIADD3 URZ, URZ, URZ, URZ ;  /* 0x0000003f3f3ff290 */ /* 0x000ff6000fffe03f */
[----:B------:R0:W-:Y:S04]  /*fd00*/  STL.64 [R1+0x440], R8 ;  /* 0x0004400801007387 */ /* 0x0001e80000100a00 */
[----:B------:R1:W-:Y:S01]  /*fd10*/  STL.64 [R1+0x448], R10 ;  /* 0x0004480a01007387 */ /* 0x0003e20000100a00 */
[----:B0-----:R-:W-:-:S03]  /*fd20*/  IMAD.MOV.U32 R8, RZ, RZ, R14 ;  /* 0x000000ffff087224 */ /* 0x001fc600078e000e */
[----:B-1----:R-:W4:Y:S04]  /*fd30*/  LDL.LU.64 R10, [R1+0x9e0] ;  /* 0x0009e000010a7983 */ /* 0x002f280000300a00 */
[----:B------:R-:W2:Y:S02]  /*fd40*/  LDL.LU.64 R14, [R1+0x9d8] ;  /* 0x0009d800010e7983 */ /* 0x000ea40000300a00 */
[C---:B--2---:R-:W-:Y:S02]  /*fd50*/  HMMA.16816.F32.BF16 R12, R16.reuse, R14, R20 ;  /* 0x0000000e100c723c */ /* 0x044fe40000041814 */
[----:B------:R-:W2:Y:S11]  /*fd60*/  LDL.LU.64 R22, [R1+0x9d0] ;  /* 0x0009d00001167983 */ /* 0x000eb60000300a00 */
[----:B------:R-:W-:Y:S10]  /*fd70*/  @!UPT UIADD3 URZ, URZ, URZ, URZ ;  /* 0x0000003f3f3ff290 */ /* 0x000ff4000fffe03f */
[----:B------:R-:W-:Y:S04]  /*fd80*/  STL.64 [R1+0x430], R12 ;  /* 0x0004300c01007387 */ /* 0x000fe80000100a00 */
[----:B------:R0:W-:Y:S04]  /*fd90*/  STL.64 [R1+0x438], R14 ;  /* 0x0004380e01007387 */ /* 0x0001e80000100a00 */
[----:B0-----:R-:W3:Y:S04]  /*fda0*/  LDL.LU.64 R14, [R1+0x9c8] ;  /* 0x0009c800010e7983 */ /* 0x001ee80000300a00 */
[----:B------:R-:W3:Y:S01]  /*fdb0*/  LDL.LU.64 R12, [R1+0x9c0] ;  /* 0x0009c000010c7983 */ /* 0x000ee20000300a00 */
[----:B--2---:R-:W-:Y:S01]  /*fdc0*/  IMAD.MOV.U32 R9, RZ, RZ, R23 ;  /* 0x000000ffff097224 */ /* 0x004fe200078e0017 */
[----:B---3--:R-:W-:Y:S11]  /*fdd0*/  HMMA.16816.F32.BF16 R12, R16, R22, R12 ;  /* 0x00000016100c723c */ /* 0x008ff6000004180c */
[----:B------:R-:W-:Y:S11]  /*fde0*/  @!UPT UIADD3 URZ, URZ, URZ, URZ ;  /* 0x0000003f3f3ff290 */ /* 0x000ff6000fffe03f */
[----:B------:R-:W-:Y:S01]  /*fdf0*/  @!UPT UIADD3 URZ, URZ, URZ, URZ ;  /* 0x0000003f3f3ff290 */ /* 0x000fe2000fffe03f */
[----:B------:R0:W-:Y:S04]  /*fe00*/  STL.64 [R1+0x420], R12 ;  /* 0x0004200c01007387 */ /* 0x0001e80000100a00 */
[----:B------:R1:W-:Y:S01]  /*fe10*/  STL.64 [R1+0x428], R14 ;  /* 0x0004280e01007387 */ /* 0x0003e20000100a00 */
[----:B0-----:R-:W-:-:S03]  /*fe20*/  IMAD.MOV.U32 R12, RZ, RZ, R22 ;  /* 0x000000ffff0c7224 */ /* 0x001fc600078e0016 */
[----:B-1----:R-:W2:Y:S04]  /*fe30*/  LDL.LU.64 R14, [R1+0x9b8] ;  /* 0x0009b800010e7983 */ /* 0x002ea80000300a00 */
[----:B------:R-:W3:Y:S02]  /*fe40*/  LDL.LU.64 R22, [R1+0x9b0] ;  /* 0x0009b00001167983 */ /* 0x000ee40000300a00 */
[----:B---3--:R-:W-:Y:S11]  /*fe50*/  HMMA.16816.F32.BF16 R24, R16, R22, R24 ;  /* 0x000000161018723c */ /* 0x008ff60000041818 */
[----:B------:R-:W-:Y:S11]  /*fe60*/  @!UPT UIADD3 URZ, URZ, URZ, URZ ;  /* 0x0000003f3f3ff290 */ /* 0x000ff6000fffe03f */
[----:B------:R-:W-:Y:S01]  /*fe70*/  @!UPT UIADD3 URZ, URZ, URZ, URZ ;  /* 0x0000003f3f3ff290 */ /* 0x000fe2000fffe03f */
[----:B------:R-:W-:Y:S04]  /*fe80*/  STL.64 [R1+0x410], R24 ;  /* 0x0004101801007387 */ /* 0x000fe80000100a00 */
[----:B------:R0:W-:Y:S04]  /*fe90*/  STL.64 [R1+0x418], R26 ;  /* 0x0004181a01007387 */ /* 0x0001e80000100a00 */
[----:B0-----:R-:W2:Y:S04]  /*fea0*/  LDL.LU.64 R26, [R1+0x9a8] ;  /* 0x0009a800011a7983 */ /* 0x001ea80000300a00 */
[----:B------:R-:W2:Y:S01]  /*feb0*/  LDL.LU.64 R24, [R1+0x9a0] ;  /* 0x0009a00001187983 */ /* 0x000ea20000300a00 */
[----:B------:R-:W-:-:S02]  /*fec0*/  IMAD.MOV.U32 R0, RZ, RZ, R22 ;  /* 0x000000ffff007224 */ /* 0x000fc400078e0016 */
[----:B------:R-:W-:Y:S02]  /*fed0*/  IMAD.MOV.U32 R13, RZ, RZ, R23 ;  /* 0x000000ffff0d7224 */ /* 0x000fe400078e0017 */
[----:B------:R-:W3:Y:S04]  /*fee0*/  LDL.LU.64 R22, [R1+0x998] ;  /* 0x0009980001167983 */ /* 0x000ee80000300a00 */
[----:B------:R-:W3:Y:S01]  /*fef0*/  LDL.LU.64 R20, [R1+0x990] ;  /* 0x0009900001147983 */ /* 0x000ee20000300a00 */
[----:B--2---:R-:W-:Y:S11]  /*ff00*/  HMMA.16816.F32.BF16 R24, R16, R14, R24 ;  /* 0x0000000e1018723c */ /* 0x004ff60000041818 */
[----:B------:R-:W-:Y:S11]  /*ff10*/  @!UPT UIADD3 URZ, URZ, URZ, URZ ;  /* 0x0000003f3f3ff290 */ /* 0x000ff6000fffe03f */
[----:B------:R-:W-:Y:S01]  /*ff20*/  @!UPT UIADD3 URZ, URZ, URZ, URZ ;  /* 0x0000003f3f3ff290 */ /* 0x000fe2000fffe03f */
[----:B------:R0:W-:Y:S04]  /*ff30*/  STL.64 [R1+0x400], R24 ;  /* 0x0004001801007387 */ /* 0x0001e80000100a00 */
[----:B------:R1:W-:Y:S04]  /*ff40*/  STL.64 [R1+0x408], R26 ;  /* 0x0004081a01007387 */ /* 0x0003e80000100a00 */
[----:B0-----:R-:W4:Y:S04]  /*ff50*/  LDL.LU R24, [R1+0x300] ;  /* 0x0003000001187983 */ /* 0x001f280000300800 */
[----:B------:R-:W4:Y:S04]  /*ff60*/  LDL.LU R25, [R1+0x304] ;  /* 0x0003040001197983 */ /* 0x000f280000300800 */
[----:B-1----:R-:W4:Y:S04]  /*ff70*/  LDL.LU R26, [R1+0x308] ;  /* 0x00030800011a7983 */ /* 0x002f280000300800 */
[----:B------:R-:W4:Y:S04]  /*ff80*/  LDL.LU R27, [R1+0x30c] ;  /* 0x00030c00011b7983 */ /* 0x000f280000300800 */
[----:B------:R0:W-:Y:S02]  /*ff90*/  STL.64 [R1+0x920], R14 ;  /* 0x0009200e01007387 */ /* 0x0001e40000100a00 */
[----:B0-----:R-:W-:-:S02]  /*ffa0*/  IMAD.MOV.U32 R14, RZ, RZ, R0 ;  /* 0x000000ffff0e7224 */ /* 0x001fc400078e0000 */
[----:B------:R-:W-:Y:S01]  /*ffb0*/  IMAD.MOV.U32 R15, RZ, RZ, R13 ;  /* 0x000000ffff0f7224 */ /* 0x000fe200078e000d */
[----:B------:R-:W2:Y:S04]  /*ffc0*/  LDL.LU R0, [R1+0x988] ;  /* 0x0009880001007983 */ /* 0x000ea80000300800 */
[----:B------:R0:W-:Y:S02]  /*ffd0*/  STL.64 [R1+0x930], R14 ;  /* 0x0009300e01007387 */ /* 0x0001e40000100a00 */
[----:B0-----:R-:W-:Y:S02]  /*ffe0*/  IMAD.MOV.U32 R14, RZ, RZ, R12 ;  /* 0x000000ffff0e7224 */ /* 0x001fe400078e000c */
[----:B------:R-:W-:-:S05]  /*fff0*/  IMAD.MOV.U32 R15, RZ, RZ, R9 ;  /* 0x000000ffff0f7224 */ /* 0x000fca00078e0009 */
[----:B------:R0:W-:Y:S04]  /*10000*/  STL.64 [R1+0x948], R14 ;  /* 0x0009480e01007387 */ /* 0x0001e80000100a00 */
[----:B0-----:R-:W2:Y:S04]  /*10010*/  LDL.64 R14, [R1+0x28] ;  /* 0x00002800010e7983 */ /* 0x001ea80000100a00 */
[----:B--2---:R0:W-:Y:S02]  /*10020*/  STL.64 [R1+0x958], R14 ;  /* 0x0009580e01007387 */ /* 0x0041e40000100a00 */
[----:B0-----:R-:W-:-:S02]  /*10030*/  IMAD.MOV.U32 R14, RZ, RZ, R8 ;  /* 0x000000ffff0e7224 */ /* 0x001fc400078e0008 */
[----:B------:R-:W-:-:S05]  /*10040*/  IMAD.MOV.U32 R15, RZ, RZ, R5 ;  /* 0x000000ffff0f7224 */ /* 0x000fca00078e0005 */
[----:B------:R0:W-:Y:S04]  /*10050*/  STL.64 [R1+0x970], R14 ;  /* 0x0009700e01007387 */ /* 0x0001e80000100a00 */
[----:B------:R-:W2:Y:S04]  /*10060*/  LDL.LU R12, [R1+0x3f0] ;  /* 0x0003f000010c7983 */ /* 0x000ea80000300800 */
[----:B------:R-:W2:Y:S04]  /*10070*/  LDL.LU R13, [R1+0x3f4] ;  /* 0x0003f400010d7983 */ /* 0x000ea80000300800 */
[----:B0-----:R-:W2:Y:S04]  /*10080*/  LDL.LU R14, [R1+0x3f8] ;  /* 0x0003f800010e7983 */ /* 0x001ea80000300800 */
[----:B------:R-:W2:Y:S02]  /*10090*/  LDL.LU R15, [R1+0x3fc] ;  /* 0x0003fc00010f7983 */ /* 0x000ea40000300800 */
[----:B--2---:R-:W-:Y:S11]  /*100a0*/  HMMA.16816.F32.BF16 R12, R16, R6, R12 ;  /* 0x00000006100c723c */ /* 0x004ff6000004180c */
[----:B------:R-:W-:Y:S11]  /*100b0*/  @!UPT UIADD3 URZ, URZ, URZ, URZ ;  /* 0x0000003f3f3ff290 */ /* 0x000ff6000fffe03f */
[----:B------:R-:W-:Y:S01]  /*100c0*/  @!UPT UIADD3 URZ, URZ, URZ, URZ ;  /* 0x0000003f3f3ff290 */ /* 0x000fe2000fffe03f */
[----:B------:R-:W-:Y:S04]  /*100d0*/  STL.64 [R1+0x3f0], R12 ;  /* 0x0003f00c01007387 */ /* 0x000fe80000100a00 */
[----:B------:R0:W-:Y:S04]  /*100e0*/  STL.64 [R1+0x3f8], R14 ;  /* 0x0003f80e01007387 */ /* 0x0001e80000100a00 */
[----:B------:R1:W-:Y:S01]  /*100f0*/  STL.64 [R1+0x950], R6 ;  /* 0x0009500601007387 */ /* 0x0003e20000100a00 */
[----:B0-----:R-:W-:-:S03]  /*10100*/  IMAD.MOV.U32 R14, RZ, RZ, R4 ;  /* 0x000000ffff0e7224 */ /* 0x001fc600078e0004 */
[----:B------:R-:W2:Y:S04]  /*10110*/  LDL.LU R4, [R1+0x260] ;  /* 0x0002600001047983 */ /* 0x000ea80000300800 */
[----:B------:R-:W2:Y:S04]  /*10120*/  LDL.LU R5, [R1+0x264] ;  /* 0x0002640001057983 */ /* 0x000ea80000300800 */
[----:B-1----:R-:W2:Y:S04]  /*10130*/  LDL.LU R6, [R1+0x268] ;  /* 0x0002680001067983 */ /* 0x002ea80000300800 */
        /* <DEDUP_REMOVED lines=8> */
[----:B------:R-:W-:-:S03]  /*101c0*/  IMAD.MOV.U32 R15, RZ, RZ, R3 ;  /* 0x000000ffff0f7224 */ /* 0x000fc600078e0003 */
[----:B----4-:R-:W-:Y:S04]  /*101d0*/  STL.64 [R1+0x980], R6 ;  /* 0x0009800601007387 */ /* 0x010fe80000100a00 */
[----:B--2---:R0:W-:Y:S04]  /*101e0*/  STL.64 [R1+0x978], R4 ;  /* 0x0009780401007387 */ /* 0x0041e80000100a00 */
[----:B0-----:R-:W3:Y:S04]  /*101f0*/  LDL.LU R4, [R1+0x280] ;  /* 0x0002800001047983 */ /* 0x001ee80000300800 */
[----:B------:R-:W3:Y:S04]  /*10200*/  LDL.LU R5, [R1+0x284] ;  /* 0x0002840001057983 */ /* 0x000ee80000300800 */
[----:B------:R-:W3:Y:S04]  /*10210*/  LDL.LU R6, [R1+0x288] ;  /* 0x0002880001067983 */ /* 0x000ee80000300800 */
[----:B------:R-:W3:Y:S04]  /*10220*/  LDL.LU R7, [R1+0x28c] ;  /* 0x00028c0001077983 */ /* 0x000ee80000300800 */
[----:B------:R0:W-:Y:S04]  /*10230*/  STL.64 [R1+0x928], R10 ;  /* 0x0009280a01007387 */ /* 0x0001e80000100a00 */
[----:B------:R-:W2:Y:S04]  /*10240*/  LDL.LU R8, [R1+0x240] ;  /* 0x0002400001087983 */ /* 0x000ea80000300800 */
[----:B------:R-:W-:Y:S04]  /*10250*/  STL.64 [R1+0x300], R16 ;  /* 0x0003001001007387 */ /* 0x000fe80000100a00 */
[----:B------:R-:W-:Y:S04]  /*10260*/  STL.64 [R1+0x308], R18 ;  /* 0x0003081201007387 */ /* 0x000fe80000100a00 */
[----:B------:R-:W2:Y:S04]  /*10270*/  LDL.LU R9, [R1+0x244] ;  /* 0x0002440001097983 */ /* 0x000ea80000300800 */
[----:B0-----:R-:W4:Y:S04]  /*10280*/  LDL.LU R10, [R1+0x248] ;  /* 0x00024800010a7983 */ /* 0x001f280000300800 */
[----:B------:R-:W4:Y:S01]  /*10290*/  LDL.LU R11, [R1+0x24c] ;  /* 0x00024c00010b7983 */ /* 0x000f220000300800 */
[C---:B---3--:R-:W-:Y:S03]  /*102a0*/  HMMA.16816.F32.BF16 R12, R20.reuse, R14, R4 ;  /* 0x0000000e140c723c */ /* 0x048fe60000041804 */
[----:B----4-:R-:W-:Y:S04]  /*102b0*/  STL.64 [R1+0x940], R10 ;  /* 0x0009400a01007387 */ /* 0x010fe80000100a00 */
[----:B--2---:R0:W-:Y:S04]  /*102c0*/  STL.64 [R1+0x938], R8 ;  /* 0x0009380801007387 */ /* 0x0041e80000100a00 */
[----:B0-----:R-:W2:Y:S04]  /*102d0*/  LDL.LU R8, [R1+0x250] ;  /* 0x0002500001087983 */ /* 0x001ea80000300800 */
[----:B------:R-:W2:Y:S04]  /*102e0*/  LDL.LU R9, [R1+0x254] ;  /* 0x0002540001097983 */ /* 0x000ea80000300800 */
[----:B------:R-:W2:Y:S04]  /*102f0*/  LDL.LU R10, [R1+0x258] ;  /* 0x00025800010a7983 */ /* 0x000ea80000300800 */
[----:B------:R-:W2:Y:S04]  /*10300*/  LDL.LU R11, [R1+0x25c] ;  /* 0x00025c00010b7983 */ /* 0x000ea80000300800 */
[----:B------:R-:W3:Y:S04]  /*10310*/  LDL.LU R16, [R1+0x230] ;  /* 0x0002300001107983 */ /* 0x000ee80000300800 */
[----:B------:R-:W3:Y:S04]  /*10320*/  LDL.LU R17, [R1+0x234] ;  /* 0x0002340001117983 */ /* 0x000ee80000300800 */
[----:B------:R-:W3:Y:S04]  /*10330*/  LDL.LU R18, [R1+0x238] ;  /* 0x0002380001127983 */ /* 0x000ee80000300800 */
[----:B------:R-:W3:Y:S04]  /*10340*/  LDL.LU R19, [R1+0x23c] ;  /* 0x00023c0001137983 */ /* 0x000ee80000300800 */
[----:B------:R-:W4:Y:S04]  /*10350*/  LDL.LU R24, [R1+0x100] ;  /* 0x0001000001187983 */ /* 0x000f280000300800 */
[----:B------:R-:W4:Y:S04]  /*10360*/  LDL.LU R25, [R1+0x104] ;  /* 0x0001040001197983 */ /* 0x000f280000300800 */
[----:B------:R-:W4:Y:S04]  /*10370*/  LDL.LU R26, [R1+0x108] ;  /* 0x00010800011a7983 */ /* 0x000f280000300800 */
[----:B------:R-:W4:Y:S04]  /*10380*/  LDL.LU R27, [R1+0x10c] ;  /* 0x00010c00011b7983 */ /* 0x000f280000300800 */
[----:B------:R-:W2:Y:S04]  /*10390*/  LDL.LU.64 R6, [R1+0x980] ;  /* 0x0009800001067983 */ /* 0x000ea80000300a00 */
[----:B------:R-:W2:Y:S04]  /*103a0*/  LDL.LU.64 R4, [R1+0x978] ;  /* 0x0009780001047983 */ /* 0x000ea80000300a00 */
[----:B------:R-:W-:Y:S04]  /*103b0*/  STL.64 [R1+0x280], R12 ;  /* 0x0002800c01007387 */ /* 0x000fe80000100a00 */
        /* <DEDUP_REMOVED lines=8> */
[----:B0-----:R-:W2:Y:S02]  /*10440*/  LDL.LU.64 R14, [R1+0x958] ;  /* 0x00095800010e7983 */ /* 0x001ea40000300a00 */
[----:B--2---:R-:W-:Y:S01]  /*10450*/  HMMA.16816.F32.BF16 R4, R20, R14, R4 ;  /* 0x0000000e1404723c */ /* 0x004fe20000041804 */
[----:B------:R-:W-:Y:S11]  /*10460*/  IMAD.MOV.U32 R3, RZ, RZ, R15 ;  /* 0x000000ffff037224 */ /* 0x000ff600078e000f */
[----:B------:R-:W-:Y:S11]  /*10470*/  @!UPT UIADD3 URZ, URZ, URZ, URZ ;  /* 0x0000003f3f3ff290 */ /* 0x000ff6000fffe03f */
[----:B------:R0:W-:Y:S04]  /*10480*/  STL.64 [R1+0x260], R4 ;  /* 0x0002600401007387 */ /* 0x0001e80000100a00 */
[----:B------:R1:W-:Y:S01]  /*10490*/  STL.64 [R1+0x268], R6 ;  /* 0x0002680601007387 */ /* 0x0003e20000100a00 */
[----:B0-----:R-:W-:-:S03]  /*104a0*/  IMAD.MOV.U32 R4, RZ, RZ, R14 ;  /* 0x000000ffff047224 */ /* 0x001fc600078e000e */
[----:B-1----:R-:W2:Y:S04]  /*104b0*/  LDL.LU.64 R6, [R1+0x950] ;  /* 0x0009500001067983 */ /* 0x002ea80000300a00 */
        /* <DEDUP_REMOVED lines=9> */
[----:B------:R-:W4:Y:S11]  /*10550*/  LDL.LU.64 R10, [R1+0x928] ;  /* 0x00092800010a7983 */ /* 0x000f360000300a00 */
[----:B------:R-:W-:Y:S10]  /*10560*/  @!UPT UIADD3 URZ, URZ, URZ, URZ ;  /* 0x0000003f3f3ff290 */ /* 0x000ff4000fffe03f */
[----:B------:R-:W-:Y:S04]  /*10570*/  STL.64 [R1+0x240], R12 ;  /* 0x0002400c01007387 */ /* 0x000fe80000100a00 */
[----:B------:R0:W-:Y:S04]  /*10580*/  STL.64 [R1+0x248], R14 ;  /* 0x0002480e01007387 */ /* 0x0001e80000100a00 */
[----:B0-----:R-:W3:Y:S02]  /*10590*/  LDL.LU.64 R14, [R1+0x920] ;  /* 0x00092000010e7983 */ /* 0x001ee40000300a00 */
[C---:B---3--:R-:W-:Y:S02]  /*105a0*/  HMMA.16816.F32.BF16 R16, R20.reuse, R14, R16 ;  /* 0x0000000e1410723c */ /* 0x048fe40000041810 */
[----:B------:R0:W-:Y:S04]  /*105b0*/  STL.64 [R1+0x8f0], R14 ;  /* 0x0008f00e01007387 */ /* 0x0001e80000100a00 */
[----:B------:R-:W2:Y:S11]  /*105c0*/  LDL.LU R12, [R1+0x220] ;  /* 0x00022000010c7983 */ /* 0x000eb60000300800 */
[----:B------:R-:W-:Y:S06]  /*105d0*/  @!UPT UIADD3 URZ, URZ, URZ, URZ ;  /* 0x0000003f3f3ff290 */ /* 0x000fec000fffe03f */
[----:B------:R1:W-:Y:S04]  /*105e0*/  STL.64 [R1+0x230], R16 ;  /* 0x0002301001007387 */ /* 0x0003e80000100a00 */
[----:B------:R3:W-:Y:S04]  /*105f0*/  STL.64 [R1+0x238], R18 ;  /* 0x0002381201007387 */ /* 0x0007e80000100a00 */
[----:B------:R-:W2:Y:S04]  /*10600*/  LDL.LU R13, [R1+0x224] ;  /* 0x00022400010d7983 */ /* 0x000ea80000300800 */
[----:B0-----:R-:W2:Y:S04]  /*10610*/  LDL.LU R14, [R1+0x228] ;  /* 0x00022800010e7983 */ /* 0x001ea80000300800 */
[----:B------:R-:W2:Y:S04]  /*10620*/  LDL.LU R15, [R1+0x22c] ;  /* 0x00022c00010f7983 */ /* 0x000ea80000300800 */
[----:B-1----:R-:W4:Y:S04]  /*10630*/  LDL.LU R16, [R1+0x1c0] ;  /* 0x0001c00001107983 */ /* 0x002f280000300800 */
[----:B------:R-:W4:Y:S04]  /*10640*/  LDL.LU R17, [R1+0x1c4] ;  /* 0x0001c40001117983 */ /* 0x000f280000300800 */
[----:B---3--:R-:W3:Y:S04]  /*10650*/  LDL.LU R18, [R1+0x1c8] ;  /* 0x0001c80001127983 */ /* 0x008ee80000300800 */
[----:B------:R-:W3:Y:S01]  /*10660*/  LDL.LU R19, [R1+0x1cc] ;  /* 0x0001cc0001137983 */ /* 0x000ee20000300800 */
[----:B--2---:R-:W-:Y:S03]  /*10670*/  HMMA.16816.F32.BF16 R12, R20, R6, R12 ;  /* 0x00000006140c723c */ /* 0x004fe6000004180c */
[----:B---3--:R0:W-:Y:S04]  /*10680*/  STL.64 [R1+0x8d8], R18 ;  /* 0x0008d81201007387 */ /* 0x0081e80000100a00 */
[----:B----4-:R-:W-:Y:S01]  /*10690*/  STL.64 [R1+0x8d0], R16 ;  /* 0x0008d01001007387 */ /* 0x010fe20000100a00 */
[----:B0-----:R-:W-:-:S02]  /*106a0*/  IMAD.MOV.U32 R18, RZ, RZ, R4 ;  /* 0x000000ffff127224 */ /* 0x001fc400078e0004 */
[----:B------:R-:W-:-:S05]  /*106b0*/  IMAD.MOV.U32 R19, RZ, RZ, R3 ;  /* 0x000000ffff137224 */ /* 0x000fca00078e0003 */
[----:B------:R-:W-:Y:S04]  /*106c0*/  STL.64 [R1+0x8e8], R18 ;  /* 0x0008e81201007387 */ /* 0x000fe80000100a00 */
[----:B------:R0:W-:Y:S04]  /*106d0*/  STL.64 [R1+0x8f8], R6 ;  /* 0x0008f80601007387 */ /* 0x0001e80000100a00 */
[----:B0-----:R-:W2:Y:S04]  /*106e0*/  LDL.64 R6, [R1+0x48] ;  /* 0x0000480001067983 */ /* 0x001ea80000100a00 */
[----:B------:R0:W-:Y:S04]  /*106f0*/  STL.64 [R1+0x220], R12 ;  /* 0x0002200c01007387 */ /* 0x0001e80000100a00 */
[----:B------:R1:W-:Y:S04]  /*10700*/  STL.64 [R1+0x228], R14 ;  /* 0x0002280e01007387 */ /* 0x0003e80000100a00 */
[----:B0-----:R-:W3:Y:S04]  /*10710*/  LDL.LU R12, [R1+0x1e0] ;  /* 0x0001e000010c7983 */ /* 0x001ee80000300800 */
[----:B------:R-:W3:Y:S04]  /*10720*/  LDL.LU R13, [R1+0x1e4] ;  /* 0x0001e400010d7983 */ /* 0x000ee80000300800 */
[----:B-1----:R-:W4:Y:S04]  /*10730*/  LDL.LU R14, [R1+0x1e8] ;  /* 0x0001e800010e7983 */ /* 0x002f280000300800 */
[----:B------:R-:W4:Y:S01]  /*10740*/  LDL.LU R15, [R1+0x1ec] ;  /* 0x0001ec00010f7983 */ /* 0x000f220000300800 */
[----:B------:R-:W-:Y:S03]  /*10750*/  HMMA.16816.F32.BF16 R20, R20, R10, R24 ;  /* 0x0000000a1414723c */ /* 0x000fe60000041818 */
[----:B----4-:R-:W-:Y:S04]  /*10760*/  STL.64 [R1+0x908], R14 ;  /* 0x0009080e01007387 */ /* 0x010fe80000100a00 */
[----:B---3--:R0:W-:Y:S04]  /*10770*/  STL.64 [R1+0x900], R12 ;  /* 0x0009000c01007387 */ /* 0x0081e80000100a00 */
[----:B0-----:R-:W2:Y:S04]  /*10780*/  LDL.LU R12, [R1+0x1f0] ;  /* 0x0001f000010c7983 */ /* 0x001ea80000300800 */
[----:B------:R-:W2:Y:S04]  /*10790*/  LDL.LU R13, [R1+0x1f4] ;  /* 0x0001f400010d7983 */ /* 0x000ea80000300800 */
[----:B------:R-:W2:Y:S04]  /*107a0*/  LDL.LU R14, [R1+0x1f8] ;  /* 0x0001f800010e7983 */ /* 0x000ea80000300800 */
[----:B------:R-:W2:Y:S04]  /*107b0*/  LDL.LU R15, [R1+0x1fc] ;  /* 0x0001fc00010f7983 */ /* 0x000ea80000300800 */
[----:B------:R-:W3:Y:S04]  /*107c0*/  LDL.64 R18, [R1+0x38] ;  /* 0x0000380001127983 */ /* 0x000ee80000100a00 */
[----:B------:R-:W2:Y:S04]  /*107d0*/  LDL.LU.64 R26, [R1+0x918] ;  /* 0x00091800011a7983 */ /* 0x000ea80000300a00 */
[----:B------:R-:W2:Y:S04]  /*107e0*/  LDL.LU.64 R24, [R1+0x910] ;  /* 0x0009100001187983 */ /* 0x000ea80000300a00 */
[----:B------:R0:W-:Y:S04]  /*107f0*/  STL.64 [R1+0x100], R20 ;  /* 0x0001001401007387 */ /* 0x0001e80000100a00 */
[----:B------:R1:W-:Y:S04]  /*10800*/  STL.64 [R1+0x108], R22 ;  /* 0x0001081601007387 */ /* 0x0003e80000100a00 */
[----:B0-----:R-:W4:Y:S04]  /*10810*/  LDL.LU R20, [R1+0x190] ;  /* 0x0001900001147983 */ /* 0x001f280000300800 */
[----:B------:R-:W4:Y:S04]  /*10820*/  LDL.LU R21, [R1+0x194] ;  /* 0x0001940001157983 */ /* 0x000f280000300800 */
[----:B-1----:R-:W2:Y:S04]  /*10830*/  LDL.LU R22, [R1+0x198] ;  /* 0x0001980001167983 */ /* 0x002ea80000300800 */
[----:B------:R-:W2:Y:S04]  /*10840*/  LDL.LU R23, [R1+0x19c] ;  /* 0x00019c0001177983 */ /* 0x000ea80000300800 */
[----:B--2---:R-:W-:Y:S04]  /*10850*/  STL.64 [R1+0x8a0], R22 ;  /* 0x0008a01601007387 */ /* 0x004fe80000100a00 */
[----:B----4-:R0:W-:Y:S04]  /*10860*/  STL.64 [R1+0x898], R20 ;  /* 0x0008981401007387 */ /* 0x0101e80000100a00 */
[----:B0-----:R-:W2:Y:S04]  /*10870*/  LDL.LU R20, [R1+0x1a0] ;  /* 0x0001a00001147983 */ /* 0x001ea80000300800 */
[----:B------:R-:W2:Y:S04]  /*10880*/  LDL.LU R21, [R1+0x1a4] ;  /* 0x0001a40001157983 */ /* 0x000ea80000300800 */
[----:B------:R-:W4:Y:S04]  /*10890*/  LDL.LU R22, [R1+0x1a8] ;  /* 0x0001a80001167983 */ /* 0x000f280000300800 */
[----:B------:R-:W4:Y:S04]  /*108a0*/  LDL.LU R23, [R1+0x1ac] ;  /* 0x0001ac0001177983 */ /* 0x000f280000300800 */
[----:B----4-:R0:W-:Y:S04]  /*108b0*/  STL.64 [R1+0x8b0], R22 ;  /* 0x0008b01601007387 */ /* 0x0101e80000100a00 */
[----:B--2---:R-:W-:Y:S04]  /*108c0*/  STL.64 [R1+0x8a8], R20 ;  /* 0x0008a81401007387 */ /* 0x004fe80000100a00 */
[----:B0-----:R-:W2:Y:S01]  /*108d0*/  LDL.64 R22, [R1+0x8] ;  /* 0x0000080001167983 */ /* 0x001ea20000100a00 */
[----:B------:R-:W-:Y:S03]  /*108e0*/  HMMA.16816.F32.BF16 R12, R24, R6, R12 ;  /* 0x00000006180c723c */ /* 0x000fe6000004180c */
[----:B--2---:R0:W-:Y:S04]  /*108f0*/  STL.64 [R1+0x8c8], R22 ;  /* 0x0008c81601007387 */ /* 0x0041e80000100a00 */
[----:B0-----:R-:W2:Y:S04]  /*10900*/  LDL.64 R22, [R1+0x18] ;  /* 0x0000180001167983 */ /* 0x001ea80000100a00 */
[----:B--2---:R0:W-:Y:S04]  /*10910*/  STL.64 [R1+0x8e0], R22 ;  /* 0x0008e01601007387 */ /* 0x0041e80000100a00 */
[----:B------:R-:W2:Y:S04]  /*10920*/  LDL.LU R20, [R1+0x1d0] ;  /* 0x0001d00001147983 */ /* 0x000ea80000300800 */
[----:B------:R-:W2:Y:S04]  /*10930*/  LDL.LU R21, [R1+0x1d4] ;  /* 0x0001d40001157983 */ /* 0x000ea80000300800 */
[----:B0-----:R-:W2:Y:S04]  /*10940*/  LDL.LU R22, [R1+0x1d8] ;  /* 0x0001d80001167983 */ /* 0x001ea80000300800 */
[----:B------:R-:W2:Y:S04]  /*10950*/  LDL.LU R23, [R1+0x1dc] ;  /* 0x0001dc0001177983 */ /* 0x000ea80000300800 */
[----:B------:R-:W-:Y:S04]  /*10960*/  STL.64 [R1+0x1f0], R12 ;  /* 0x0001f00c01007387 */ /* 0x000fe80000100a00 */
[----:B------:R0:W-:Y:S04]  /*10970*/  STL.64 [R1+0x1f8], R14 ;  /* 0x0001f80e01007387 */ /* 0x0001e80000100a00 */
[----:B0-----:R-:W4:Y:S04]  /*10980*/  LDL.LU.64 R14, [R1+0x908] ;  /* 0x00090800010e7983 */ /* 0x001f280000300a00 */
[----:B------:R-:W4:Y:S01]  /*10990*/  LDL.LU.64 R12, [R1+0x900] ;  /* 0x00090000010c7983 */ /* 0x000f220000300a00 */
[----:B------:R-:W-:-:S02]  /*109a0*/  IMAD.MOV.U32 R9, RZ, RZ, R6 ;  /* 0x000000ffff097224 */ /* 0x000fc400078e0006 */
[----:B------:R-:W-:Y:S02]  /*109b0*/  IMAD.MOV.U32 R8, RZ, RZ, R7 ;  /* 0x000000ffff087224 */ /* 0x000fe400078e0007 */
[----:B------:R-:W2:Y:S04]  /*109c0*/  LDL.LU.64 R6, [R1+0x8f8] ;  /* 0x0008f80001067983 */ /* 0x000ea80000300a00 */
[----:B------:R-:W-:Y:S04]  /*109d0*/  STL.64 [R1+0x8c0], R10 ;  /* 0x0008c00a01007387 */ /* 0x000fe80000100a00 */
[----:B------:R0:W-:Y:S01]  /*109e0*/  STL.64 [R1+0x8b8], R8 ;  /* 0x0008b80801007387 */ /* 0x0001e20000100a00 */
[----:B---3--:R-:W-:-:S03]  /*109f0*/  IMAD.MOV.U32 R5, RZ, RZ, R19 ;  /* 0x000000ffff057224 */ /* 0x008fc600078e0013 */
[----:B0-----:R-:W3:Y:S04]  /*10a00*/  LDL.LU R8, [R1+0x1b0] ;  /* 0x0001b00001087983 */ /* 0x001ee80000300800 */
[----:B------:R-:W3:Y:S04]  /*10a10*/  LDL.LU R9, [R1+0x1b4] ;  /* 0x0001b40001097983 */ /* 0x000ee80000300800 */
[----:B------:R-:W3:Y:S04]  /*10a20*/  LDL.LU R10, [R1+0x1b8] ;  /* 0x0001b800010a7983 */ /* 0x000ee80000300800 */
[----:B------:R-:W3:Y:S01]  /*10a30*/  LDL.LU R11, [R1+0x1bc] ;  /* 0x0001bc00010b7983 */ /* 0x000ee20000300800 */
[----:B----4-:R-:W-:Y:S11]  /*10a40*/  HMMA.16816.F32.BF16 R12, R24, R18, R12 ;  /* 0x00000012180c723c */ /* 0x010ff6000004180c */
[----:B------:R-:W-:Y:S11]  /*10a50*/  @!UPT UIADD3 URZ, URZ, URZ, URZ ;  /* 0x0000003f3f3ff290 */ /* 0x000ff6000fffe03f */
[----:B------:R-:W-:Y:S01]  /*10a60*/  @!UPT UIADD3 URZ, URZ, URZ, URZ ;  /* 0x0000003f3f3ff290 */ /* 0x000fe2000fffe03f */
        /* <DEDUP_REMOVED lines=17> */
[----:B------:R-:W-:Y:S01]  /*10b80*/  STL.64 [R1+0x1c8], R18 ;  /* 0x0001c81201007387 */ /* 0x000fe20000100a00 */
[----:B0-----:R-:W-:-:S03]  /*10b90*/  IMAD.MOV.U32 R16, RZ, RZ, R22 ;  /* 0x000000ffff107224 */ /* 0x001fc600078e0016 */
[----:B------:R-:W2:Y:S02]  /*10ba0*/  LDL.LU.64 R22, [R1+0x8c8] ;  /* 0x0008c80001167983 */ /* 0x000ea40000300a00 */
[C---:B--2---:R-:W-:Y:S01]  /*10bb0*/  HMMA.16816.F32.BF16 R8, R24.reuse, R22, R8 ;  /* 0x000000161808723c */ /* 0x044fe20000041808 */
[----:B------:R-:W-:Y:S02]  /*10bc0*/  IMAD.MOV.U32 R4, RZ, RZ, R22 ;  /* 0x000000ffff047224 */ /* 0x000fe400078e0016 */
[----:B------:R-:W-:Y:S11]  /*10bd0*/  IMAD.MOV.U32 R3, RZ, RZ, R23 ;  /* 0x000000ffff037224 */ /* 0x000ff600078e0017 */
[----:B------:R-:W-:Y:S09]  /*10be0*/  @!UPT UIADD3 URZ, URZ, URZ, URZ ;  /* 0x0000003f3f3ff290 */ /* 0x000ff2000fffe03f */
[----:B------:R-:W-:Y:S04]  /*10bf0*/  STL.64 [R1+0x1b0], R8 ;  /* 0x0001b00801007387 */ /* 0x000fe80000100a00 */
[----:B------:R0:W-:Y:S04]  /*10c00*/  STL.64 [R1+0x1b8], R10 ;  /* 0x0001b80a01007387 */ /* 0x0001e80000100a00 */
[----:B0-----:R-:W2:Y:S04]  /*10c10*/  LDL.LU.64 R10, [R1+0x8c0] ;  /* 0x0008c000010a7983 */ /* 0x001ea80000300a00 */
[----:B------:R-:W3:Y:S04]  /*10c20*/  LDL.LU.64 R8, [R1+0x8b8] ;  /* 0x0008b80001087983 */ /* 0x000ee80000300a00 */
[----:B------:R-:W4:Y:S04]  /*10c30*/  LDL.LU.64 R22, [R1+0x8b0] ;  /* 0x0008b00001167983 */ /* 0x000f280000300a00 */
[----:B------:R-:W4:Y:S02]  /*10c40*/  LDL.LU.64 R20, [R1+0x8a8] ;  /* 0x0008a80001147983 */ /* 0x000f240000300a00 */
[C---:B----4-:R-:W-:Y:S11]  /*10c50*/  HMMA.16816.F32.BF16 R20, R24.reuse, R14, R20 ;  /* 0x0000000e1814723c */ /* 0x050ff60000041814 */
[----:B------:R-:W-:Y:S11]  /*10c60*/  @!UPT UIADD3 URZ, URZ, URZ, URZ ;  /* 0x0000003f3f3ff290 */ /* 0x000ff6000fffe03f */
[----:B------:R-:W-:Y:S01]  /*10c70*/  @!UPT UIADD3 URZ, URZ, URZ, URZ ;  /* 0x0000003f3f3ff290 */ /* 0x000fe2000fffe03f */
[----:B------:R-:W-:Y:S04]  /*10c80*/  STL.64 [R1+0x1a0], R20 ;  /* 0x0001a01401007387 */ /* 0x000fe80000100a00 */
[----:B------:R0:W-:Y:S04]  /*10c90*/  STL.64 [R1+0x1a8], R22 ;  /* 0x0001a81601007387 */ /* 0x0001e80000100a00 */
[----:B0-----:R-:W4:Y:S04]  /*10ca0*/  LDL.LU.64 R22, [R1+0x8a0] ;  /* 0x0008a00001167983 */ /* 0x001f280000300a00 */
[----:B------:R-:W4:Y:S04]  /*10cb0*/  LDL.LU.64 R20, [R1+0x898] ;  /* 0x0008980001147983 */ /* 0x000f280000300a00 */
[----:B------:R-:W-:Y:S04]  /*10cc0*/  STL.64 [R1+0x830], R14 ;  /* 0x0008300e01007387 */ /* 0x000fe80000100a00 */
[----:B------:R0:W-:Y:S01]  /*10cd0*/  STL.64 [R1+0x838], R6 ;  /* 0x0008380601007387 */ /* 0x0001e20000100a00 */
[----:B----4-:R-:W-:Y:S07]  /*10ce0*/  HMMA.16816.F32.BF16 R20, R24, R6, R20 ;  /* 0x000000061814723c */ /* 0x010fee0000041814 */
[----:B0-----:R-:W-:-:S02]  /*10cf0*/  IMAD.MOV.U32 R6, RZ, RZ, R16 ;  /* 0x000000ffff067224 */ /* 0x001fc400078e0010 */
[----:B------:R-:W-:Y:S11]  /*10d00*/  IMAD.MOV.U32 R7, RZ, RZ, R13 ;  /* 0x000000ffff077224 */ /* 0x000ff600078e000d */
[----:B------:R-:W-:Y:S03]  /*10d10*/  @!UPT UIADD3 URZ, URZ, URZ, URZ ;  /* 0x0000003f3f3ff290 */ /* 0x000fe6000fffe03f */
[----:B------:R-:W-:Y:S04]  /*10d20*/  STL.64 [R1+0x190], R20 ;  /* 0x0001901401007387 */ /* 0x000fe80000100a00 */
[----:B------:R-:W-:Y:S04]  /*10d30*/  STL.64 [R1+0x198], R22 ;  /* 0x0001981601007387 */ /* 0x000fe80000100a00 */
[----:B------:R0:W-:Y:S04]  /*10d40*/  STL.64 [R1+0x850], R6 ;  /* 0x0008500601007387 */ /* 0x0001e80000100a00 */
[----:B0-----:R-:W4:Y:S04]  /*10d50*/  LDL.LU.64 R6, [R1+0x28] ;  /* 0x0000280001067983 */ /* 0x001f280000300a00 */
[----:B----4-:R0:W-:Y:S04]  /*10d60*/  STL.64 [R1+0x868], R6 ;  /* 0x0008680601007387 */ /* 0x0101e80000100a00 */
[----:B------:R-:W2:Y:S04]  /*10d70*/  LDL.LU R16, [R1+0x70] ;  /* 0x0000700001107983 */ /* 0x000ea80000300800 */
[----:B------:R-:W2:Y:S01]  /*10d80*/  LDL.LU R17, [R1+0x74] ;  /* 0x0000740001117983 */ /* 0x000ea20000300800 */
[----:B0-----:R-:W-:-:S03]  /*10d90*/  IMAD.MOV.U32 R6, RZ, RZ, R12 ;  /* 0x000000ffff067224 */ /* 0x001fc600078e000c */
[----:B------:R-:W2:Y:S01]  /*10da0*/  LDL.LU R18, [R1+0x78] ;  /* 0x0000780001127983 */ /* 0x000ea20000300800 */
[----:B------:R-:W-:-:S03]  /*10db0*/  IMAD.MOV.U32 R7, RZ, RZ, R5 ;  /* 0x000000ffff077224 */ /* 0x000fc600078e0005 */
[----:B------:R-:W2:Y:S04]  /*10dc0*/  LDL.LU R19, [R1+0x7c] ;  /* 0x00007c0001137983 */ /* 0x000ea80000300800 */
[----:B------:R-:W4:Y:S04]  /*10dd0*/  LDL R5, [R1+0x6b0] ;  /* 0x0006b00001057983 */ /* 0x000f280000100800 */
[----:B------:R-:W-:Y:S04]  /*10de0*/  STL.64 [R1+0x880], R6 ;  /* 0x0008800601007387 */ /* 0x000fe80000100a00 */
[----:B------:R-:W3:Y:S04]  /*10df0*/  LDL.LU R12, [R1+0x3a0] ;  /* 0x0003a000010c7983 */ /* 0x000ee80000300800 */
[----:B------:R-:W3:Y:S04]  /*10e00*/  LDL.LU R13, [R1+0x3a4] ;  /* 0x0003a400010d7983 */ /* 0x000ee80000300800 */
[----:B------:R-:W3:Y:S04]  /*10e10*/  LDL.LU R14, [R1+0x3a8] ;  /* 0x0003a800010e7983 */ /* 0x000ee80000300800 */
[----:B------:R-:W3:Y:S01]  /*10e20*/  LDL.LU R15, [R1+0x3ac] ;  /* 0x0003ac00010f7983 */ /* 0x000ee20000300800 */
[----:B--2---:R-:W-:Y:S03]  /*10e30*/  HMMA.16816.F32.BF16 R24, R24, R10, R16 ;  /* 0x0000000a1818723c */ /* 0x004fe60000041810 */
[----:B------:R-:W-:Y:S04]  /*10e40*/  LDSM.16.MT88.4 R16, [R29+0x5080] ;  /* 0x005080001d10783b */ /* 0x000fe80000004200 */
[----:B----4-:R-:W0:Y:S04]  /*10e50*/  LDSM.16.MT88.4 R20, [R5+0x5000] ;  /* 0x005000000514783b */ /* 0x010e280000004200 */
[----:B---3--:R-:W-:Y:S04]  /*10e60*/  STL.64 [R1+0x848], R14 ;  /* 0x0008480e01007387 */ /* 0x008fe80000100a00 */
[----:B------:R1:W-:Y:S04]  /*10e70*/  STL.64 [R1+0x840], R12 ;  /* 0x0008400c01007387 */ /* 0x0003e80000100a00 */
[----:B-1----:R-:W2:Y:S04]  /*10e80*/  LDL.LU R12, [R1+0x3b0] ;  /* 0x0003b000010c7983 */ /* 0x002ea80000300800 */
[----:B------:R-:W2:Y:S04]  /*10e90*/  LDL.LU R13, [R1+0x3b4] ;  /* 0x0003b400010d7983 */ /* 0x000ea80000300800 */
[----:B------:R-:W3:Y:S04]  /*10ea0*/  LDL.LU R14, [R1+0x3b8] ;  /* 0x0003b800010e7983 */ /* 0x000ee80000300800 */
[----:B------:R-:W3:Y:S04]  /*10eb0*/  LDL.LU R15, [R1+0x3bc] ;  /* 0x0003bc00010f7983 */ /* 0x000ee80000300800 */
[----:B---3--:R-:W-:Y:S04]  /*10ec0*/  STL.64 [R1+0x860], R14 ;  /* 0x0008600e01007387 */ /* 0x008fe80000100a00 */
[----:B--2---:R1:W-:Y:S04]  /*10ed0*/  STL.64 [R1+0x858], R12 ;  /* 0x0008580c01007387 */ /* 0x0043e80000100a00 */
        /* <DEDUP_REMOVED lines=9> */
[----:B------:R-:W3:Y:S01]  /*10f70*/  LDL.LU R15, [R1+0x3dc] ;  /* 0x0003dc00010f7983 */ /* 0x000ee20000300800 */
[----:B------:R-:W-:-:S03]  /*10f80*/  IMAD.MOV.U32 R6, RZ, RZ, R9 ;  /* 0x000000ffff067224 */ /* 0x000fc600078e0009 */
[----:B---3--:R-:W-:Y:S04]  /*10f90*/  STL.64 [R1+0x890], R14 ;  /* 0x0008900e01007387 */ /* 0x008fe80000100a00 */
[----:B--2---:R1:W-:Y:S04]  /*10fa0*/  STL.64 [R1+0x888], R12 ;  /* 0x0008880c01007387 */ /* 0x0043e80000100a00 */
[----:B-1----:R-:W2:Y:S04]  /*10fb0*/  LDL.LU R12, [R1+0x3e0] ;  /* 0x0003e000010c7983 */ /* 0x002ea80000300800 */
[----:B------:R-:W2:Y:S04]  /*10fc0*/  LDL.LU R13, [R1+0x3e4] ;  /* 0x0003e400010d7983 */ /* 0x000ea80000300800 */
[----:B------:R-:W2:Y:S04]  /*10fd0*/  LDL.LU R14, [R1+0x3e8] ;  /* 0x0003e800010e7983 */ /* 0x000ea80000300800 */
[----:B------:R-:W2:Y:S04]  /*10fe0*/  LDL.LU R15, [R1+0x3ec] ;  /* 0x0003ec00010f7983 */ /* 0x000ea80000300800 */
[----:B------:R-:W-:Y:S04]  /*10ff0*/  STL.64 [R1+0x70], R24 ;  /* 0x0000701801007387 */ /* 0x000fe80000100a00 */
[----:B------:R-:W-:Y:S04]  /*11000*/  STL.64 [R1+0x78], R26 ;  /* 0x0000781a01007387 */ /* 0x000fe80000100a00 */
[----:B------:R-:W1:Y:S01]  /*11010*/  LDSM.16.MT88.4 R24, [R5+0x5080] ;  /* 0x005080000518783b */ /* 0x000e620000004200 */
[----:B------:R-:W-:-:S03]  /*11020*/  IMAD.MOV.U32 R7, RZ, RZ, R8 ;  /* 0x000000ffff077224 */ /* 0x000fc600078e0008 */
[----:B0-----:R-:W-:Y:S04]  /*11030*/  STL.64 [R1+0x818], R22 ;  /* 0x0008181601007387 */ /* 0x001fe80000100a00 */
[----:B------:R0:W-:Y:S04]  /*11040*/  STL.64 [R1+0x810], R20 ;  /* 0x0008101401007387 */ /* 0x0001e80000100a00 */
[----:B0-----:R-:W3:Y:S04]  /*11050*/  LDL.LU R20, [R1+0x390] ;  /* 0x0003900001147983 */ /* 0x001ee80000300800 */
[----:B------:R-:W3:Y:S04]  /*11060*/  LDL.LU R21, [R1+0x394] ;  /* 0x0003940001157983 */ /* 0x000ee80000300800 */
[----:B------:R-:W3:Y:S04]  /*11070*/  LDL.LU R22, [R1+0x398] ;  /* 0x0003980001167983 */ /* 0x000ee80000300800 */
[----:B------:R-:W3:Y:S04]  /*11080*/  LDL.LU R23, [R1+0x39c] ;  /* 0x00039c0001177983 */ /* 0x000ee80000300800 */
[----:B-1----:R0:W-:Y:S02]  /*11090*/  STL.64 [R1+0x7a0], R26 ;  /* 0x0007a01a01007387 */ /* 0x0021e40000100a00 */
[----:B0-----:R-:W-:-:S02]  /*110a0*/  IMAD.MOV.U32 R26, RZ, RZ, R4 ;  /* 0x000000ffff1a7224 */ /* 0x001fc400078e0004 */
[----:B------:R-:W-:Y:S01]  /*110b0*/  STL.64 [R1+0x798], R24 ;  /* 0x0007981801007387 */ /* 0x000fe20000100a00 */
[C---:B--2---:R-:W-:Y:S03]  /*110c0*/  HMMA.16816.F32.BF16 R4, R16.reuse, R6, R12 ;  /* 0x000000061004723c */ /* 0x044fe6000004180c */
[----:B------:R-:W2:Y:S04]  /*110d0*/  LDL.LU.64 R14, [R1+0x890] ;  /* 0x00089000010e7983 */ /* 0x000ea80000300a00 */
[----:B------:R-:W2:Y:S11]  /*110e0*/  LDL.LU.64 R12, [R1+0x888] ;  /* 0x00088800010c7983 */ /* 0x000eb60000300a00 */
[----:B------:R-:W-:Y:S05]  /*110f0*/  @!UPT UIADD3 URZ, URZ, URZ, URZ ;  /* 0x0000003f3f3ff290 */ /* 0x000fea000fffe03f */
        /* <DEDUP_REMOVED lines=9> */
[----:B0-----:R-:W2:Y:S01]  /*11190*/  LDL.LU.64 R6, [R1+0x868] ;  /* 0x0008680001067983 */ /* 0x001ea20000300a00 */
[----:B------:R-:W-:Y:S01]  /*111a0*/  IMAD.MOV.U32 R27, RZ, RZ, R3 ;  /* 0x000000ffff1b7224 */ /* 0x000fe200078e0003 */
        /* <DEDUP_REMOVED lines=15> */
[----:B0-----:R-:W4:Y:S04]  /*112a0*/  LDL.LU.64 R6, [R1+0x838] ;  /* 0x0008380001067983 */ /* 0x001f280000300a00 */
[----:B------:R-:W3:Y:S04]  /*112b0*/  LDL.LU R4, [R1+0x4f8] ;  /* 0x0004f80001047983 */ /* 0x000ee80000300800 */
[----:B------:R-:W3:Y:S04]  /*112c0*/  LDL.LU R5, [R1+0x5a4] ;  /* 0x0005a40001057983 */ /* 0x000ee80000300800 */
[----:B------:R-:W3:Y:S04]  /*112d0*/  LDL.LU R8, [R1+0x5a8] ;  /* 0x0005a80001087983 */ /* 0x000ee80000300800 */
[----:B------:R-:W3:Y:S04]  /*112e0*/  LDL.LU R9, [R1+0x654] ;  /* 0x0006540001097983 */ /* 0x000ee80000300800 */
[----:B------:R-:W-:Y:S01]  /*112f0*/  STL.64 [R1+0x828], R10 ;  /* 0x0008280a01007387 */ /* 0x000fe20000100a00 */
[C---:B--2---:R-:W-:Y:S03]  /*11300*/  HMMA.16816.F32.BF16 R24, R16.reuse, R26, R12 ;  /* 0x0000001a1018723c */ /* 0x044fe6000004180c */
[----:B---3--:R0:W-:Y:S04]  /*11310*/  STL.64 [R1+0x820], R8 ;  /* 0x0008200801007387 */ /* 0x0081e80000100a00 */
[----:B0-----:R-:W4:Y:S04]  /*11320*/  LDL.LU R8, [R1+0x380] ;  /* 0x0003800001087983 */ /* 0x001f280000300800 */
[----:B------:R-:W4:Y:S04]  /*11330*/  LDL.LU R9, [R1+0x384] ;  /* 0x0003840001097983 */ /* 0x000f280000300800 */
[----:B------:R-:W4:Y:S04]  /*11340*/  LDL.LU R10, [R1+0x388] ;  /* 0x00038800010a7983 */ /* 0x000f280000300800 */
[----:B------:R-:W4:Y:S04]  /*11350*/  LDL.LU R11, [R1+0x38c] ;  /* 0x00038c00010b7983 */ /* 0x000f280000300800 */
[----:B------:R-:W2:Y:S04]  /*11360*/  LDL.LU.64 R14, [R1+0x830] ;  /* 0x00083000010e7983 */ /* 0x000ea80000300a00 */
[----:B------:R-:W-:Y:S04]  /*11370*/  STL.64 [R1+0x3a0], R24 ;  /* 0x0003a01801007387 */ /* 0x000fe80000100a00 */
[----:B------:R2:W-:Y:S02]  /*11380*/  STL.64 [R1+0x3a8], R26 ;  /* 0x0003a81a01007387 */ /* 0x0005e40000100a00 */
[C---:B--2---:R-:W-:Y:S02]  /*11390*/  HMMA.16816.F32.BF16 R24, R16.reuse, R14, R20 ;  /* 0x0000000e1018723c */ /* 0x044fe40000041814 */
[----:B------:R-:W2:Y:S11]  /*113a0*/  LDL.LU R20, [R1+0x210] ;  /* 0x0002100001147983 */ /* 0x000eb60000300800 */
[----:B------:R-:W-:Y:S10]  /*113b0*/  @!UPT UIADD3 URZ, URZ, URZ, URZ ;  /* 0x0000003f3f3ff290 */ /* 0x000ff4000fffe03f */
[----:B------:R-:W-:Y:S04]  /*113c0*/  STL.64 [R1+0x390], R24 ;  /* 0x0003901801007387 */ /* 0x000fe80000100a00 */
[----:B------:R-:W-:Y:S04]  /*113d0*/  STL.64 [R1+0x398], R26 ;  /* 0x0003981a01007387 */ /* 0x000fe80000100a00 */
[----:B------:R-:W2:Y:S04]  /*113e0*/  LDL.LU R21, [R1+0x214] ;  /* 0x0002140001157983 */ /* 0x000ea80000300800 */
[----:B------:R-:W2:Y:S04]  /*113f0*/  LDL.LU R22, [R1+0x218] ;  /* 0x0002180001167983 */ /* 0x000ea80000300800 */
[----:B------:R-:W2:Y:S04]  /*11400*/  LDL.LU R23, [R1+0x21c] ;  /* 0x00021c0001177983 */ /* 0x000ea80000300800 */
[----:B------:R0:W-:Y:S04]  /*11410*/  STL.64 [R1+0x7c8], R14 ;  /* 0x0007c80e01007387 */ /* 0x0001e80000100a00 */
[----:B0-----:R-:W3:Y:S04]  /*11420*/  LDL.LU.64 R14, [R1+0x8] ;  /* 0x00000800010e7983 */ /* 0x001ee80000300a00 */
[----:B---3--:R0:W-:Y:S04]  /*11430*/  STL.64 [R1+0x7e0], R14 ;  /* 0x0007e00e01007387 */ /* 0x0081e80000100a00 */
[----:B0-----:R-:W3:Y:S04]  /*11440*/  LDL.LU.64 R14, [R1+0x18] ;  /* 0x00001800010e7983 */ /* 0x001ee80000300a00 */
[----:B---3--:R0:W-:Y:S04]  /*11450*/  STL.64 [R1+0x7e8], R14 ;  /* 0x0007e80e01007387 */ /* 0x0081e80000100a00 */
[----:B------:R-:W3:Y:S04]  /*11460*/  LDL.LU R12, [R1+0x2d0] ;  /* 0x0002d000010c7983 */ /* 0x000ee80000300800 */
[----:B------:R-:W3:Y:S04]  /*11470*/  LDL.LU R13, [R1+0x2d4] ;  /* 0x0002d400010d7983 */ /* 0x000ee80000300800 */
[----:B0-----:R-:W2:Y:S04]  /*11480*/  LDL.LU R14, [R1+0x2d8] ;  /* 0x0002d800010e7983 */ /* 0x001ea80000300800 */
[----:B------:R-:W2:Y:S04]  /*11490*/  LDL.LU R15, [R1+0x2dc] ;  /* 0x0002dc00010f7983 */ /* 0x000ea80000300800 */
[----:B------:R-:W3:Y:S04]  /*114a0*/  LDL.LU R24, [R1+0x2f0] ;  /* 0x0002f00001187983 */ /* 0x000ee80000300800 */
[----:B------:R-:W3:Y:S04]  /*114b0*/  LDL.LU R25, [R1+0x2f4] ;  /* 0x0002f40001197983 */ /* 0x000ee80000300800 */
[----:B------:R-:W3:Y:S04]  /*114c0*/  LDL.LU R26, [R1+0x2f8] ;  /* 0x0002f800011a7983 */ /* 0x000ee80000300800 */
[----:B------:R-:W3:Y:S01]  /*114d0*/  LDL.LU R27, [R1+0x2fc] ;  /* 0x0002fc00011b7983 */ /* 0x000ee20000300800 */
[C---:B----4-:R-:W-:Y:S03]  /*114e0*/  HMMA.16816.F32.BF16 R8, R16.reuse, R6, R8 ;  /* 0x000000061008723c */ /* 0x050fe60000041808 */
[----:B--2---:R0:W-:Y:S04]  /*114f0*/  STL.64 [R1+0x7f8], R14 ;  /* 0x0007f80e01007387 */ /* 0x0041e80000100a00 */
[----:B---3--:R-:W-:Y:S04]  /*11500*/  STL.64 [R1+0x7f0], R12 ;  /* 0x0007f00c01007387 */ /* 0x008fe80000100a00 */
[----:B0-----:R-:W2:Y:S04]  /*11510*/  LDL.LU.64 R14, [R1+0x38] ;  /* 0x00003800010e7983 */ /* 0x001ea80000300a00 */
[----:B--2---:R0:W-:Y:S04]  /*11520*/  STL.64 [R1+0x800], R14 ;  /* 0x0008000e01007387 */ /* 0x0041e80000100a00 */
[----:B0-----:R-:W2:Y:S04]  /*11530*/  LDL.LU.64 R14, [R1+0x48] ;  /* 0x00004800010e7983 */ /* 0x001ea80000300a00 */
[----:B------:R-:W-:Y:S04]  /*11540*/  STL.64 [R1+0x380], R8 ;  /* 0x0003800801007387 */ /* 0x000fe80000100a00 */
[----:B------:R0:W-:Y:S04]  /*11550*/  STL.64 [R1+0x388], R10 ;  /* 0x0003880a01007387 */ /* 0x0001e80000100a00 */
[----:B0-----:R-:W3:Y:S04]  /*11560*/  LDL.LU.64 R10, [R1+0x828] ;  /* 0x00082800010a7983 */ /* 0x001ee80000300a00 */
[----:B------:R-:W4:Y:S04]  /*11570*/  LDL.LU.64 R8, [R1+0x820] ;  /* 0x0008200001087983 */ /* 0x000f280000300a00 */
[----:B------:R-:W-:Y:S04]  /*11580*/  STL.64 [R1+0x7c0], R6 ;  /* 0x0007c00601007387 */ /* 0x000fe80000100a00 */
[----:B------:R0:W-:Y:S04]  /*11590*/  STL.64 [R1+0x7b8], R4 ;  /* 0x0007b80401007387 */ /* 0x0001e80000100a00 */
[----:B0-----:R-:W2:Y:S04]  /*115a0*/  LDL.LU R4, [R1+0x2a0] ;  /* 0x0002a00001047983 */ /* 0x001ea80000300800 */
[----:B------:R-:W2:Y:S04]  /*115b0*/  LDL.LU R5, [R1+0x2a4] ;  /* 0x0002a40001057983 */ /* 0x000ea80000300800 */
[----:B------:R-:W2:Y:S04]  /*115c0*/  LDL.LU R6, [R1+0x2a8] ;  /* 0x0002a80001067983 */ /* 0x000ea80000300800 */
[----:B------:R-:W2:Y:S01]  /*115d0*/  LDL.LU R7, [R1+0x2ac] ;  /* 0x0002ac0001077983 */ /* 0x000ea20000300800 */
[----:B---3--:R-:W-:Y:S11]  /*115e0*/  HMMA.16816.F32.BF16 R20, R16, R10, R20 ;  /* 0x0000000a1014723c */ /* 0x008ff60000041814 */
[----:B------:R-:W-:Y:S11]  /*115f0*/  @!UPT UIADD3 URZ, URZ, URZ, URZ ;  /* 0x0000003f3f3ff290 */ /* 0x000ff6000fffe03f */
[----:B------:R-:W-:Y:S02]  /*11600*/  @!UPT UIADD3 URZ, URZ, URZ, URZ ;  /* 0x0000003f3f3ff290 */ /* 0x000fe4000fffe03f */
[----:B------:R-:W-:Y:S02]  /*11610*/  IMAD.MOV.U32 R17, RZ, RZ, R21 ;  /* 0x000000ffff117224 */ /* 0x000fe400078e0015 */
[----:B------:R-:W-:Y:S01]  /*11620*/  IMAD.MOV.U32 R16, RZ, RZ, R20 ;  /* 0x000000ffff107224 */ /* 0x000fe200078e0014 */
[----:B--2---:R-:W-:Y:S04]  /*11630*/  STL.64 [R1+0x7d8], R6 ;  /* 0x0007d80601007387 */ /* 0x004fe80000100a00 */
[----:B------:R0:W-:Y:S04]  /*11640*/  STL.64 [R1+0x7d0], R4 ;  /* 0x0007d00401007387 */ /* 0x0001e80000100a00 */
[----:B0-----:R-:W2:Y:S04]  /*11650*/  LDL.LU R4, [R1+0x2b0] ;  /* 0x0002b00001047983 */ /* 0x001ea80000300800 */
[----:B------:R-:W2:Y:S04]  /*11660*/  LDL.LU R5, [R1+0x2b4] ;  /* 0x0002b40001057983 */ /* 0x000ea80000300800 */
[----:B------:R-:W2:Y:S04]  /*11670*/  LDL.LU R6, [R1+0x2b8] ;  /* 0x0002b80001067983 */ /* 0x000ea80000300800 */
[----:B------:R-:W2:Y:S04]  /*11680*/  LDL.LU R7, [R1+0x2bc] ;  /* 0x0002bc0001077983 */ /* 0x000ea80000300800 */
[----:B------:R-:W-:Y:S04]  /*11690*/  STL.64 [R1+0x210], R20 ;  /* 0x0002101401007387 */ /* 0x000fe80000100a00 */
[----:B------:R0:W-:Y:S04]  /*116a0*/  STL.64 [R1+0x218], R22 ;  /* 0x0002181601007387 */ /* 0x0001e80000100a00 */
[----:B0-----:R-:W3:Y:S04]  /*116b0*/  LDL.LU.64 R22, [R1+0x818] ;  /* 0x0008180001167983 */ /* 0x001ee80000300a00 */
[----:B------:R-:W3:Y:S04]  /*116c0*/  LDL.LU.64 R20, [R1+0x810] ;  /* 0x0008100001147983 */ /* 0x000ee80000300a00 */
[----:B------:R-:W-:Y:S04]  /*116d0*/  STL.64 [R1+0x7b0], R10 ;  /* 0x0007b00a01007387 */ /* 0x000fe80000100a00 */
[----:B----4-:R0:W-:Y:S01]  /*116e0*/  STL.64 [R1+0x7a8], R8 ;  /* 0x0007a80801007387 */ /* 0x0101e20000100a00 */
[----:B------:R-:W-:-:S02]  /*116f0*/  IMAD.MOV.U32 R18, RZ, RZ, R29 ;  /* 0x000000ffff127224 */ /* 0x000fc400078e001d */
[----:B------:R-:W-:Y:S01]  /*11700*/  IMAD.MOV.U32 R19, RZ, RZ, R3 ;  /* 0x000000ffff137224 */ /* 0x000fe200078e0003 */
[----:B0-----:R-:W4:Y:S04]  /*11710*/  LDL.LU R8, [R1+0x2e0] ;  /* 0x0002e00001087983 */ /* 0x001f280000300800 */
[----:B------:R-:W4:Y:S04]  /*11720*/  LDL.LU R9, [R1+0x2e4] ;  /* 0x0002e40001097983 */ /* 0x000f280000300800 */
[----:B------:R-:W4:Y:S04]  /*11730*/  LDL.LU R10, [R1+0x2e8] ;  /* 0x0002e800010a7983 */ /* 0x000f280000300800 */
[----:B------:R-:W4:Y:S04]  /*11740*/  LDL.LU R11, [R1+0x2ec] ;  /* 0x0002ec00010b7983 */ /* 0x000f280000300800 */
[----:B------:R-:W-:Y:S04]  /*11750*/  STL.64 [R1+0x758], R16 ;  /* 0x0007581001007387 */ /* 0x000fe80000100a00 */
[----:B------:R-:W2:Y:S04]  /*11760*/  LDL.LU R29, [R1+0x80c] ;  /* 0x00080c00011d7983 */ /* 0x000ea80000300800 */
[----:B------:R-:W2:Y:S01]  /*11770*/  LDL.LU R3, [R1+0x808] ;  /* 0x0008080001037983 */ /* 0x000ea20000300800 */
[C---:B---3--:R-:W-:Y:S11]  /*11780*/  HMMA.16816.F32.BF16 R24, R20.reuse, R14, R24 ;  /* 0x0000000e1418723c */ /* 0x048ff60000041818 */
[----:B------:R-:W-:Y:S11]  /*11790*/  @!UPT UIADD3 URZ, URZ, URZ, URZ ;  /* 0x0000003f3f3ff290 */ /* 0x000ff6000fffe03f */
[----:B------:R-:W-:Y:S01]  /*117a0*/  @!UPT UIADD3 URZ, URZ, URZ, URZ ;  /* 0x0000003f3f3ff290 */ /* 0x000fe2000fffe03f */
[----:B------:R0:W-:Y:S04]  /*117b0*/  STL.64 [R1+0x2f0], R24 ;  /* 0x0002f01801007387 */ /* 0x0001e80000100a00 */
[----:B------:R-:W-:Y:S01]  /*117c0*/  STL.64 [R1+0x2f8], R26 ;  /* 0x0002f81a01007387 */ /* 0x000fe20000100a00 */
[----:B0-----:R-:W-:Y:S02]  /*117d0*/  IMAD.MOV.U32 R25, RZ, RZ, R14 ;  /* 0x000000ffff197224 */ /* 0x001fe400078e000e */
[----:B------:R-:W-:Y:S02]  /*117e0*/  IMAD.MOV.U32 R24, RZ, RZ, R15 ;  /* 0x000000ffff187224 */ /* 0x000fe400078e000f */
[----:B------:R-:W4:Y:S02]  /*117f0*/  LDL.LU.64 R14, [R1+0x800] ;  /* 0x00080000010e7983 */ /* 0x000f240000300a00 */
[C---:B----4-:R-:W-:Y:S11]  /*11800*/  HMMA.16816.F32.BF16 R8, R20.reuse, R14, R8 ;  /* 0x0000000e1408723c */ /* 0x050ff60000041808 */
[----:B------:R-:W-:Y:S11]  /*11810*/  @!UPT UIADD3 URZ, URZ, URZ, URZ ;  /* 0x0000003f3f3ff290 */ /* 0x000ff6000fffe03f */
[----:B------:R-:W-:Y:S01]  /*11820*/  @!UPT UIADD3 URZ, URZ, URZ, URZ ;  /* 0x0000003f3f3ff290 */ /* 0x000fe2000fffe03f */
[----:B------:R0:W-:Y:S04]  /*11830*/  STL.64 [R1+0x2e0], R8 ;  /* 0x0002e00801007387 */ /* 0x0001e80000100a00 */
[----:B------:R-:W-:Y:S01]  /*11840*/  STL.64 [R1+0x2e8], R10 ;  /* 0x0002e80a01007387 */ /* 0x000fe20000100a00 */
[----:B0-----:R-:W-:Y:S02]  /*11850*/  IMAD.MOV.U32 R9, RZ, RZ, R14 ;  /* 0x000000ffff097224 */ /* 0x001fe400078e000e */
[----:B------:R-:W-:Y:S02]  /*11860*/  IMAD.MOV.U32 R8, RZ, RZ, R15 ;  /* 0x000000ffff087224 */ /* 0x000fe400078e000f */
[----:B------:R-:W3:Y:S04]  /*11870*/  LDL.LU.64 R14, [R1+0x7f8] ;  /* 0x0007f800010e7983 */ /* 0x000ee80000300a00 */
[----:B------:R-:W3:Y:S02]  /*11880*/  LDL.LU.64 R12, [R1+0x7f0] ;  /* 0x0007f000010c7983 */ /* 0x000ee40000300a00 */
[C---:B---3--:R-:W-:Y:S11]  /*11890*/  HMMA.16816.F32.BF16 R12, R20.reuse, R18, R12 ;  /* 0x00000012140c723c */ /* 0x048ff6000004180c */
[----:B------:R-:W-:Y:S11]  /*118a0*/  @!UPT UIADD3 URZ, URZ, URZ, URZ ;  /* 0x0000003f3f3ff290 */ /* 0x000ff6000fffe03f */
[----:B------:R-:W-:Y:S01]  /*118b0*/  @!UPT UIADD3 URZ, URZ, URZ, URZ ;  /* 0x0000003f3f3ff290 */ /* 0x000fe2000fffe03f */
[----:B------:R-:W-:Y:S04]  /*118c0*/  STL.64 [R1+0x2d0], R12 ;  /* 0x0002d00c01007387 */ /* 0x000fe80000100a00 */
[----:B------:R0:W-:Y:S04]  /*118d0*/  STL.64 [R1+0x2d8], R14 ;  /* 0x0002d80e01007387 */ /* 0x0001e80000100a00 */
[----:B0-----:R-:W3:Y:S04]  /*118e0*/  LDL.LU.64 R14, [R1+0x7e8] ;  /* 0x0007e800010e7983 */ /* 0x001ee80000300a00 */
[----:B------:R0:W-:Y:S04]  /*118f0*/  STL.64 [R1+0x768], R18 ;  /* 0x0007681201007387 */ /* 0x0001e80000100a00 */
[----:B------:R-:W3:Y:S04]  /*11900*/  LDL.LU R16, [R1+0x2c0] ;  /* 0x0002c00001107983 */ /* 0x000ee80000300800 */
[----:B------:R-:W3:Y:S04]  /*11910*/  LDL.LU R17, [R1+0x2c4] ;  /* 0x0002c40001117983 */ /* 0x000ee80000300800 */
[----:B0-----:R-:W3:Y:S04]  /*11920*/  LDL.LU R18, [R1+0x2c8] ;  /* 0x0002c80001127983 */ /* 0x001ee80000300800 */
[----:B------:R-:W3:Y:S02]  /*11930*/  LDL.LU R19, [R1+0x2cc] ;  /* 0x0002cc0001137983 */ /* 0x000ee40000300800 */
[C---:B---3--:R-:W-:Y:S11]  /*11940*/  HMMA.16816.F32.BF16 R16, R20.reuse, R14, R16 ;  /* 0x0000000e1410723c */ /* 0x048ff60000041810 */
[----:B------:R-:W-:Y:S11]  /*11950*/  @!UPT UIADD3 URZ, URZ, URZ, URZ ;  /* 0x0000003f3f3ff290 */ /* 0x000ff6000fffe03f */
[----:B------:R-:W-:Y:S01]  /*11960*/  @!UPT UIADD3 URZ, URZ, URZ, URZ ;  /* 0x0000003f3f3ff290 */ /* 0x000fe2000fffe03f */
[----:B------:R0:W-:Y:S04]  /*11970*/  STL.64 [R1+0x2c0], R16 ;  /* 0x0002c01001007387 */ /* 0x0001e80000100a00 */
[----:B------:R-:W-:Y:S01]  /*11980*/  STL.64 [R1+0x2c8], R18 ;  /* 0x0002c81201007387 */ /* 0x000fe20000100a00 */
[----:B0-----:R-:W-:Y:S02]  /*11990*/  IMAD.MOV.U32 R17, RZ, RZ, R14 ;  /* 0x000000ffff117224 */ /* 0x001fe400078e000e */
[----:B------:R-:W-:Y:S02]  /*119a0*/  IMAD.MOV.U32 R16, RZ, RZ, R15 ;  /* 0x000000ffff107224 */ /* 0x000fe400078e000f */
[----:B------:R-:W2:Y:S02]  /*119b0*/  LDL.LU.64 R14, [R1+0x7e0] ;  /* 0x0007e000010e7983 */ /* 0x000ea40000300a00 */
        /* <DEDUP_REMOVED lines=8> */
[----:B------:R-:W2:Y:S04]  /*11a40*/  LDL.LU.64 R14, [R1+0x7c8] ;  /* 0x0007c800010e7983 */ /* 0x000ea80000300a00 */
[----:B------:R-:W3:Y:S04]  /*11a50*/  LDL.LU R12, [R1+0x5b0] ;  /* 0x0005b000010c7983 */ /* 0x000ee80000300800 */
[----:B------:R-:W3:Y:S01]  /*11a60*/  LDL.LU R13, [R1+0x658] ;  /* 0x00065800010d7983 */ /* 0x000ee20000300800 */
[----:B------:R-:W-:-:S02]  /*11a70*/  IMAD.MOV.U32 R18, RZ, RZ, R9 ;  /* 0x000000ffff127224 */ /* 0x000fc400078e0009 */
[----:B------:R-:W-:Y:S01]  /*11a80*/  IMAD.MOV.U32 R19, RZ, RZ, R8 ;  /* 0x000000ffff137224 */ /* 0x000fe200078e0008 */
[----:B--2---:R-:W-:Y:S11]  /*11a90*/  HMMA.16816.F32.BF16 R4, R20, R14, R4 ;  /* 0x0000000e1404723c */ /* 0x004ff60000041804 */
[----:B------:R-:W-:Y:S11]  /*11aa0*/  @!UPT UIADD3 URZ, URZ, URZ, URZ ;  /* 0x0000003f3f3ff290 */ /* 0x000ff6000fffe03f */
[----:B------:R-:W-:Y:S01]  /*11ab0*/  @!UPT UIADD3 URZ, URZ, URZ, URZ ;  /* 0x0000003f3f3ff290 */ /* 0x000fe2000fffe03f */
[----:B------:R-:W-:Y:S04]  /*11ac0*/  STL.64 [R1+0x2a0], R4 ;  /* 0x0002a00401007387 */ /* 0x000fe80000100a00 */
[----:B------:R0:W-:Y:S04]  /*11ad0*/  STL.64 [R1+0x2a8], R6 ;  /* 0x0002a80601007387 */ /* 0x0001e80000100a00 */
[----:B0-----:R-:W2:Y:S04]  /*11ae0*/  LDL.LU.64 R6, [R1+0x7c0] ;  /* 0x0007c00001067983 */ /* 0x001ea80000300a00 */
[----:B------:R-:W4:Y:S04]  /*11af0*/  LDL.LU.64 R4, [R1+0x7b8] ;  /* 0x0007b80001047983 */ /* 0x000f280000300a00 */
[----:B------:R-:W2:Y:S04]  /*11b00*/  LDL.LU R8, [R1+0x290] ;  /* 0x0002900001087983 */ /* 0x000ea80000300800 */
[----:B------:R-:W2:Y:S04]  /*11b10*/  LDL.LU R9, [R1+0x294] ;  /* 0x0002940001097983 */ /* 0x000ea80000300800 */
[----:B------:R-:W2:Y:S04]  /*11b20*/  LDL.LU R10, [R1+0x298] ;  /* 0x00029800010a7983 */ /* 0x000ea80000300800 */
[----:B------:R-:W2:Y:S04]  /*11b30*/  LDL.LU R11, [R1+0x29c] ;  /* 0x00029c00010b7983 */ /* 0x000ea80000300800 */
[----:B------:R-:W-:Y:S04]  /*11b40*/  STL.64 [R1+0x780], R18 ;  /* 0x0007801201007387 */ /* 0x000fe80000100a00 */
[----:B------:R0:W-:Y:S04]  /*11b50*/  STL.64 [R1+0x728], R14 ;  /* 0x0007280e01007387 */ /* 0x0001e80000100a00 */
[----:B---3--:R-:W-:Y:S01]  /*11b60*/  STL.64 [R1+0x720], R12 ;  /* 0x0007200c01007387 */ /* 0x008fe20000100a00 */
[----:B0-----:R-:W-:-:S02]  /*11b70*/  IMAD.MOV.U32 R14, RZ, RZ, R27 ;  /* 0x000000ffff0e7224 */ /* 0x001fc400078e001b */
[----:B------:R-:W-:Y:S02]  /*11b80*/  IMAD.MOV.U32 R15, RZ, RZ, R26 ;  /* 0x000000ffff0f7224 */ /* 0x000fe400078e001a */
[----:B------:R-:W-:-:S03]  /*11b90*/  IMAD.MOV.U32 R19, RZ, RZ, R24 ;  /* 0x000000ffff137224 */ /* 0x000fc600078e0018 */
[----:B------:R0:W-:Y:S01]  /*11ba0*/  STL.64 [R1+0x740], R14 ;  /* 0x0007400e01007387 */ /* 0x0001e20000100a00 */
[----:B------:R-:W-:-:S03]  /*11bb0*/  IMAD.MOV.U32 R18, RZ, RZ, R25 ;  /* 0x000000ffff127224 */ /* 0x000fc600078e0019 */
[----:B------:R-:W3:Y:S04]  /*11bc0*/  LDL.LU R24, [R1+0x180] ;  /* 0x0001800001187983 */ /* 0x000ee80000300800 */
[----:B------:R-:W3:Y:S01]  /*11bd0*/  LDL.LU R25, [R1+0x184] ;  /* 0x0001840001197983 */ /* 0x000ee20000300800 */
[----:B0-----:R-:W-:-:S03]  /*11be0*/  IMAD.MOV.U32 R14, RZ, RZ, R17 ;  /* 0x000000ffff0e7224 */ /* 0x001fc600078e0011 */
[----:B------:R-:W3:Y:S01]  /*11bf0*/  LDL.LU R26, [R1+0x188] ;  /* 0x00018800011a7983 */ /* 0x000ee20000300800 */
[----:B------:R-:W-:-:S03]  /*11c00*/  IMAD.MOV.U32 R15, RZ, RZ, R16 ;  /* 0x000000ffff0f7224 */ /* 0x000fc600078e0010 */
        /* <DEDUP_REMOVED lines=9> */
[----:B------:R-:W2:Y:S04]  /*11ca0*/  LDL.LU R13, [R1+0xd4] ;  /* 0x0000d400010d7983 */ /* 0x000ea80000300800 */
[----:B------:R-:W2:Y:S04]  /*11cb0*/  LDL.LU R14, [R1+0xd8] ;  /* 0x0000d800010e7983 */ /* 0x000ea80000300800 */
[----:B------:R-:W2:Y:S01]  /*11cc0*/  LDL.LU R15, [R1+0xdc] ;  /* 0x0000dc00010f7983 */ /* 0x000ea20000300800 */
[C---:B------:R-:W-:Y:S03]  /*11cd0*/  HMMA.16816.F32.BF16 R8, R20.reuse, R6, R8 ;  /* 0x000000061408723c */ /* 0x040fe60000041808 */
        /* <DEDUP_REMOVED lines=9> */
[----:B------:R-:W2:Y:S04]  /*11d70*/  LDL.LU.64 R8, [R1+0x7a8] ;  /* 0x0007a80001087983 */ /* 0x000ea80000300a00 */
[----:B------:R-:W-:Y:S04]  /*11d80*/  STL.64 [R1+0x738], R6 ;  /* 0x0007380601007387 */ /* 0x000fe80000100a00 */
[----:B----4-:R0:W-:Y:S04]  /*11d90*/  STL.64 [R1+0x730], R4 ;  /* 0x0007300401007387 */ /* 0x0101e80000100a00 */
[----:B0-----:R-:W4:Y:S04]  /*11da0*/  LDL.LU R4, [R1+0x90] ;  /* 0x0000900001047983 */ /* 0x001f280000300800 */
[----:B------:R-:W4:Y:S04]  /*11db0*/  LDL.LU R5, [R1+0x94] ;  /* 0x0000940001057983 */ /* 0x000f280000300800 */
[----:B------:R-:W2:Y:S04]  /*11dc0*/  LDL.LU R6, [R1+0x98] ;  /* 0x0000980001067983 */ /* 0x000ea80000300800 */
[----:B------:R-:W2:Y:S01]  /*11dd0*/  LDL.LU R7, [R1+0x9c] ;  /* 0x00009c0001077983 */ /* 0x000ea20000300800 */
[----:B---3--:R-:W-:Y:S03]  /*11de0*/  HMMA.16816.F32.BF16 R20, R20, R10, R24 ;  /* 0x0000000a1414723c */ /* 0x008fe60000041818 */
[----:B--2---:R-:W-:Y:S04]  /*11df0*/  STL.64 [R1+0x750], R6 ;  /* 0x0007500601007387 */ /* 0x004fe80000100a00 */
[----:B----4-:R0:W-:Y:S04]  /*11e00*/  STL.64 [R1+0x748], R4 ;  /* 0x0007480401007387 */ /* 0x0101e80000100a00 */
[----:B0-----:R-:W2:Y:S04]  /*11e10*/  LDL.LU R4, [R1+0xb0] ;  /* 0x0000b00001047983 */ /* 0x001ea80000300800 */
[----:B------:R-:W2:Y:S04]  /*11e20*/  LDL.LU R5, [R1+0xb4] ;  /* 0x0000b40001057983 */ /* 0x000ea80000300800 */
[----:B------:R-:W2:Y:S04]  /*11e30*/  LDL.LU R6, [R1+0xb8] ;  /* 0x0000b80001067983 */ /* 0x000ea80000300800 */
[----:B------:R-:W2:Y:S04]  /*11e40*/  LDL.LU R7, [R1+0xbc] ;  /* 0x0000bc0001077983 */ /* 0x000ea80000300800 */
[----:B------:R-:W3:Y:S04]  /*11e50*/  LDL.LU.64 R26, [R1+0x7a0] ;  /* 0x0007a000011a7983 */ /* 0x000ee80000300a00 */
[----:B------:R-:W3:Y:S04]  /*11e60*/  LDL.LU.64 R24, [R1+0x798] ;  /* 0x0007980001187983 */ /* 0x000ee80000300a00 */
[----:B------:R0:W-:Y:S04]  /*11e70*/  STL.64 [R1+0x180], R20 ;  /* 0x0001801401007387 */ /* 0x0001e80000100a00 */
[----:B------:R1:W-:Y:S04]  /*11e80*/  STL.64 [R1+0x188], R22 ;  /* 0x0001881601007387 */ /* 0x0003e80000100a00 */
[----:B0-----:R-:W4:Y:S04]  /*11e90*/  LDL.LU R20, [R1+0x80] ;  /* 0x0000800001147983 */ /* 0x001f280000300800 */
[----:B------:R-:W4:Y:S04]  /*11ea0*/  LDL.LU R21, [R1+0x84] ;  /* 0x0000840001157983 */ /* 0x000f280000300800 */
[----:B-1----:R-:W4:Y:S04]  /*11eb0*/  LDL.LU R22, [R1+0x88] ;  /* 0x0000880001167983 */ /* 0x002f280000300800 */
[----:B------:R-:W4:Y:S01]  /*11ec0*/  LDL.LU R23, [R1+0x8c] ;  /* 0x00008c0001177983 */ /* 0x000f220000300800 */
[C---:B---3--:R-:W-:Y:S03]  /*11ed0*/  HMMA.16816.F32.BF16 R16, R24.reuse, R18, R12 ;  /* 0x000000121810723c */ /* 0x048fe6000004180c */
[----:B------:R-:W3:Y:S04]  /*11ee0*/  LDL.LU.64 R14, [R1+0x790] ;  /* 0x00079000010e7983 */ /* 0x000ee80000300a00 */
[----:B------:R-:W3:Y:S11]  /*11ef0*/  LDL.LU.64 R12, [R1+0x788] ;  /* 0x00078800010c7983 */ /* 0x000ef60000300a00 */
[----:B------:R-:W-:Y:S05]  /*11f00*/  @!UPT UIADD3 URZ, URZ, URZ, URZ ;  /* 0x0000003f3f3ff290 */ /* 0x000fea000fffe03f */
[----:B------:R-:W-:Y:S04]  /*11f10*/  STL.64 [R1+0xe0], R16 ;  /* 0x0000e01001007387 */ /* 0x000fe80000100a00 */
        /* <DEDUP_REMOVED lines=8> */
[----:B0-----:R-:W3:Y:S02]  /*11fa0*/  LDL.LU.64 R18, [R1+0x768] ;  /* 0x0007680001127983 */ /* 0x001ee40000300a00 */
[C---:B---3--:R-:W-:Y:S02]  /*11fb0*/  HMMA.16816.F32.BF16 R16, R24.reuse, R18, R12 ;  /* 0x000000121810723c */ /* 0x048fe4000004180c */
[----:B------:R-:W2:Y:S11]  /*11fc0*/  LDL.LU.64 R14, [R1+0x760] ;  /* 0x00076000010e7983 */ /* 0x000eb60000300a00 */
[----:B------:R-:W-:Y:S10]  /*11fd0*/  @!UPT UIADD3 URZ, URZ, URZ, URZ ;  /* 0x0000003f3f3ff290 */ /* 0x000ff4000fffe03f */
[----:B------:R0:W-:Y:S04]  /*11fe0*/  STL.64 [R1+0xc0], R16 ;  /* 0x0000c01001007387 */ /* 0x0001e80000100a00 */
[----:B------:R-:W-:Y:S04]  /*11ff0*/  STL.64 [R1+0xc8], R18 ;  /* 0x0000c81201007387 */ /* 0x000fe80000100a00 */
[----:B0-----:R0:W5:Y:S01]  /*12000*/  LDL.LU.64 R16, [R1+0x758] ;  /* 0x0007580001107983 */ /* 0x0011620000300a00 */
[C---:B--2---:R-:W-:Y:S03]  /*12010*/  HMMA.16816.F32.BF16 R12, R24.reuse, R14, R4 ;  /* 0x0000000e180c723c */ /* 0x044fe60000041804 */
[----:B------:R-:W2:Y:S04]  /*12020*/  LDL.LU.64 R6, [R1+0x750] ;  /* 0x0007500001067983 */ /* 0x000ea80000300a00 */
[----:B------:R-:W2:Y:S11]  /*12030*/  LDL.LU.64 R4, [R1+0x748] ;  /* 0x0007480001047983 */ /* 0x000eb60000300a00 */
[----:B------:R-:W-:Y:S05]  /*12040*/  @!UPT UIADD3 URZ, URZ, URZ, URZ ;  /* 0x0000003f3f3ff290 */ /* 0x000fea000fffe03f */
[----:B------:R-:W-:Y:S04]  /*12050*/  STL.64 [R1+0xb0], R12 ;  /* 0x0000b00c01007387 */ /* 0x000fe80000100a00 */
[----:B------:R1:W-:Y:S04]  /*12060*/  STL.64 [R1+0xb8], R14 ;  /* 0x0000b80e01007387 */ /* 0x0003e80000100a00 */
[----:B-1----:R-:W2:Y:S02]  /*12070*/  LDL.LU.64 R14, [R1+0x740] ;  /* 0x00074000010e7983 */ /* 0x002ea40000300a00 */
[----:B--2---:R-:W-:Y:S02]  /*12080*/  HMMA.16816.F32.BF16 R12, R24, R14, R4 ;  /* 0x0000000e180c723c */ /* 0x004fe40000041804 */
[----:B------:R-:W2:Y:S04]  /*12090*/  LDL.LU.64 R6, [R1+0x738] ;  /* 0x0007380001067983 */ /* 0x000ea80000300a00 */
[----:B------:R-:W3:Y:S11]  /*120a0*/  LDL.LU.64 R4, [R1+0x730] ;  /* 0x0007300001047983 */ /* 0x000ef60000300a00 */
[----:B------:R-:W-:Y:S06]  /*120b0*/  @!UPT UIADD3 URZ, URZ, URZ, URZ ;  /* 0x0000003f3f3ff290 */ /* 0x000fec000fffe03f */
[----:B------:R-:W-:Y:S04]  /*120c0*/  STL.64 [R1+0x90], R12 ;  /* 0x0000900c01007387 */ /* 0x000fe80000100a00 */
[----:B------:R1:W-:Y:S04]  /*120d0*/  STL.64 [R1+0x98], R14 ;  /* 0x0000980e01007387 */ /* 0x0003e80000100a00 */
[----:B-1----:R-:W4:Y:S01]  /*120e0*/  LDL.LU.64 R14, [R1+0x728] ;  /* 0x00072800010e7983 */ /* 0x002f220000300a00 */
[----:B------:R-:W-:Y:S01]  /*120f0*/  IMAD.MOV.U32 R18, RZ, RZ, c[0x0][0x18c] ;  /* 0x00006300ff127624 */ /* 0x000fe200078e00ff */
[----:B------:R-:W-:-:S02]  /*12100*/  LOP3.LUT R9, R9, R8, RZ, 0x3c, !PT ;  /* 0x0000000809097212 */ /* 0x000fc400078e3cff */
[----:B------:R-:W2:Y:S01]  /*12110*/  LDL.LU.64 R12, [R1+0x720] ;  /* 0x00072000010c7983 */ /* 0x000ea20000300a00 */
[----:B------:R-:W-:Y:S01]  /*12120*/  IMAD.SHL.U32 R18, R18, 0x20, RZ ;  /* 0x0000002012127824 */ /* 0x000fe200078e00ff */
[C---:B------:R-:W-:Y:S02]  /*12130*/  LOP3.LUT R8, R9.reuse, R8, RZ, 0x3c, !PT ;  /* 0x0000000809087212 */ /* 0x040fe400078e3cff */
[----:B------:R-:W2:Y:S02]  /*12140*/  LDL.LU R19, [R1+0x65c] ;  /* 0x00065c0001137983 */ /* 0x000ea40000300800 */
[----:B------:R-:W-:-:S05]  /*12150*/  LOP3.LUT R9, R9, R8, RZ, 0x3c, !PT ;  /* 0x0000000809097212 */ /* 0x000fca00078e3cff */
[----:B------:R-:W-:Y:S01]  /*12160*/  IMAD.WIDE R8, R18, 0x2, R8 ;  /* 0x0000000212087825 */ /* 0x000fe200078e0208 */
[----:B---3--:R-:W-:-:S04]  /*12170*/  LOP3.LUT R5, R5, R4, RZ, 0x3c, !PT ;  /* 0x0000000405057212 */ /* 0x008fc800078e3cff */
[----:B------:R-:W-:-:S04]  /*12180*/  LOP3.LUT R4, R5, R4, RZ, 0x3c, !PT ;  /* 0x0000000405047212 */ /* 0x000fc800078e3cff */
[----:B------:R-:W-:-:S05]  /*12190*/  LOP3.LUT R5, R5, R4, RZ, 0x3c, !PT ;  /* 0x0000000405057212 */ /* 0x000fca00078e3cff */
[----:B------:R-:W-:Y:S01]  /*121a0*/  IMAD.WIDE R4, R18, 0x2, R4 ;  /* 0x0000000212047825 */ /* 0x000fe200078e0204 */
[----:B----4-:R-:W-:Y:S04]  /*121b0*/  HMMA.16816.F32.BF16 R20, R24, R14, R20 ;  /* 0x0000000e1814723c */ /* 0x010fe80000041814 */
[----:B------:R1:W-:Y:S11]  /*121c0*/  STL [R1+0x5a4], R4 ;  /* 0x0005a40401007387 */ /* 0x0003f60000100800 */
[----:B------:R-:W-:Y:S08]  /*121d0*/  @!UPT UIADD3 URZ, URZ, URZ, URZ ;  /* 0x0000003f3f3ff290 */ /* 0x000ff0000fffe03f */
[----:B------:R-:W-:Y:S04]  /*121e0*/  STL.64 [R1+0x80], R20 ;  /* 0x0000801401007387 */ /* 0x000fe80000100a00 */
[----:B------:R-:W-:Y:S04]  /*121f0*/  STL.64 [R1+0x88], R22 ;  /* 0x0000881601007387 */ /* 0x000fe80000100a00 */
[----:B------:R3:W-:Y:S04]  /*12200*/  STL [R1+0x4f8], R5 ;  /* 0x0004f80501007387 */ /* 0x0007e80000100800 */
[----:B-1----:R-:W4:Y:S04]  /*12210*/  LDL.LU R4, [R1+0x4a8] ;  /* 0x0004a80001047983 */ /* 0x002f280000300800 */
[----:B---3--:R-:W4:Y:S04]  /*12220*/  LDL.LU R5, [R1+0x4fc] ;  /* 0x0004fc0001057983 */ /* 0x008f280000300800 */
[----:B------:R1:W-:Y:S04]  /*12230*/  STL [R1+0x654], R8 ;  /* 0x0006540801007387 */ /* 0x0003e80000100800 */
[----:B------:R-:W3:Y:S04]  /*12240*/  LDL.LU R14, [R1+0x4b0] ;  /* 0x0004b000010e7983 */ /* 0x000ee80000300800 */
[----:B------:R-:W3:Y:S04]  /*12250*/  LDL.LU R15, [R1+0x50c] ;  /* 0x00050c00010f7983 */ /* 0x000ee80000300800 */
[----:B------:R-:W3:Y:S04]  /*12260*/  LDL.LU R20, [R1+0x510] ;  /* 0x0005100001147983 */ /* 0x000ee80000300800 */
[----:B------:R-:W3:Y:S04]  /*12270*/  LDL.LU R21, [R1+0x5bc] ;  /* 0x0005bc0001157983 */ /* 0x000ee80000300800 */
[----:B------:R-:W3:Y:S04]  /*12280*/  LDL.LU R22, [R1+0x5c0] ;  /* 0x0005c00001167983 */ /* 0x000ee80000300800 */
[----:B------:R-:W3:Y:S04]  /*12290*/  LDL.LU R23, [R1+0x660] ;  /* 0x0006600001177983 */ /* 0x000ee80000300800 */
[----:B------:R0:W-:Y:S04]  /*122a0*/  STL [R1+0x5a8], R9 ;  /* 0x0005a80901007387 */ /* 0x0001e80000100800 */
[----:B-1----:R-:W3:Y:S04]  /*122b0*/  LDL.LU R8, [R1+0x500] ;  /* 0x0005000001087983 */ /* 0x002ee80000300800 */
[----:B0-----:R-:W3:Y:S01]  /*122c0*/  LDL.LU R9, [R1+0x5ac] ;  /* 0x0005ac0001097983 */ /* 0x001ee20000300800 */
[----:B--2---:R-:W-:-:S04]  /*122d0*/  LOP3.LUT R13, R13, R12, RZ, 0x3c, !PT ;  /* 0x0000000c0d0d7212 */ /* 0x004fc800078e3cff */
[----:B------:R-:W-:-:S04]  /*122e0*/  LOP3.LUT R12, R13, R12, RZ, 0x3c, !PT ;  /* 0x0000000c0d0c7212 */ /* 0x000fc800078e3cff */
[----:B------:R-:W-:-:S05]  /*122f0*/  LOP3.LUT R13, R13, R12, RZ, 0x3c, !PT ;  /* 0x0000000c0d0d7212 */ /* 0x000fca00078e3cff */
[----:B------:R-:W-:Y:S01]  /*12300*/  IMAD.WIDE R12, R18, 0x2, R12 ;  /* 0x00000002120c7825 */ /* 0x000fe200078e020c */
[----:B----4-:R-:W-:-:S04]  /*12310*/  LOP3.LUT R5, R5, R4, RZ, 0x3c, !PT ;  /* 0x0000000405057212 */ /* 0x010fc800078e3cff */
[----:B------:R-:W-:-:S04]  /*12320*/  LOP3.LUT R4, R5, R4, RZ, 0x3c, !PT ;  /* 0x0000000405047212 */ /* 0x000fc800078e3cff */
[----:B------:R-:W-:-:S05]  /*12330*/  LOP3.LUT R5, R5, R4, RZ, 0x3c, !PT ;  /* 0x0000000405057212 */ /* 0x000fca00078e3cff */
[----:B------:R-:W-:-:S05]  /*12340*/  IMAD.WIDE R4, R18, 0x2, R4 ;  /* 0x0000000212047825 */ /* 0x000fca00078e0204 */
[----:B------:R0:W-:Y:S04]  /*12350*/  STL [R1+0x4fc], R4 ;  /* 0x0004fc0401007387 */ /* 0x0001e80000100800 */
[----:B------:R1:W-:Y:S04]  /*12360*/  STL [R1+0x4a8], R5 ;  /* 0x0004a80501007387 */ /* 0x0003e80000100800 */
[----:B0-----:R-:W2:Y:S04]  /*12370*/  LDL.LU R4, [R1+0x4ac] ;  /* 0x0004ac0001047983 */ /* 0x001ea80000300800 */
[----:B-1----:R-:W2:Y:S01]  /*12380*/  LDL.LU R5, [R1+0x504] ;  /* 0x0005040001057983 */ /* 0x002ea20000300800 */
[----:B---3--:R-:W-:-:S04]  /*12390*/  LOP3.LUT R9, R9, R8, RZ, 0x3c, !PT ;  /* 0x0000000809097212 */ /* 0x008fc800078e3cff */
[----:B------:R-:W-:-:S04]  /*123a0*/  LOP3.LUT R8, R9, R8, RZ, 0x3c, !PT ;  /* 0x0000000809087212 */ /* 0x000fc800078e3cff */
[----:B------:R-:W-:-:S05]  /*123b0*/  LOP3.LUT R9, R9, R8, RZ, 0x3c, !PT ;  /* 0x0000000809097212 */ /* 0x000fca00078e3cff */
[----:B------:R-:W-:-:S05]  /*123c0*/  IMAD.WIDE R8, R18, 0x2, R8 ;  /* 0x0000000212087825 */ /* 0x000fca00078e0208 */
[----:B------:R0:W-:Y:S04]  /*123d0*/  STL [R1+0x5ac], R8 ;  /* 0x0005ac0801007387 */ /* 0x0001e80000100800 */
[----:B------:R1:W-:Y:S04]  /*123e0*/  STL [R1+0x500], R9 ;  /* 0x0005000901007387 */ /* 0x0003e80000100800 */
[----:B0-----:R-:W3:Y:S04]  /*123f0*/  LDL.LU R8, [R1+0x508] ;  /* 0x0005080001087983 */ /* 0x001ee80000300800 */
[----:B-1----:R-:W3:Y:S04]  /*12400*/  LDL.LU R9, [R1+0x5b4] ;  /* 0x0005b40001097983 */ /* 0x002ee80000300800 */
[----:B------:R-:W-:Y:S04]  /*12410*/  STL [R1+0x658], R12 ;  /* 0x0006580c01007387 */ /* 0x000fe80000100800 */
[----:B------:R0:W-:Y:S04]  /*12420*/  STL [R1+0x5b0], R13 ;  /* 0x0005b00d01007387 */ /* 0x0001e80000100800 */
[----:B0-----:R-:W4:Y:S01]  /*12430*/  LDL.LU R13, [R1+0x5b8] ;  /* 0x0005b800010d7983 */ /* 0x001f220000300800 */
[----:B------:R-:W-:Y:S01]  /*12440*/  IMAD.MOV.U32 R12, RZ, RZ, R19 ;  /* 0x000000ffff0c7224 */ /* 0x000fe200078e0013 */
[----:B--2---:R-:W-:-:S04]  /*12450*/  LOP3.LUT R5, R5, R4, RZ, 0x3c, !PT ;  /* 0x0000000405057212 */ /* 0x004fc800078e3cff */
[----:B------:R-:W-:-:S04]  /*12460*/  LOP3.LUT R4, R5, R4, RZ, 0x3c, !PT ;  /* 0x0000000405047212 */ /* 0x000fc800078e3cff */
[----:B------:R-:W-:-:S05]  /*12470*/  LOP3.LUT R5, R5, R4, RZ, 0x3c, !PT ;  /* 0x0000000405057212 */ /* 0x000fca00078e3cff */
[----:B------:R-:W-:-:S05]  /*12480*/  IMAD.WIDE R4, R18, 0x2, R4 ;  /* 0x0000000212047825 */ /* 0x000fca00078e0204 */
[----:B------:R0:W-:Y:S04]  /*12490*/  STL [R1+0x504], R4 ;  /* 0x0005040401007387 */ /* 0x0001e80000100800 */
[----:B------:R1:W-:Y:S01]  /*124a0*/  STL [R1+0x4ac], R5 ;  /* 0x0004ac0501007387 */ /* 0x0003e20000100800 */
[----:B---3--:R-:W-:-:S04]  /*124b0*/  LOP3.LUT R9, R9, R8, RZ, 0x3c, !PT ;  /* 0x0000000809097212 */ /* 0x008fc800078e3cff */
[----:B------:R-:W-:-:S04]  /*124c0*/  LOP3.LUT R8, R9, R8, RZ, 0x3c, !PT ;  /* 0x0000000809087212 */ /* 0x000fc800078e3cff */
[----:B------:R-:W-:Y:S01]  /*124d0*/  LOP3.LUT R9, R9, R8, RZ, 0x3c, !PT ;  /* 0x0000000809097212 */ /* 0x000fe200078e3cff */
[----:B0-----:R-:W-:-:S04]  /*124e0*/  IMAD.MOV.U32 R4, RZ, RZ, R15 ;  /* 0x000000ffff047224 */ /* 0x001fc800078e000f */
[----:B------:R-:W-:-:S04]  /*124f0*/  IMAD.WIDE R8, R18, 0x2, R8 ;  /* 0x0000000212087825 */ /* 0x000fc800078e0208 */
[----:B-1----:R-:W-:Y:S01]  /*12500*/  IMAD.MOV.U32 R5, RZ, RZ, R14 ;  /* 0x000000ffff057224 */ /* 0x002fe200078e000e */
[----:B------:R0:W-:Y:S01]  /*12510*/  STL [R1+0x5b4], R8 ;  /* 0x0005b40801007387 */ /* 0x0001e20000100800 */
[----:B----4-:R-:W-:-:S03]  /*12520*/  IMAD.WIDE R12, R18, 0x2, R12 ;  /* 0x00000002120c7825 */ /* 0x010fc600078e020c */
[----:B------:R1:W-:Y:S01]  /*12530*/  STL [R1+0x508], R9 ;  /* 0x0005080901007387 */ /* 0x0003e20000100800 */
[----:B------:R-:W-:-:S03]  /*12540*/  IMAD.WIDE R4, R18, 0x2, R4 ;  /* 0x0000000212047825 */ /* 0x000fc600078e0204 */
[----:B------:R2:W-:Y:S01]  /*12550*/  STL [R1+0x65c], R12 ;  /* 0x00065c0c01007387 */ /* 0x0005e20000100800 */
[----:B0-----:R-:W-:Y:S02]  /*12560*/  IMAD.MOV.U32 R8, RZ, RZ, R21 ;  /* 0x000000ffff087224 */ /* 0x001fe400078e0015 */
[----:B-1----:R-:W-:Y:S01]  /*12570*/  IMAD.MOV.U32 R9, RZ, RZ, R20 ;  /* 0x000000ffff097224 */ /* 0x002fe200078e0014 */
[----:B------:R0:W-:Y:S03]  /*12580*/  STL [R1+0x5b8], R13 ;  /* 0x0005b80d01007387 */ /* 0x0001e60000100800 */
[----:B------:R-:W-:Y:S01]  /*12590*/  IMAD.WIDE R8, R18, 0x2, R8 ;  /* 0x0000000212087825 */ /* 0x000fe200078e0208 */
[----:B------:R-:W3:Y:S04]  /*125a0*/  LDL.LU R19, [R1+0x668] ;  /* 0x0006680001137983 */ /* 0x000ee80000300800 */
[----:B------:R1:W-:Y:S04]  /*125b0*/  STL [R1+0x50c], R4 ;  /* 0x00050c0401007387 */ /* 0x0003e80000100800 */
[----:B------:R4:W-:Y:S01]  /*125c0*/  STL [R1+0x4b0], R5 ;  /* 0x0004b00501007387 */ /* 0x0009e20000100800 */
[----:B--2---:R-:W-:-:S02]  /*125d0*/  IMAD.MOV.U32 R12, RZ, RZ, R23 ;  /* 0x000000ffff0c7224 */ /* 0x004fc400078e0017 */
[----:B0-----:R-:W-:Y:S01]  /*125e0*/  IMAD.MOV.U32 R13, RZ, RZ, R22 ;  /* 0x000000ffff0d7224 */ /* 0x001fe200078e0016 */
[----:B-1----:R-:W2:Y:S04]  /*125f0*/  LDL.LU R4, [R1+0x4b4] ;  /* 0x0004b40001047983 */ /* 0x002ea80000300800 */
[----:B----4-:R-:W2:Y:S04]  /*12600*/  LDL.LU R5, [R1+0x514] ;  /* 0x0005140001057983 */ /* 0x010ea80000300800 */
[----:B------:R0:W-:Y:S04]  /*12610*/  STL [R1+0x5bc], R8 ;  /* 0x0005bc0801007387 */ /* 0x0001e80000100800 */
[----:B------:R1:W-:Y:S01]  /*12620*/  STL [R1+0x510], R9 ;  /* 0x0005100901007387 */ /* 0x0003e20000100800 */
[----:B------:R-:W-:-:S03]  /*12630*/  IMAD.WIDE R12, R18, 0x2, R12 ;  /* 0x00000002120c7825 */ /* 0x000fc600078e020c */
[----:B0-----:R-:W4:Y:S04]  /*12640*/  LDL.LU R8, [R1+0x518] ;  /* 0x0005180001087983 */ /* 0x001f280000300800 */
[----:B-1----:R-:W4:Y:S04]  /*12650*/  LDL.LU R9, [R1+0x5c4] ;  /* 0x0005c40001097983 */ /* 0x002f280000300800 */
        /* <DEDUP_REMOVED lines=8> */
[----:B0-----:R-:W3:Y:S04]  /*126e0*/  LDL.LU R12, [R1+0x5c8] ;  /* 0x0005c800010c7983 */ /* 0x001ee80000300800 */
[----:B-1----:R-:W3:Y:S01]  /*126f0*/  LDL.LU R13, [R1+0x664] ;  /* 0x00066400010d7983 */ /* 0x002ee20000300800 */
[----:B--2---:R-:W-:-:S04]  /*12700*/  LOP3.LUT R5, R5, R4, RZ, 0x3c, !PT ;  /* 0x0000000405057212 */ /* 0x004fc800078e3cff */
[----:B------:R-:W-:-:S04]  /*12710*/  LOP3.LUT R4, R5, R4, RZ, 0x3c, !PT ;  /* 0x0000000405047212 */ /* 0x000fc800078e3cff */
[----:B------:R-:W-:Y:S02]  /*12720*/  LOP3.LUT R5, R5, R4, RZ, 0x3c, !PT ;  /* 0x0000000405057212 */ /* 0x000fe400078e3cff */
[----:B----4-:R-:W-:-:S04]  /*12730*/  LOP3.LUT R9, R9, R8, RZ, 0x3c, !PT ;  /* 0x0000000809097212 */ /* 0x010fc800078e3cff */
[----:B------:R-:W-:Y:S01]  /*12740*/  LOP3.LUT R8, R9, R8, RZ, 0x3c, !PT ;  /* 0x0000000809087212 */ /* 0x000fe200078e3cff */
[----:B------:R-:W-:-:S03]  /*12750*/  IMAD.WIDE R4, R18, 0x2, R4 ;  /* 0x0000000212047825 */ /* 0x000fc600078e0204 */
[----:B------:R-:W-:Y:S02]  /*12760*/  LOP3.LUT R9, R9, R8, RZ, 0x3c, !PT ;  /* 0x0000000809097212 */ /* 0x000fe400078e3cff */
[----:B------:R0:W-:Y:S03]  /*12770*/  STL [R1+0x514], R4 ;  /* 0x0005140401007387 */ /* 0x0001e60000100800 */
[----:B------:R-:W-:Y:S01]  /*12780*/  IMAD.WIDE R8, R18, 0x2, R8 ;  /* 0x0000000212087825 */ /* 0x000fe200078e0208 */
[----:B------:R1:W-:Y:S04]  /*12790*/  STL [R1+0x4b4], R5 ;  /* 0x0004b40501007387 */ /* 0x0003e80000100800 */
[----:B0-----:R-:W2:Y:S04]  /*127a0*/  LDL.LU R4, [R1+0x4b8] ;  /* 0x0004b80001047983 */ /* 0x001ea80000300800 */
[----:B-1----:R-:W2:Y:S04]  /*127b0*/  LDL.LU R5, [R1+0x51c] ;  /* 0x00051c0001057983 */ /* 0x002ea80000300800 */
[----:B------:R0:W-:Y:S04]  /*127c0*/  STL [R1+0x5c4], R8 ;  /* 0x0005c40801007387 */ /* 0x0001e80000100800 */
[----:B------:R1:W-:Y:S01]  /*127d0*/  STL [R1+0x518], R9 ;  /* 0x0005180901007387 */ /* 0x0003e20000100800 */
[----:B---3--:R-:W-:-:S03]  /*127e0*/  LOP3.LUT R13, R13, R12, RZ, 0x3c, !PT ;  /* 0x0000000c0d0d7212 */ /* 0x008fc600078e3cff */
[----:B0-----:R-:W3:Y:S01]  /*127f0*/  LDL.LU R8, [R1+0x520] ;  /* 0x0005200001087983 */ /* 0x001ee20000300800 */
[----:B------:R-:W-:-:S03]  /*12800*/  LOP3.LUT R12, R13, R12, RZ, 0x3c, !PT ;  /* 0x0000000c0d0c7212 */ /* 0x000fc600078e3cff */
[----:B-1----:R-:W3:Y:S01]  /*12810*/  LDL.LU R9, [R1+0x5cc] ;  /* 0x0005cc0001097983 */ /* 0x002ee20000300800 */
[----:B------:R-:W-:-:S05]  /*12820*/  LOP3.LUT R13, R13, R12, RZ, 0x3c, !PT ;  /* 0x0000000c0d0d7212 */ /* 0x000fca00078e3cff */
[----:B------:R-:W-:-:S05]  /*12830*/  IMAD.WIDE R12, R18, 0x2, R12 ;  /* 0x00000002120c7825 */ /* 0x000fca00078e020c */
[----:B------:R-:W-:Y:S04]  /*12840*/  STL [R1+0x664], R12 ;  /* 0x0006640c01007387 */ /* 0x000fe80000100800 */
[----:B------:R0:W-:Y:S04]  /*12850*/  STL [R1+0x5c8], R13 ;  /* 0x0005c80d01007387 */ /* 0x0001e80000100800 */
[----:B0-----:R-:W4:Y:S01]  /*12860*/  LDL.LU R13, [R1+0x5d0] ;  /* 0x0005d000010d7983 */ /* 0x001f220000300800 */
[----:B------:R-:W-:Y:S01]  /*12870*/  IMAD.MOV.U32 R12, RZ, RZ, R19 ;  /* 0x000000ffff0c7224 */ /* 0x000fe200078e0013 */
[----:B--2---:R-:W-:-:S04]  /*12880*/  LOP3.LUT R5, R5, R4, RZ, 0x3c, !PT ;  /* 0x0000000405057212 */ /* 0x004fc800078e3cff */
[----:B------:R-:W-:-:S04]  /*12890*/  LOP3.LUT R4, R5, R4, RZ, 0x3c, !PT ;  /* 0x0000000405047212 */ /* 0x000fc800078e3cff */
[----:B------:R-:W-:Y:S02]  /*128a0*/  LOP3.LUT R5, R5, R4, RZ, 0x3c, !PT ;  /* 0x0000000405057212 */ /* 0x000fe400078e3cff */
[----:B---3--:R-:W-:-:S04]  /*128b0*/  LOP3.LUT R9, R9, R8, RZ, 0x3c, !PT ;  /* 0x0000000809097212 */ /* 0x008fc800078e3cff */
[----:B------:R-:W-:Y:S01]  /*128c0*/  LOP3.LUT R8, R9, R8, RZ, 0x3c, !PT ;  /* 0x0000000809087212 */ /* 0x000fe200078e3cff */
[----:B------:R-:W-:-:S03]  /*128d0*/  IMAD.WIDE R4, R18, 0x2, R4 ;  /* 0x0000000212047825 */ /* 0x000fc600078e0204 */
[----:B------:R-:W-:Y:S02]  /*128e0*/  LOP3.LUT R9, R9, R8, RZ, 0x3c, !PT ;  /* 0x0000000809097212 */ /* 0x000fe400078e3cff */
[----:B------:R0:W-:Y:S03]  /*128f0*/  STL [R1+0x51c], R4 ;  /* 0x00051c0401007387 */ /* 0x0001e60000100800 */
[----:B------:R-:W-:Y:S01]  /*12900*/  IMAD.WIDE R8, R18, 0x2, R8 ;  /* 0x0000000212087825 */ /* 0x000fe200078e0208 */
[----:B------:R1:W-:Y:S04]  /*12910*/  STL [R1+0x4b8], R5 ;  /* 0x0004b80501007387 */ /* 0x0003e80000100800 */
[----:B------:R2:W-:Y:S01]  /*12920*/  STL [R1+0x5cc], R8 ;  /* 0x0005cc0801007387 */ /* 0x0005e20000100800 */
[----:B0-----:R-:W-:-:S02]  /*12930*/  IMAD.MOV.U32 R4, RZ, RZ, R15 ;  /* 0x000000ffff047224 */ /* 0x001fc400078e000f */
[----:B-1----:R-:W-:Y:S01]  /*12940*/  IMAD.MOV.U32 R5, RZ, RZ, R14 ;  /* 0x000000ffff057224 */ /* 0x002fe200078e000e */
[----:B------:R0:W-:Y:S01]  /*12950*/  STL [R1+0x520], R9 ;  /* 0x0005200901007387 */ /* 0x0001e20000100800 */
[----:B----4-:R-:W-:-:S04]  /*12960*/  IMAD.WIDE R12, R18, 0x2, R12 ;  /* 0x00000002120c7825 */ /* 0x010fc800078e020c */
[C---:B------:R-:W-:Y:S01]  /*12970*/  IMAD.WIDE R4, R18.reuse, 0x2, R4 ;  /* 0x0000000212047825 */ /* 0x040fe200078e0204 */
[----:B------:R1:W-:Y:S03]  /*12980*/  STL [R1+0x668], R12 ;  /* 0x0006680c01007387 */ /* 0x0003e60000100800 */
[----:B--2---:R-:W-:Y:S02]  /*12990*/  IMAD.MOV.U32 R8, RZ, RZ, R21 ;  /* 0x000000ffff087224 */ /* 0x004fe400078e0015 */
[----:B0-----:R-:W-:Y:S01]  /*129a0*/  IMAD.MOV.U32 R9, RZ, RZ, R20 ;  /* 0x000000ffff097224 */ /* 0x001fe200078e0014 */
[----:B------:R0:W-:Y:S03]  /*129b0*/  STL [R1+0x5d0], R13 ;  /* 0x0005d00d01007387 */ /* 0x0001e60000100800 */
[----:B------:R-:W-:Y:S01]  /*129c0*/  IMAD.WIDE R8, R18, 0x2, R8 ;  /* 0x0000000212087825 */ /* 0x000fe200078e0208 */
[----:B------:R-:W2:Y:S04]  /*129d0*/  LDL.LU R19, [R1+0x674] ;  /* 0x0006740001137983 */ /* 0x000ea80000300800 */
[----:B------:R3:W-:Y:S04]  /*129e0*/  STL [R1+0x524], R4 ;  /* 0x0005240401007387 */ /* 0x0007e80000100800 */
[----:B------:R4:W-:Y:S01]  /*129f0*/  STL [R1+0x4bc], R5 ;  /* 0x0004bc0501007387 */ /* 0x0009e20000100800 */
[----:B-1----:R-:W-:-:S02]  /*12a00*/  IMAD.MOV.U32 R12, RZ, RZ, R23 ;  /* 0x000000ffff0c7224 */ /* 0x002fc400078e0017 */
[----:B0-----:R-:W-:Y:S01]  /*12a10*/  IMAD.MOV.U32 R13, RZ, RZ, R22 ;  /* 0x000000ffff0d7224 */ /* 0x001fe200078e0016 */
[----:B---3--:R-:W3:Y:S04]  /*12a20*/  LDL.LU R4, [R1+0x4c0] ;  /* 0x0004c00001047983 */ /* 0x008ee80000300800 */
[----:B----4-:R-:W3:Y:S04]  /*12a30*/  LDL.LU R5, [R1+0x52c] ;  /* 0x00052c0001057983 */ /* 0x010ee80000300800 */
[----:B------:R0:W-:Y:S04]  /*12a40*/  STL [R1+0x5d4], R8 ;  /* 0x0005d40801007387 */ /* 0x0001e80000100800 */
[----:B------:R1:W-:Y:S01]  /*12a50*/  STL [R1+0x528], R9 ;  /* 0x0005280901007387 */ /* 0x0003e20000100800 */
[----:B------:R-:W-:-:S03]  /*12a60*/  IMAD.WIDE R12, R18, 0x2, R12 ;  /* 0x00000002120c7825 */ /* 0x000fc600078e020c */
[----:B0-----:R-:W4:Y:S04]  /*12a70*/  LDL.LU R8, [R1+0x530] ;  /* 0x0005300001087983 */ /* 0x001f280000300800 */
[----:B-1----:R-:W4:Y:S04]  /*12a80*/  LDL.LU R9, [R1+0x5dc] ;  /* 0x0005dc0001097983 */ /* 0x002f280000300800 */
[----:B------:R0:W-:Y:S04]  /*12a90*/  STL [R1+0x66c], R12 ;  /* 0x00066c0c01007387 */ /* 0x0001e80000100800 */
[----:B------:R-:W2:Y:S04]  /*12aa0*/  LDL.LU R14, [R1+0x4c8] ;  /* 0x0004c800010e7983 */ /* 0x000ea80000300800 */
[----:B------:R-:W2:Y:S04]  /*12ab0*/  LDL.LU R15, [R1+0x53c] ;  /* 0x00053c00010f7983 */ /* 0x000ea80000300800 */
[----:B------:R-:W2:Y:S04]  /*12ac0*/  LDL.LU R20, [R1+0x540] ;  /* 0x0005400001147983 */ /* 0x000ea80000300800 */
[----:B------:R-:W2:Y:S04]  /*12ad0*/  LDL.LU R21, [R1+0x5ec] ;  /* 0x0005ec0001157983 */ /* 0x000ea80000300800 */
[----:B------:R-:W2:Y:S04]  /*12ae0*/  LDL.LU R22, [R1+0x5f0] ;  /* 0x0005f00001167983 */ /* 0x000ea80000300800 */
[----:B------:R-:W2:Y:S04]  /*12af0*/  LDL.LU R23, [R1+0x678] ;  /* 0x0006780001177983 */ /* 0x000ea80000300800 */
[----:B------:R1:W-:Y:S04]  /*12b00*/  STL [R1+0x5d8], R13 ;  /* 0x0005d80d01007387 */ /* 0x0003e80000100800 */
[----:B0-----:R-:W2:Y:S04]  /*12b10*/  LDL.LU R12, [R1+0x5e0] ;  /* 0x0005e000010c7983 */ /* 0x001ea80000300800 */
[----:B-1----:R-:W2:Y:S01]  /*12b20*/  LDL.LU R13, [R1+0x670] ;  /* 0x00067000010d7983 */ /* 0x002ea20000300800 */
[----:B---3--:R-:W-:-:S04]  /*12b30*/  LOP3.LUT R5, R5, R4, RZ, 0x3c, !PT ;  /* 0x0000000405057212 */ /* 0x008fc800078e3cff */
        /* <DEDUP_REMOVED lines=9> */
[----:B0-----:R-:W3:Y:S04]  /*12bd0*/  LDL.LU R4, [R1+0x4c4] ;  /* 0x0004c40001047983 */ /* 0x001ee80000300800 */
[----:B-1----:R-:W3:Y:S04]  /*12be0*/  LDL.LU R5, [R1+0x534] ;  /* 0x0005340001057983 */ /* 0x002ee80000300800 */
[----:B------:R0:W-:Y:S04]  /*12bf0*/  STL [R1+0x5dc], R8 ;  /* 0x0005dc0801007387 */ /* 0x0001e80000100800 */
[----:B------:R1:W-:Y:S01]  /*12c00*/  STL [R1+0x530], R9 ;  /* 0x0005300901007387 */ /* 0x0003e20000100800 */
[----:B--2---:R-:W-:-:S03]  /*12c10*/  LOP3.LUT R13, R13, R12, RZ, 0x3c, !PT ;  /* 0x0000000c0d0d7212 */ /* 0x004fc600078e3cff */
[----:B0-----:R-:W2:Y:S01]  /*12c20*/  LDL.LU R8, [R1+0x538] ;  /* 0x0005380001087983 */ /* 0x001ea20000300800 */
[----:B------:R-:W-:-:S03]  /*12c30*/  LOP3.LUT R12, R13, R12, RZ, 0x3c, !PT ;  /* 0x0000000c0d0c7212 */ /* 0x000fc600078e3cff */
[----:B-1----:R-:W2:Y:S01]  /*12c40*/  LDL.LU R9, [R1+0x5e4] ;  /* 0x0005e40001097983 */ /* 0x002ea20000300800 */
[----:B------:R-:W-:-:S05]  /*12c50*/  LOP3.LUT R13, R13, R12, RZ, 0x3c, !PT ;  /* 0x0000000c0d0d7212 */ /* 0x000fca00078e3cff */
[----:B------:R-:W-:-:S05]  /*12c60*/  IMAD.WIDE R12, R18, 0x2, R12 ;  /* 0x00000002120c7825 */ /* 0x000fca00078e020c */
[----:B------:R-:W-:Y:S04]  /*12c70*/  STL [R1+0x670], R12 ;  /* 0x0006700c01007387 */ /* 0x000fe80000100800 */
[----:B------:R0:W-:Y:S04]  /*12c80*/  STL [R1+0x5e0], R13 ;  /* 0x0005e00d01007387 */ /* 0x0001e80000100800 */
[----:B0-----:R-:W4:Y:S01]  /*12c90*/  LDL.LU R13, [R1+0x5e8] ;  /* 0x0005e800010d7983 */ /* 0x001f220000300800 */
[----:B------:R-:W-:Y:S01]  /*12ca0*/  IMAD.MOV.U32 R12, RZ, RZ, R19 ;  /* 0x000000ffff0c7224 */ /* 0x000fe200078e0013 */
[----:B---3--:R-:W-:-:S04]  /*12cb0*/  LOP3.LUT R5, R5, R4, RZ, 0x3c, !PT ;  /* 0x0000000405057212 */ /* 0x008fc800078e3cff */
[----:B------:R-:W-:-:S04]  /*12cc0*/  LOP3.LUT R4, R5, R4, RZ, 0x3c, !PT ;  /* 0x0000000405047212 */ /* 0x000fc800078e3cff */
[----:B------:R-:W-:Y:S02]  /*12cd0*/  LOP3.LUT R5, R5, R4, RZ, 0x3c, !PT ;  /* 0x0000000405057212 */ /* 0x000fe400078e3cff */
[----:B--2---:R-:W-:-:S04]  /*12ce0*/  LOP3.LUT R9, R9, R8, RZ, 0x3c, !PT ;  /* 0x0000000809097212 */ /* 0x004fc800078e3cff */
        /* <DEDUP_REMOVED lines=137> */
[----:B------:R0:W-:Y:S01]  /*13580*/  STL [R1+0x564], R4 ;  /* 0x0005640401007387 */ /* 0x0001e20000100800 */
[----:B------:R1:W-:Y:S02]  /*13590*/  STL [R1+0x4dc], R5 ;  /* 0x0004dc0501007387 */ /* 0x0003e40000100800 */
[----:B------:R-:W-:-:S05]  /*135a0*/  IMAD.WIDE R8, R18, 0x2, R8 ;  /* 0x0000000212087825 */ /* 0x000fca00078e0208 */
[----:B------:R2:W-:Y:S01]  /*135b0*/  STL [R1+0x614], R8 ;  /* 0x0006140801007387 */ /* 0x0005e20000100800 */
[----:B------:R3:W-:Y:S02]  /*135c0*/  STL [R1+0x568], R9 ;  /* 0x0005680901007387 */ /* 0x0007e40000100800 */
[----:B0-----:R-:W-:Y:S02]  /*135d0*/  IMAD.MOV.U32 R4, RZ, RZ, R15 ;  /* 0x000000ffff047224 */ /* 0x001fe400078e000f */
[----:B-1----:R-:W-:Y:S02]  /*135e0*/  IMAD.MOV.U32 R5, RZ, RZ, R14 ;  /* 0x000000ffff057224 */ /* 0x002fe400078e000e */
[----:B----4-:R-:W-:-:S04]  /*135f0*/  IMAD.WIDE R12, R18, 0x2, R12 ;  /* 0x00000002120c7825 */ /* 0x010fc800078e020c */
[----:B------:R-:W-:-:S04]  /*13600*/  IMAD.WIDE R4, R18, 0x2, R4 ;  /* 0x0000000212047825 */ /* 0x000fc800078e0204 */
[----:B--2---:R-:W-:Y:S02]  /*13610*/  IMAD.MOV.U32 R8, RZ, RZ, R21 ;  /* 0x000000ffff087224 */ /* 0x004fe400078e0015 */
[----:B---3--:R-:W-:Y:S01]  /*13620*/  IMAD.MOV.U32 R9, RZ, RZ, R20 ;  /* 0x000000ffff097224 */ /* 0x008fe200078e0014 */
[----:B------:R-:W-:Y:S01]  /*13630*/  STL [R1+0x68c], R12 ;  /* 0x00068c0c01007387 */ /* 0x000fe20000100800 */
[----:B------:R-:W-:Y:S02]  /*13640*/  STL [R1+0x618], R13 ;  /* 0x0006180d01007387 */ /* 0x000fe40000100800 */
[----:B------:R-:W2:Y:S02]  /*13650*/  LDL.LU R19, [R1+0x698] ;  /* 0x0006980001137983 */ /* 0x000ea40000300800 */
[----:B------:R-:W-:Y:S01]  /*13660*/  IMAD.WIDE R8, R18, 0x2, R8 ;  /* 0x0000000212087825 */ /* 0x000fe200078e0208 */
[----:B------:R0:W-:Y:S03]  /*13670*/  STL [R1+0x56c], R4 ;  /* 0x00056c0401007387 */ /* 0x0001e60000100800 */
[----:B------:R1:W-:Y:S01]  /*13680*/  STL [R1+0x4e0], R5 ;  /* 0x0004e00501007387 */ /* 0x0003e20000100800 */
[----:B0-----:R-:W3:Y:S01]  /*13690*/  LDL.LU R4, [R1+0x4e4] ;  /* 0x0004e40001047983 */ /* 0x001ee20000300800 */
[----:B-1----:R-:W3:Y:S02]  /*136a0*/  LDL.LU R5, [R1+0x574] ;  /* 0x0005740001057983 */ /* 0x002ee40000300800 */
[----:B------:R0:W-:Y:S02]  /*136b0*/  STL [R1+0x61c], R8 ;  /* 0x00061c0801007387 */ /* 0x0001e40000100800 */
[----:B------:R1:W-:Y:S02]  /*136c0*/  STL [R1+0x570], R9 ;  /* 0x0005700901007387 */ /* 0x0003e40000100800 */
[----:B------:R-:W-:-:S02]  /*136d0*/  IMAD.MOV.U32 R12, RZ, RZ, R23 ;  /* 0x000000ffff0c7224 */ /* 0x000fc400078e0017 */
[----:B------:R-:W-:-:S04]  /*136e0*/  IMAD.MOV.U32 R13, RZ, RZ, R22 ;  /* 0x000000ffff0d7224 */ /* 0x000fc800078e0016 */
[----:B------:R-:W-:Y:S01]  /*136f0*/  IMAD.WIDE R12, R18, 0x2, R12 ;  /* 0x00000002120c7825 */ /* 0x000fe200078e020c */
[----:B0-----:R-:W4:Y:S03]  /*13700*/  LDL.LU R8, [R1+0x578] ;  /* 0x0005780001087983 */ /* 0x001f260000300800 */
[----:B-1----:R-:W4:Y:S02]  /*13710*/  LDL.LU R9, [R1+0x624] ;  /* 0x0006240001097983 */ /* 0x002f240000300800 */
[----:B------:R0:W-:Y:S02]  /*13720*/  STL [R1+0x690], R12 ;  /* 0x0006900c01007387 */ /* 0x0001e40000100800 */
[----:B------:R-:W2:Y:S01]  /*13730*/  LDL.LU R14, [R1+0x4ec] ;  /* 0x0004ec00010e7983 */ /* 0x000ea20000300800 */
[----:B------:R-:W2:Y:S01]  /*13740*/  LDL.LU R15, [R1+0x584] ;  /* 0x00058400010f7983 */ /* 0x000ea20000300800 */
[----:B------:R-:W2:Y:S02]  /*13750*/  LDL.LU R20, [R1+0x588] ;  /* 0x0005880001147983 */ /* 0x000ea40000300800 */
[----:B------:R-:W2:Y:S02]  /*13760*/  LDL.LU R21, [R1+0x634] ;  /* 0x0006340001157983 */ /* 0x000ea40000300800 */
[----:B------:R-:W2:Y:S01]  /*13770*/  LDL.LU R22, [R1+0x638] ;  /* 0x0006380001167983 */ /* 0x000ea20000300800 */
[----:B------:R-:W2:Y:S01]  /*13780*/  LDL.LU R23, [R1+0x69c] ;  /* 0x00069c0001177983 */ /* 0x000ea20000300800 */
[----:B------:R1:W-:Y:S03]  /*13790*/  STL [R1+0x620], R13 ;  /* 0x0006200d01007387 */ /* 0x0003e60000100800 */
        /* <DEDUP_REMOVED lines=9> */
[----:B------:R0:W-:Y:S01]  /*13830*/  STL [R1+0x574], R4 ;  /* 0x0005740401007387 */ /* 0x0001e20000100800 */
[----:B------:R1:W-:Y:S02]  /*13840*/  STL [R1+0x4e4], R5 ;  /* 0x0004e40501007387 */ /* 0x0003e40000100800 */
[----:B------:R-:W-:Y:S01]  /*13850*/  IMAD.WIDE R8, R18, 0x2, R8 ;  /* 0x0000000212087825 */ /* 0x000fe200078e0208 */
[-C--:B--2---:R-:W-:Y:S01]  /*13860*/  LOP3.LUT R13, R13, R12.reuse, RZ, 0x3c, !PT ;  /* 0x0000000c0d0d7212 */ /* 0x084fe200078e3cff */
[----:B0-----:R-:W2:Y:S02]  /*13870*/  LDL.LU R4, [R1+0x4e8] ;  /* 0x0004e80001047983 */ /* 0x001ea40000300800 */
[----:B-1----:R-:W2:Y:S02]  /*13880*/  LDL.LU R5, [R1+0x57c] ;  /* 0x00057c0001057983 */ /* 0x002ea40000300800 */
[----:B------:R0:W-:Y:S02]  /*13890*/  STL [R1+0x624], R8 ;  /* 0x0006240801007387 */ /* 0x0001e40000100800 */
[----:B------:R1:W-:Y:S01]  /*138a0*/  STL [R1+0x578], R9 ;  /* 0x0005780901007387 */ /* 0x0003e20000100800 */
[----:B------:R-:W-:-:S04]  /*138b0*/  LOP3.LUT R12, R13, R12, RZ, 0x3c, !PT ;  /* 0x0000000c0d0c7212 */ /* 0x000fc800078e3cff */
[----:B------:R-:W-:Y:S01]  /*138c0*/  LOP3.LUT R13, R13, R12, RZ, 0x3c, !PT ;  /* 0x0000000c0d0d7212 */ /* 0x000fe200078e3cff */
[----:B0-----:R-:W3:Y:S01]  /*138d0*/  LDL.LU R8, [R1+0x580] ;  /* 0x0005800001087983 */ /* 0x001ee20000300800 */
[----:B-1----:R-:W3:Y:S03]  /*138e0*/  LDL.LU R9, [R1+0x62c] ;  /* 0x00062c0001097983 */ /* 0x002ee60000300800 */
[----:B------:R-:W-:-:S05]  /*138f0*/  IMAD.WIDE R12, R18, 0x2, R12 ;  /* 0x00000002120c7825 */ /* 0x000fca00078e020c */
[----:B------:R-:W-:Y:S01]  /*13900*/  STL [R1+0x694], R12 ;  /* 0x0006940c01007387 */ /* 0x000fe20000100800 */
[----:B------:R0:W-:Y:S03]  /*13910*/  STL [R1+0x628], R13 ;  /* 0x0006280d01007387 */ /* 0x0001e60000100800 */
        /* <DEDUP_REMOVED lines=9> */
[----:B------:R0:W-:Y:S01]  /*139b0*/  STL [R1+0x57c], R4 ;  /* 0x00057c0401007387 */ /* 0x0001e20000100800 */
[----:B------:R1:W-:Y:S02]  /*139c0*/  STL [R1+0x4e8], R5 ;  /* 0x0004e80501007387 */ /* 0x0003e40000100800 */
[----:B------:R-:W-:-:S04]  /*139d0*/  IMAD.WIDE R8, R18, 0x2, R8 ;  /* 0x0000000212087825 */ /* 0x000fc800078e0208 */
[C---:B----4-:R-:W-:Y:S01]  /*139e0*/  IMAD.WIDE R12, R18.reuse, 0x2, R12 ;  /* 0x00000002120c7825 */ /* 0x050fe200078e020c */
[----:B------:R2:W-:Y:S03]  /*139f0*/  STL [R1+0x62c], R8 ;  /* 0x00062c0801007387 */ /* 0x0005e60000100800 */
[----:B0-----:R-:W-:Y:S02]  /*13a00*/  IMAD.MOV.U32 R4, RZ, RZ, R15 ;  /* 0x000000ffff047224 */ /* 0x001fe400078e000f */
[----:B-1----:R-:W-:Y:S01]  /*13a10*/  IMAD.MOV.U32 R5, RZ, RZ, R14 ;  /* 0x000000ffff057224 */ /* 0x002fe200078e000e */
[----:B------:R0:W-:Y:S01]  /*13a20*/  STL [R1+0x580], R9 ;  /* 0x0005800901007387 */ /* 0x0001e20000100800 */
[----:B------:R1:W-:Y:S02]  /*13a30*/  STL [R1+0x698], R12 ;  /* 0x0006980c01007387 */ /* 0x0003e40000100800 */
[----:B------:R-:W-:Y:S01]  /*13a40*/  IMAD.WIDE R4, R18, 0x2, R4 ;  /* 0x0000000212047825 */ /* 0x000fe200078e0204 */
[----:B------:R3:W-:Y:S03]  /*13a50*/  STL [R1+0x630], R13 ;  /* 0x0006300d01007387 */ /* 0x0007e60000100800 */
[----:B------:R-:W4:Y:S02]  /*13a60*/  LDL.LU R19, [R1+0x63c] ;  /* 0x00063c0001137983 */ /* 0x000f240000300800 */
[----:B--2---:R-:W-:-:S02]  /*13a70*/  IMAD.MOV.U32 R8, RZ, RZ, R21 ;  /* 0x000000ffff087224 */ /* 0x004fc400078e0015 */
[----:B0-----:R-:W-:Y:S01]  /*13a80*/  IMAD.MOV.U32 R9, RZ, RZ, R20 ;  /* 0x000000ffff097224 */ /* 0x001fe200078e0014 */
[----:B------:R0:W-:Y:S01]  /*13a90*/  STL [R1+0x584], R4 ;  /* 0x0005840401007387 */ /* 0x0001e20000100800 */
[----:B------:R2:W-:Y:S02]  /*13aa0*/  STL [R1+0x4ec], R5 ;  /* 0x0004ec0501007387 */ /* 0x0005e40000100800 */
[----:B-1----:R-:W-:Y:S02]  /*13ab0*/  IMAD.MOV.U32 R12, RZ, RZ, R23 ;  /* 0x000000ffff0c7224 */ /* 0x002fe400078e0017 */
[----:B------:R-:W-:-:S04]  /*13ac0*/  IMAD.WIDE R8, R18, 0x2, R8 ;  /* 0x0000000212087825 */ /* 0x000fc800078e0208 */
[----:B---3--:R-:W-:-:S04]  /*13ad0*/  IMAD.MOV.U32 R13, RZ, RZ, R22 ;  /* 0x000000ffff0d7224 */ /* 0x008fc800078e0016 */
[----:B------:R-:W-:Y:S01]  /*13ae0*/  IMAD.WIDE R12, R18, 0x2, R12 ;  /* 0x00000002120c7825 */ /* 0x000fe200078e020c */
[----:B0-----:R-:W3:Y:S03]  /*13af0*/  LDL.LU R4, [R1+0x4f0] ;  /* 0x0004f00001047983 */ /* 0x001ee60000300800 */
[----:B--2---:R-:W3:Y:S02]  /*13b00*/  LDL.LU R5, [R1+0x58c] ;  /* 0x00058c0001057983 */ /* 0x004ee40000300800 */
[----:B------:R-:W-:Y:S02]  /*13b10*/  STL [R1+0x634], R8 ;  /* 0x0006340801007387 */ /* 0x000fe40000100800 */
[----:B------:R-:W2:Y:S01]  /*13b20*/  LDL.LU R14, [R1+0x598] ;  /* 0x00059800010e7983 */ /* 0x000ea20000300800 */
[----:B------:R-:W2:Y:S01]  /*13b30*/  LDL.LU R15, [R1+0x644] ;  /* 0x00064400010f7983 */ /* 0x000ea20000300800 */
[----:B------:R0:W-:Y:S03]  /*13b40*/  STL [R1+0x588], R9 ;  /* 0x0005880901007387 */ /* 0x0001e60000100800 */
[----:B0-----:R-:W2:Y:S01]  /*13b50*/  LDL.LU R9, [R1+0x590] ;  /* 0x0005900001097983 */ /* 0x001ea20000300800 */
[----:B------:R-:W-:Y:S02]  /*13b60*/  STL [R1+0x69c], R12 ;  /* 0x00069c0c01007387 */ /* 0x000fe40000100800 */
[----:B------:R-:W-:Y:S02]  /*13b70*/  STL [R1+0x638], R13 ;  /* 0x0006380d01007387 */ /* 0x000fe40000100800 */
[----:B------:R-:W2:Y:S01]  /*13b80*/  LDL.LU R20, [R1+0x5a0] ;  /* 0x0005a00001147983 */ /* 0x000ea20000300800 */
[----:B------:R-:W2:Y:S01]  /*13b90*/  LDL.LU R21, [R1+0x64c] ;  /* 0x00064c0001157983 */ /* 0x000ea20000300800 */
[----:B------:R-:W2:Y:S02]  /*13ba0*/  LDL.LU R22, [R1+0x650] ;  /* 0x0006500001167983 */ /* 0x000ea40000300800 */
[----:B------:R-:W2:Y:S02]  /*13bb0*/  LDL.LU R23, [R1+0x6a4] ;  /* 0x0006a40001177983 */ /* 0x000ea40000300800 */
[----:B--2---:R-:W-:Y:S01]  /*13bc0*/  STL.64 [R1+0x6e0], R22 ;  /* 0x0006e01601007387 */ /* 0x004fe20000100a00 */
[----:B------:R0:W-:Y:S03]  /*13bd0*/  STL.64 [R1+0x6d8], R20 ;  /* 0x0006d81401007387 */ /* 0x0001e60000100a00 */
[----:B0-----:R-:W2:Y:S01]  /*13be0*/  LDL.LU R20, [R1+0xa0] ;  /* 0x0000a00001147983 */ /* 0x001ea20000300800 */
[----:B------:R-:W2:Y:S02]  /*13bf0*/  LDL.LU R21, [R1+0xa4] ;  /* 0x0000a40001157983 */ /* 0x000ea40000300800 */
[----:B------:R-:W2:Y:S02]  /*13c00*/  LDL.LU R22, [R1+0xa8] ;  /* 0x0000a80001167983 */ /* 0x000ea40000300800 */
[----:B------:R-:W-:-:S02]  /*13c10*/  IMAD.MOV.U32 R23, RZ, RZ, R2 ;  /* 0x000000ffff177224 */ /* 0x000fc400078e0002 */
[----:B------:R-:W4:Y:S01]  /*13c20*/  LDL.LU R2, [R1+0x718] ;  /* 0x0007180001027983 */ /* 0x000f220000300800 */
[----:B---3--:R-:W-:-:S04]  /*13c30*/  LOP3.LUT R5, R5, R4, RZ, 0x3c, !PT ;  /* 0x0000000405057212 */ /* 0x008fc800078e3cff */
[C---:B------:R-:W-:Y:S01]  /*13c40*/  LOP3.LUT R4, R5.reuse, R4, RZ, 0x3c, !PT ;  /* 0x0000000405047212 */ /* 0x040fe200078e3cff */
[----:B--2---:R-:W-:Y:S01]  /*13c50*/  STL.64 [R1+0x6f8], R22 ;  /* 0x0006f81601007387 */ /* 0x004fe20000100a00 */
[----:B------:R0:W-:Y:S02]  /*13c60*/  STL.64 [R1+0x6f0], R20 ;  /* 0x0006f01401007387 */ /* 0x0001e40000100a00 */
[----:B0-----:R-:W-:Y:S02]  /*13c70*/  IMAD.MOV.U32 R20, RZ, RZ, R3 ;  /* 0x000000ffff147224 */ /* 0x001fe400078e0003 */
[----:B------:R-:W2:Y:S01]  /*13c80*/  LDL.LU R3, [R1+0x714] ;  /* 0x0007140001037983 */ /* 0x000ea20000300800 */
[----:B------:R-:W-:Y:S02]  /*13c90*/  IMAD.MOV.U32 R21, RZ, RZ, R29 ;  /* 0x000000ffff157224 */ /* 0x000fe400078e001d */
[----:B------:R-:W-:Y:S02]  /*13ca0*/  IMAD.MOV.U32 R22, RZ, RZ, R0 ;  /* 0x000000ffff167224 */ /* 0x000fe400078e0000 */
[----:B------:R-:W-:Y:S01]  /*13cb0*/  IMAD.MOV.U32 R23, RZ, RZ, R28 ;  /* 0x000000ffff177224 */ /* 0x000fe200078e001c */
[----:B------:R-:W-:Y:S01]  /*13cc0*/  LOP3.LUT R5, R5, R4, RZ, 0x3c, !PT ;  /* 0x0000000405057212 */ /* 0x000fe200078e3cff */
[----:B------:R0:W5:Y:S01]  /*13cd0*/  LDL.LU R29, [R1+0x710] ;  /* 0x00071000011d7983 */ /* 0x0001620000300800 */
[----:B------:R0:W5:Y:S02]  /*13ce0*/  LDL.LU R0, [R1+0x70c] ;  /* 0x00070c0001007983 */ /* 0x0001640000300800 */
[----:B------:R0:W5:Y:S02]  /*13cf0*/  LDL.LU R28, [R1+0x708] ;  /* 0x00070800011c7983 */ /* 0x0001640000300800 */
[----:B------:R-:W-:Y:S01]  /*13d00*/  IMAD.WIDE R4, R18, 0x2, R4 ;  /* 0x0000000212047825 */ /* 0x000fe200078e0204 */
[----:B------:R-:W-:Y:S03]  /*13d10*/  HMMA.16816.F32.BF16 R20, R24, R6, R20 ;  /* 0x000000061814723c */ /* 0x000fe60000041814 */
[----:B----4-:R-:W-:-:S02]  /*13d20*/  IMAD.MOV.U32 R13, RZ, RZ, R2 ;  /* 0x000000ffff0d7224 */ /* 0x010fc400078e0002 */
[----:B------:R-:W3:Y:S01]  /*13d30*/  LDL.LU R2, [R1+0x704] ;  /* 0x0007040001027983 */ /* 0x000ee20000300800 */
[----:B------:R-:W-:-:S04]  /*13d40*/  IMAD.MOV.U32 R8, RZ, RZ, R19 ;  /* 0x000000ffff087224 */ /* 0x000fc800078e0013 */
[----:B------:R-:W-:-:S04]  /*13d50*/  IMAD.WIDE R8, R18, 0x2, R8 ;  /* 0x0000000212087825 */ /* 0x000fc800078e0208 */
[----:B--2---:R-:W-:Y:S02]  /*13d60*/  IMAD.MOV.U32 R12, RZ, RZ, R3 ;  /* 0x000000ffff0c7224 */ /* 0x004fe400078e0003 */
[----:B------:R-:W2:Y:S01]  /*13d70*/  LDL.LU R3, [R1+0x700] ;  /* 0x0007000001037983 */ /* 0x000ea20000300800 */
[----:B------:R1:W-:Y:S02]  /*13d80*/  STL [R1+0x58c], R4 ;  /* 0x00058c0401007387 */ /* 0x0003e40000100800 */
[----:B------:R4:W-:Y:S02]  /*13d90*/  STL [R1+0x4f0], R5 ;  /* 0x0004f00501007387 */ /* 0x0009e40000100800 */
[----:B------:R-:W-:Y:S01]  /*13da0*/  IMAD.WIDE R12, R18, 0x2, R12 ;  /* 0x00000002120c7825 */ /* 0x000fe200078e020c */
[----:B-1----:R-:W2:Y:S03]  /*13db0*/  LDL.LU R4, [R1+0x4f4] ;  /* 0x0004f40001047983 */ /* 0x002ea60000300800 */
[----:B----4-:R-:W2:Y:S02]  /*13dc0*/  LDL.LU R5, [R1+0x594] ;  /* 0x0005940001057983 */ /* 0x010ea40000300800 */
[----:B------:R-:W-:Y:S02]  /*13dd0*/  STL [R1+0x63c], R8 ;  /* 0x00063c0801007387 */ /* 0x000fe40000100800 */
[----:B------:R-:W-:Y:S01]  /*13de0*/  STL [R1+0x590], R9 ;  /* 0x0005900901007387 */ /* 0x000fe20000100800 */
[----:B------:R-:W-:Y:S01]  /*13df0*/  STL [R1+0x6a0], R12 ;  /* 0x0006a00c01007387 */ /* 0x000fe20000100800 */
[----:B------:R-:W4:Y:S02]  /*13e00*/  LDL.LU R19, [R1+0x50] ;  /* 0x0000500001137983 */ /* 0x000f240000300800 */
[----:B------:R-:W-:Y:S02]  /*13e10*/  STL [R1+0x640], R13 ;  /* 0x0006400d01007387 */ /* 0x000fe40000100800 */
[----:B------:R-:W-:Y:S01]  /*13e20*/  STL.64 [R1+0xf0], R20 ;  /* 0x0000f01401007387 */ /* 0x000fe20000100a00 */
[----:B------:R1:W-:Y:S04]  /*13e30*/  STL.64 [R1+0xf8], R22 ;  /* 0x0000f81601007387 */ /* 0x0003e80000100a00 */
[----:B-1----:R-:W4:Y:S01]  /*13e40*/  LDL.LU.64 R22, [R1+0x6f8] ;  /* 0x0006f80001167983 */ /* 0x002f220000300a00 */
[----:B------:R-:W4:Y:S02]  /*13e50*/  LDL.LU.64 R20, [R1+0x6f0] ;  /* 0x0006f00001147983 */ /* 0x000f240000300a00 */
[----:B------:R-:W4:Y:S02]  /*13e60*/  LDL.LU R12, [R1+0x4a4] ;  /* 0x0004a400010c7983 */ /* 0x000f240000300800 */
[----:B---3--:R-:W-:-:S02]  /*13e70*/  IMAD.MOV.U32 R7, RZ, RZ, R2 ;  /* 0x000000ffff077224 */ /* 0x008fc400078e0002 */
[----:B------:R-:W3:Y:S01]  /*13e80*/  LDL.LU R2, [R1+0x6ec] ;  /* 0x0006ec0001027983 */ /* 0x000ee20000300800 */
[----:B--2---:R-:W-:-:S04]  /*13e90*/  LOP3.LUT R5, R5, R4, RZ, 0x3c, !PT ;  /* 0x0000000405057212 */ /* 0x004fc800078e3cff */
[----:B------:R-:W-:-:S04]  /*13ea0*/  LOP3.LUT R4, R5, R4, RZ, 0x3c, !PT ;  /* 0x0000000405047212 */ /* 0x000fc800078e3cff */
[----:B------:R-:W-:Y:S01]  /*13eb0*/  LOP3.LUT R5, R5, R4, RZ, 0x3c, !PT ;  /* 0x0000000405057212 */ /* 0x000fe200078e3cff */
[----:B------:R-:W-:Y:S02]  /*13ec0*/  IMAD.MOV.U32 R6, RZ, RZ, R3 ;  /* 0x000000ffff067224 */ /* 0x000fe400078e0003 */
[----:B------:R-:W3:Y:S02]  /*13ed0*/  LDL.LU R3, [R1+0x6e8] ;  /* 0x0006e80001037983 */ /* 0x000ee40000300800 */
[----:B------:R-:W-:-:S05]  /*13ee0*/  IMAD.WIDE R8, R18, 0x2, R4 ;  /* 0x0000000212087825 */ /* 0x000fca00078e0204 */
[----:B------:R-:W-:Y:S01]  /*13ef0*/  STL [R1+0x594], R8 ;  /* 0x0005940801007387 */ /* 0x000fe20000100800 */
[----:B------:R1:W-:Y:S01]  /*13f00*/  STL [R1+0x4f4], R9 ;  /* 0x0004f40901007387 */ /* 0x0003e20000100800 */
[----:B----4-:R-:W-:Y:S01]  /*13f10*/  HMMA.16816.F32.BF16 R24, R24, R10, R20 ;  /* 0x0000000a1818723c */ /* 0x010fe20000041814 */
[----:B------:R-:W2:Y:S01]  /*13f20*/  LDL.LU.64 R22, [R1+0x6e0] ;  /* 0x0006e00001167983 */ /* 0x000ea20000300a00 */
[----:B------:R-:W4:Y:S01]  /*13f30*/  LDL.LU.64 R20, [R1+0x6d8] ;  /* 0x0006d80001147983 */ /* 0x000f220000300a00 */
[----:B------:R-:W-:Y:S02]  /*13f40*/  IMAD.MOV.U32 R4, RZ, RZ, R15 ;  /* 0x000000ffff047224 */ /* 0x000fe400078e000f */
[----:B------:R-:W-:Y:S02]  /*13f50*/  IMAD.MOV.U32 R5, RZ, RZ, R14 ;  /* 0x000000ffff057224 */ /* 0x000fe400078e000e */
[----:B------:R-:W-:-:S04]  /*13f60*/  IMAD.WIDE R6, R18, 0x2, R6 ;  /* 0x0000000212067825 */ /* 0x000fc800078e0206 */
[----:B------:R-:W-:Y:S01]  /*13f70*/  IMAD.WIDE R4, R18, 0x2, R4 ;  /* 0x0000000212047825 */ /* 0x000fe200078e0204 */
[----:B------:R-:W-:Y:S02]  /*13f80*/  IADD3 R12, R12, -0x1, RZ ;  /* 0xffffffff0c0c7810 */ /* 0x000fe40007ffe0ff */
[----:B------:R-:W-:-:S09]  /*13f90*/  IADD3 R19, R19, -0x20, RZ ;  /* 0xffffffe013137810 */ /* 0x000fd20007ffe0ff */
[----:B------:R-:W-:Y:S01]  /*13fa0*/  STL.64 [R1+0xa0], R24 ;  /* 0x0000a01801007387 */ /* 0x000fe20000100a00 */
[----:B------:R-:W-:Y:S02]  /*13fb0*/  STL.64 [R1+0xa8], R26 ;  /* 0x0000a81a01007387 */ /* 0x000fe40000100a00 */
[----:B------:R4:W-:Y:S02]  /*13fc0*/  STL [R1+0x644], R4 ;  /* 0x0006440401007387 */ /* 0x0009e40000100800 */
[----:B------:R0:W-:Y:S01]  /*13fd0*/  STL [R1+0x598], R5 ;  /* 0x0005980501007387 */ /* 0x0001e20000100800 */
[----:B------:R2:W-:Y:S01]  /*13fe0*/  STL [R1+0x648], R6 ;  /* 0x0006480601007387 */ /* 0x0005e20000100800 */
[----:B------:R0:W-:Y:S02]  /*13ff0*/  STL [R1+0x59c], R7 ;  /* 0x00059c0701007387 */ /* 0x0001e40000100800 */
[----:B------:R-:W-:Y:S01]  /*14000*/  STL [R1+0x4a4], R12 ;  /* 0x0004a40c01007387 */ /* 0x000fe20000100800 */
[----:B------:R-:W-:Y:S01]  /*14010*/  ISETP.NE.U32.AND P0, PT, R12, RZ, PT ;  /* 0x000000ff0c00720c */ /* 0x000fe20003f05070 */
[----:B------:R-:W-:-:S04]  /*14020*/  IMAD.MOV.U32 R13, RZ, RZ, c[0x0][0x188] ;  /* 0x00006200ff0d7624 */ /* 0x000fc800078e00ff */
[----:B------:R-:W-:Y:S02]  /*14030*/  IMAD.SHL.U32 R13, R13, 0x20, RZ ;  /* 0x000000200d0d7824 */ /* 0x000fe400078e00ff */
[----:B-1----:R-:W-:Y:S02]  /*14040*/  IMAD.MOV.U32 R9, RZ, RZ, R26 ;  /* 0x000000ffff097224 */ /* 0x002fe400078e001a */
[----:B------:R-:W-:Y:S02]  /*14050*/  IMAD.MOV.U32 R8, RZ, RZ, R27 ;  /* 0x000000ffff087224 */ /* 0x000fe400078e001b */
[----:B----4-:R-:W-:Y:S02]  /*14060*/  IMAD.MOV.U32 R4, RZ, RZ, R21 ;  /* 0x000000ffff047224 */ /* 0x010fe400078e0015 */
[----:B0-----:R-:W-:Y:S02]  /*14070*/  IMAD.MOV.U32 R5, RZ, RZ, R20 ;  /* 0x000000ffff057224 */ /* 0x001fe400078e0014 */
[----:B--2---:R-:W-:-:S02]  /*14080*/  IMAD.MOV.U32 R6, RZ, RZ, R23 ;  /* 0x000000ffff067224 */ /* 0x004fc400078e0017 */
[----:B------:R-:W-:Y:S02]  /*14090*/  IMAD.MOV.U32 R7, RZ, RZ, R22 ;  /* 0x000000ffff077224 */ /* 0x000fe400078e0016 */
[----:B------:R-:W-:-:S04]  /*140a0*/  IMAD.WIDE R4, R18, 0x2, R4 ;  /* 0x0000000212047825 */ /* 0x000fc800078e0204 */
[----:B------:R-:W-:Y:S01]  /*140b0*/  IMAD.WIDE R6, R18, 0x2, R6 ;  /* 0x0000000212067825 */ /* 0x000fe200078e0206 */
[----:B------:R0:W-:Y:S03]  /*140c0*/  STL [R1+0x64c], R4 ;  /* 0x00064c0401007387 */ /* 0x0001e60000100800 */
[----:B------:R1:W-:Y:S02]  /*140d0*/  STL [R1+0x5a0], R5 ;  /* 0x0005a00501007387 */ /* 0x0003e40000100800 */
[----:B------:R1:W-:Y:S02]  /*140e0*/  STL [R1+0x6a4], R6 ;  /* 0x0006a40601007387 */ /* 0x0003e40000100800 */
[----:B------:R1:W-:Y:S01]  /*140f0*/  STL [R1+0x650], R7 ;  /* 0x0006500701007387 */ /* 0x0003e20000100800 */
[----:B------:R1:W-:Y:S01]  /*14100*/  STL [R1+0x50], R19 ;  /* 0x0000501301007387 */ /* 0x0003e20000100800 */
[----:B---3--:R-:W-:-:S04]  /*14110*/  IMAD.WIDE R2, R13, 0x2, R2 ;  /* 0x000000020d027825 */ /* 0x008fc800078e0202 */
[----:B0-----:R-:W-:Y:S02]  /*14120*/  IMAD.MOV.U32 R4, RZ, RZ, R2 ;  /* 0x000000ffff047224 */ /* 0x001fe400078e0002 */
[----:B------:R-:W-:Y:S01]  /*14130*/  IMAD.MOV.U32 R2, RZ, RZ, R3 ;  /* 0x000000ffff027224 */ /* 0x000fe200078e0003 */
[----:B-1----:R-:W-:Y:S01]  /*14140*/  @!P0 CALL.REL.NOINC `(.L_x_1) ;  /* 0x0000001000008944 */ /* 0x002fe20003c00000 */
[----:B------:R-:W-:Y:S05]  /*14150*/  BRA `(.L_x_2) ;  /* 0xffff40c000007947 */ /* 0x000fea000383ffff */
.L_x_1:
[----:B-----5:R-:W2:Y:S04]  /*14160*/  LDL.LU R29, [R1+0x80] ;  /* 0x00008000011d7983 */ /* 0x020ea80000300800 */
[----:B--2---:R0:W-:Y:S04]  /*14170*/  STL [R1+0x8b0], R29 ;  /* 0x0008b01d01007387 */ /* 0x0041e80000100800 */
[----:B0-----:R-:W2:Y:S04]  /*14180*/  LDL.LU R29, [R1+0xf0] ;  /* 0x0000f000011d7983 */ /* 0x001ea80000300800 */
        /* <DEDUP_REMOVED lines=9> */
[----:B------:R-:W2:Y:S01]  /*14220*/  LDL.LU R0, [R1+0x94] ;  /* 0x0000940001007983 */ /* 0x000ea20000300800 */
[----:B0-----:R-:W-:-:S03]  /*14230*/  IMAD.MOV.U32 R29, RZ, RZ, R9 ;  /* 0x000000ffff1d7224 */ /* 0x001fc600078e0009 */
        /* <DEDUP_REMOVED lines=11> */
[----:B0-----:R-:W2:Y:S01]  /*142f0*/  LDL.LU R0, [R1+0xfc] ;  /* 0x0000fc0001007983 */ /* 0x001ea20000300800 */
[----:B------:R-:W-:-:S02]  /*14300*/  IMAD.MOV.U32 R27, RZ, RZ, R16 ;  /* 0x000000ffff1b7224 */ /* 0x000fc400078e0010 */
[----:B------:R-:W-:Y:S01]  /*14310*/  IMAD.MOV.U32 R26, RZ, RZ, R17 ;  /* 0x000000ffff1a7224 */ /* 0x000fe200078e0011 */
[----:B--2---:R0:W-:Y:S04]  /*14320*/  STL [R1+0x8dc], R0 ;  /* 0x0008dc0001007387 */ /* 0x0041e80000100800 */
[----:B------:R-:W2:Y:S04]  /*14330*/  LDL.LU R28, [R1+0x90] ;  /* 0x00009000011c7983 */ /* 0x000ea80000300800 */
[----:B------:R-:W3:Y:S04]  /*14340*/  LDL.LU R4, [R1+0x21c] ;  /* 0x00021c0001047983 */ /* 0x000ee80000300800 */
[----:B------:R-:W3:Y:S04]  /*14350*/  LDL.LU R2, [R1+0x218] ;  /* 0x0002180001027983 */ /* 0x000ee80000300800 */
[----:B------:R-:W4:Y:S04]  /*14360*/  LDL.LU R3, [R1+0x38c] ;  /* 0x00038c0001037983 */ /* 0x000f280000300800 */
[----:B------:R-:W4:Y:S04]  /*14370*/  LDL.LU R6, [R1+0x388] ;  /* 0x0003880001067983 */ /* 0x000f280000300800 */
[----:B------:R-:W2:Y:S04]  /*14380*/  LDL.LU R7, [R1+0x39c] ;  /* 0x00039c0001077983 */ /* 0x000ea80000300800 */
[----:B------:R-:W2:Y:S01]  /*14390*/  LDL.LU R5, [R1+0x398] ;  /* 0x0003980001057983 */ /* 0x000ea20000300800 */
[----:B0-----:R-:W-:-:S03]  /*143a0*/  IMAD.MOV.U32 R0, RZ, RZ, R8 ;  /* 0x000000ffff007224 */ /* 0x001fc600078e0008 */
[----:B------:R-:W2:Y:S04]  /*143b0*/  LDL.LU R24, [R1+0x3ac] ;  /* 0x0003ac0001187983 */ /* 0x000ea80000300800 */
        /* <DEDUP_REMOVED lines=9> */
[----:B------:R-:W2:Y:S01]  /*14450*/  LDL.LU R20, [R1+0x22c] ;  /* 0x00022c0001147983 */ /* 0x000ea20000300800 */
[----:B------:R-:W-:-:S03]  /*14460*/  F2FP.BF16.PACK_AB R29, R0, R29 ;  /* 0x0000001d001d723e */ /* 0x000fc600000010ff */
        /* <DEDUP_REMOVED lines=8> */
[----:B------:R0:W-:Y:S04]  /*144f0*/  STL [R1+0x4ac], R29 ;  /* 0x0004ac1d01007387 */ /* 0x0001e80000100800 */
[----:B0-----:R-:W2:Y:S02]  /*14500*/  LDL.LU R29, [R1+0x8d8] ;  /* 0x0008d800011d7983 */ /* 0x001ea40000300800 */
[----:B--2---:R-:W-:-:S02]  /*14510*/  F2FP.BF16.PACK_AB R29, R0, R29 ;  /* 0x0000001d001d723e */ /* 0x004fc400000010ff */
        /* <DEDUP_REMOVED lines=20> */
[----:B------:R-:W2:Y:S01]  /*14660*/  LDL.LU R0, [R1+0x8ac] ;  /* 0x0008ac0001007983 */ /* 0x000ea20000300800 */
[----:B----4-:R-:W-:-:S03]  /*14670*/  F2FP.BF16.PACK_AB R3, R3, R6 ;  /* 0x000000060303723e */ /* 0x010fc600000010ff */
[----:B------:R-:W-:Y:S01]  /*14680*/  STL [R1+0x494], R29 ;  /* 0x0004941d01007387 */ /* 0x000fe20000100800 */
[----:B--2---:R-:W-:Y:S02]  /*14690*/  F2FP.BF16.PACK_AB R28, R0, R28 ;  /* 0x0000001c001c723e */ /* 0x004fe400000010ff */
[----:B---3--:R-:W-:Y:S02]  /*146a0*/  F2FP.BF16.PACK_AB R0, R4, R2 ;  /* 0x000000020400723e */ /* 0x008fe400000010ff */
[----:B------:R-:W-:Y:S01]  /*146b0*/  F2FP.BF16.PACK_AB R2, R7, R5 ;  /* 0x000000050702723e */ /* 0x000fe200000010ff */
[----:B------:R-:W-:Y:S04]  /*146c0*/  STL [R1+0x490], R28 ;  /* 0x0004901c01007387 */ /* 0x000fe80000100800 */
[----:B------:R0:W-:Y:S04]  /*146d0*/  STL [R1+0x48c], R0 ;  /* 0x00048c0001007387 */ /* 0x0001e80000100800 */
[----:B------:R1:W-:Y:S01]  /*146e0*/  STL [R1+0x488], R3 ;  /* 0x0004880301007387 */ /* 0x0003e20000100800 */
[----:B0-----:R-:W-:-:S03]  /*146f0*/  F2FP.BF16.PACK_AB R0, R24, R25 ;  /* 0x000000191800723e */ /* 0x001fc600000010ff */
[----:B------:R0:W-:Y:S01]  /*14700*/  STL [R1+0x484], R2 ;  /* 0x0004840201007387 */ /* 0x0001e20000100800 */
[----:B-1----:R-:W-:-:S03]  /*14710*/  F2FP.BF16.PACK_AB R3, R26, R27 ;  /* 0x0000001b1a03723e */ /* 0x002fc600000010ff */
[----:B------:R1:W-:Y:S04]  /*14720*/  STL [R1+0x480], R0 ;  /* 0x0004800001007387 */ /* 0x0003e80000100800 */
[----:B------:R2:W-:Y:S01]  /*14730*/  STL [R1+0x47c], R3 ;  /* 0x00047c0301007387 */ /* 0x0005e20000100800 */
[----:B0-----:R-:W-:Y:S02]  /*14740*/  F2FP.BF16.PACK_AB R2, R10, R11 ;  /* 0x0000000b0a02723e */ /* 0x001fe400000010ff */
[----:B-1----:R-:W-:-:S03]  /*14750*/  F2FP.BF16.PACK_AB R0, R8, R9 ;  /* 0x000000090800723e */ /* 0x002fc600000010ff */
[----:B------:R0:W-:Y:S01]  /*14760*/  STL [R1+0x478], R2 ;  /* 0x0004780201007387 */ /* 0x0001e20000100800 */
[----:B--2---:R-:W-:-:S03]  /*14770*/  F2FP.BF16.PACK_AB R3, R12, R13 ;  /* 0x0000000d0c03723e */ /* 0x004fc600000010ff */
[----:B------:R1:W-:Y:S04]  /*14780*/  STL [R1+0x474], R0 ;  /* 0x0004740001007387 */ /* 0x0003e80000100800 */
[----:B------:R2:W-:Y:S01]  /*14790*/  STL [R1+0x470], R3 ;  /* 0x0004700301007387 */ /* 0x0005e20000100800 */
[----:B0-----:R-:W-:Y:S02]  /*147a0*/  F2FP.BF16.PACK_AB R2, R14, R15 ;  /* 0x0000000f0e02723e */ /* 0x001fe400000010ff */
[----:B-1----:R-:W-:-:S03]  /*147b0*/  F2FP.BF16.PACK_AB R0, R20, R21 ;  /* 0x000000151400723e */ /* 0x002fc600000010ff */
[----:B------:R0:W-:Y:S01]  /*147c0*/  STL [R1+0x39c], R2 ;  /* 0x00039c0201007387 */ /* 0x0001e20000100800 */
[----:B--2---:R-:W-:-:S03]  /*147d0*/  F2FP.BF16.PACK_AB R3, R22, R23 ;  /* 0x000000171603723e */ /* 0x004fc600000010ff */
[----:B------:R1:W-:Y:S04]  /*147e0*/  STL [R1+0x398], R0 ;  /* 0x0003980001007387 */ /* 0x0003e80000100800 */
[----:B------:R-:W-:Y:S04]  /*147f0*/  STL [R1+0x394], R3 ;  /* 0x0003940301007387 */ /* 0x000fe80000100800 */
[----:B------:R-:W2:Y:S01]  /*14800*/  LDL.LU R29, [R1+0x290] ;  /* 0x00029000011d7983 */ /* 0x000ea20000300800 */
[----:B0-----:R-:W-:Y:S02]  /*14810*/  F2FP.BF16.PACK_AB R2, R16, R17 ;  /* 0x000000111002723e */ /* 0x001fe400000010ff */
[----:B-1----:R-:W-:-:S03]  /*14820*/  F2FP.BF16.PACK_AB R0, R18, R19 ;  /* 0x000000131200723e */ /* 0x002fc600000010ff */
        /* <DEDUP_REMOVED lines=34> */
[----:B------:R-:W3:Y:S04]  /*14a50*/  LDL.LU R0, [R1+0x2a4] ;  /* 0x0002a40001007983 */ /* 0x000ee80000300800 */
[----:B---3--:R0:W-:Y:S04]  /*14a60*/  STL [R1+0x828], R0 ;  /* 0x0008280001007387 */ /* 0x0081e80000100800 */
[----:B0-----:R-:W3:Y:S04]  /*14a70*/  LDL.LU R0, [R1+0x294] ;  /* 0x0002940001007983 */ /* 0x001ee80000300800 */
        /* <DEDUP_REMOVED lines=31> */
[----:B0-----:R-:W2:Y:S04]  /*14c70*/  LDL.LU R0, [R1+0x224] ;  /* 0x0002240001007983 */ /* 0x001ea80000300800 */
[----:B------:R-:W3:Y:S04]  /*14c80*/  LDL.LU R28, [R1+0x2a0] ;  /* 0x0002a000011c7983 */ /* 0x000ee80000300800 */
[----:B------:R-:W4:Y:S04]  /*14c90*/  LDL.LU R4, [R1+0x2b4] ;  /* 0x0002b40001047983 */ /* 0x000f280000300800 */
        /* <DEDUP_REMOVED lines=25> */
[----:B--2---:R-:W-:-:S03]  /*14e30*/  F2FP.BF16.PACK_AB R29, R0, R29 ;  /* 0x0000001d001d723e */ /* 0x004fc600000010ff */
        /* <DEDUP_REMOVED lines=65> */
[----:B---3--:R-:W-:-:S03]  /*15250*/  F2FP.BF16.PACK_AB R3, R3, R6 ;  /* 0x000000060303723e */ /* 0x008fc600000010ff */
[----:B------:R-:W-:Y:S01]  /*15260*/  STL [R1+0x188], R29 ;  /* 0x0001881d01007387 */ /* 0x000fe20000100800 */
[----:B--2---:R-:W-:Y:S02]  /*15270*/  F2FP.BF16.PACK_AB R28, R0, R28 ;  /* 0x0000001c001c723e */ /* 0x004fe400000010ff */
[----:B----4-:R-:W-:Y:S02]  /*15280*/  F2FP.BF16.PACK_AB R0, R4, R2 ;  /* 0x000000020400723e */ /* 0x010fe400000010ff */
        /* <DEDUP_REMOVED lines=162> */
[----:B----4-:R-:W-:Y:S02]  /*15cb0*/  F2FP.BF16.PACK_AB R4, R4, R2 ;  /* 0x000000020404723e */ /* 0x010fe400000010ff */
[----:B---3--:R-:W-:Y:S01]  /*15cc0*/  F2FP.BF16.PACK_AB R2, R3, R6 ;  /* 0x000000060302723e */ /* 0x008fe200000010ff */
[----:B------:R-:W-:Y:S01]  /*15cd0*/  STL [R1+0x98], R29 ;  /* 0x0000981d01007387 */ /* 0x000fe20000100800 */
[----:B------:R-:W-:Y:S02]  /*15ce0*/  F2FP.BF16.PACK_AB R3, R24, R25 ;  /* 0x000000191803723e */ /* 0x000fe400000010ff */
[----:B------:R-:W-:Y:S02]  /*15cf0*/  F2FP.BF16.PACK_AB R25, R16, R17 ;  /* 0x000000111019723e */ /* 0x000fe400000010ff */
[----:B--2---:R-:W-:-:S05]  /*15d00*/  F2FP.BF16.PACK_AB R0, R0, R28 ;  /* 0x0000001c0000723e */ /* 0x004fca00000010ff */
[----:B------:R0:W-:Y:S04]  /*15d10*/  STL [R1+0x94], R0 ;  /* 0x0000940001007387 */ /* 0x0001e80000100800 */
[----:B------:R-:W-:Y:S01]  /*15d20*/  STL [R1+0x90], R4 ;  /* 0x0000900401007387 */ /* 0x000fe20000100800 */
[----:B0-----:R-:W-:-:S03]  /*15d30*/  F2FP.BF16.PACK_AB R0, R7, R5 ;  /* 0x000000050700723e */ /* 0x001fc600000010ff */
[----:B------:R0:W-:Y:S04]  /*15d40*/  STL [R1+0x8c], R2 ;  /* 0x00008c0201007387 */ /* 0x0001e80000100800 */
[----:B------:R1:W-:Y:S01]  /*15d50*/  STL [R1+0x88], R0 ;  /* 0x0000880001007387 */ /* 0x0003e20000100800 */
[----:B0-----:R-:W-:-:S03]  /*15d60*/  F2FP.BF16.PACK_AB R2, R26, R27 ;  /* 0x0000001b1a02723e */ /* 0x001fc600000010ff */
[----:B------:R0:W-:Y:S01]  /*15d70*/  STL [R1+0x84], R3 ;  /* 0x0000840301007387 */ /* 0x0001e20000100800 */
[----:B-1----:R-:W-:-:S03]  /*15d80*/  F2FP.BF16.PACK_AB R0, R10, R11 ;  /* 0x0000000b0a00723e */ /* 0x002fc600000010ff */
[----:B------:R1:W-:Y:S01]  /*15d90*/  STL [R1+0x80], R2 ;  /* 0x0000800201007387 */ /* 0x0003e20000100800 */
[----:B------:R-:W-:-:S03]  /*15da0*/  F2FP.BF16.PACK_AB R27, R20, R21 ;  /* 0x00000015141b723e */ /* 0x000fc600000010ff */
[----:B------:R2:W-:Y:S01]  /*15db0*/  STL [R1+0x7c], R0 ;  /* 0x00007c0001007387 */ /* 0x0005e20000100800 */
[----:B0-----:R-:W-:Y:S02]  /*15dc0*/  F2FP.BF16.PACK_AB R3, R8, R9 ;  /* 0x000000090803723e */ /* 0x001fe400000010ff */
[----:B-1----:R-:W-:-:S03]  /*15dd0*/  F2FP.BF16.PACK_AB R2, R12, R13 ;  /* 0x0000000d0c02723e */ /* 0x002fc600000010ff */
[----:B------:R-:W-:Y:S01]  /*15de0*/  STL [R1+0x78], R3 ;  /* 0x0000780301007387 */ /* 0x000fe20000100800 */
[----:B------:R-:W-:Y:S02]  /*15df0*/  F2FP.BF16.PACK_AB R26, R22, R23 ;  /* 0x00000017161a723e */ /* 0x000fe400000010ff */
[----:B--2---:R-:W-:Y:S01]  /*15e00*/  F2FP.BF16.PACK_AB R0, R14, R15 ;  /* 0x0000000f0e00723e */ /* 0x004fe200000010ff */
[----:B------:R-:W-:Y:S04]  /*15e10*/  STL [R1+0x74], R2 ;  /* 0x0000740201007387 */ /* 0x000fe80000100800 */
[----:B------:R-:W-:Y:S04]  /*15e20*/  STL [R1+0x6d8], R27 ;  /* 0x0006d81b01007387 */ /* 0x000fe80000100800 */
[----:B------:R-:W-:Y:S04]  /*15e30*/  STL [R1+0x70], R0 ;  /* 0x0000700001007387 */ /* 0x000fe80000100800 */
[----:B------:R-:W-:Y:S04]  /*15e40*/  STL [R1+0x6dc], R26 ;  /* 0x0006dc1a01007387 */ /* 0x000fe80000100800 */
[----:B------:R-:W-:Y:S04]  /*15e50*/  STL [R1+0x6e0], R25 ;  /* 0x0006e01901007387 */ /* 0x000fe80000100800 */
[----:B------:R-:W2:Y:S04]  /*15e60*/  LDL.LU R23, [R1+0x258] ;  /* 0x0002580001177983 */ /* 0x000ea80000300800 */
[----:B------:R-:W3:Y:S04]  /*15e70*/  LDL.LU R22, [R1+0x268] ;  /* 0x0002680001167983 */ /* 0x000ee80000300800 */
[----:B---3--:R0:W-:Y:S04]  /*15e80*/  STL [R1+0x7b8], R22 ;  /* 0x0007b81601007387 */ /* 0x0081e80000100800 */
[----:B0-----:R-:W2:Y:S04]  /*15e90*/  LDL.LU R22, [R1+0x25c] ;  /* 0x00025c0001167983 */ /* 0x001ea80000300800 */
[----:B------:R-:W3:Y:S01]  /*15ea0*/  LDL.LU R21, [R1+0x278] ;  /* 0x0002780001157983 */ /* 0x000ee20000300800 */
[----:B------:R-:W-:-:S03]  /*15eb0*/  F2FP.BF16.PACK_AB R24, R18, R19 ;  /* 0x000000131218723e */ /* 0x000fc600000010ff */
[----:B---3--:R0:W-:Y:S04]  /*15ec0*/  STL [R1+0x7b4], R21 ;  /* 0x0007b41501007387 */ /* 0x0081e80000100800 */
[----:B0-----:R-:W3:Y:S04]  /*15ed0*/  LDL.LU R21, [R1+0x26c] ;  /* 0x00026c0001157983 */ /* 0x001ee80000300800 */
        /* <DEDUP_REMOVED lines=25> */
[----:B------:R-:W2:Y:S04]  /*16070*/  LDL.LU R8, [R1+0x170] ;  /* 0x0001700001087983 */ /* 0x000ea80000300800 */
[----:B------:R0:W-:Y:S04]  /*16080*/  STL [R1+0x6e4], R24 ;  /* 0x0006e41801007387 */ /* 0x0001e80000100800 */
[----:B0-----:R-:W4:Y:S04]  /*16090*/  LDL.LU R24, [R1+0x28c] ;  /* 0x00028c0001187983 */ /* 0x001f280000300800 */
[----:B------:R-:W3:Y:S04]  /*160a0*/  LDL.LU R22, [R1+0x7b8] ;  /* 0x0007b80001167983 */ /* 0x000ee80000300800 */
[----:B------:R0:W-:Y:S04]  /*160b0*/  STL [R1+0x6e8], R23 ;  /* 0x0006e81701007387 */ /* 0x0001e80000100800 */
[----:B0-----:R-:W2:Y:S01]  /*160c0*/  LDL.LU R23, [R1+0x27c] ;  /* 0x00027c0001177983 */ /* 0x001ea20000300800 */
[----:B---3--:R-:W-:-:S03]  /*160d0*/  F2FP.BF16.PACK_AB R22, R21, R22 ;  /* 0x000000161516723e */ /* 0x008fc600000010ff */
[----:B------:R-:W2:Y:S01]  /*160e0*/  LDL.LU R21, [R1+0x7b4] ;  /* 0x0007b40001157983 */ /* 0x000ea20000300800 */
[----:B----4-:R-:W-:Y:S02]  /*160f0*/  F2FP.BF16.PACK_AB R20, R24, R20 ;  /* 0x000000141814723e */ /* 0x010fe400000010ff */
[----:B------:R-:W-:Y:S01]  /*16100*/  F2FP.BF16.PACK_AB R19, R25, R19 ;  /* 0x000000131913723e */ /* 0x000fe200000010ff */
[----:B------:R-:W-:Y:S01]  /*16110*/  STL [R1+0x6ec], R22 ;  /* 0x0006ec1601007387 */ /* 0x000fe20000100800 */
[----:B------:R-:W-:Y:S02]  /*16120*/  F2FP.BF16.PACK_AB R18, R26, R18 ;  /* 0x000000121a12723e */ /* 0x000fe400000010ff */
[----:B------:R-:W-:Y:S02]  /*16130*/  F2FP.BF16.PACK_AB R17, R27, R17 ;  /* 0x000000111b11723e */ /* 0x000fe400000010ff */
[----:B------:R-:W-:Y:S02]  /*16140*/  F2FP.BF16.PACK_AB R16, R29, R16 ;  /* 0x000000101d10723e */ /* 0x000fe400000010ff */
[----:B------:R-:W-:-:S02]  /*16150*/  F2FP.BF16.PACK_AB R15, R0, R15 ;  /* 0x0000000f000f723e */ /* 0x000fc400000010ff */
[----:B------:R-:W-:Y:S02]  /*16160*/  F2FP.BF16.PACK_AB R14, R28, R14 ;  /* 0x0000000e1c0e723e */ /* 0x000fe400000010ff */
[----:B------:R-:W-:Y:S02]  /*16170*/  F2FP.BF16.PACK_AB R13, R4, R13 ;  /* 0x0000000d040d723e */ /* 0x000fe400000010ff */
[----:B------:R-:W-:Y:S02]  /*16180*/  F2FP.BF16.PACK_AB R12, R2, R12 ;  /* 0x0000000c020c723e */ /* 0x000fe400000010ff */
[----:B------:R-:W-:Y:S02]  /*16190*/  F2FP.BF16.PACK_AB R11, R3, R11 ;  /* 0x0000000b030b723e */ /* 0x000fe400000010ff */
[----:B------:R-:W-:Y:S02]  /*161a0*/  F2FP.BF16.PACK_AB R10, R6, R10 ;  /* 0x0000000a060a723e */ /* 0x000fe400000010ff */
[----:B------:R-:W-:-:S02]  /*161b0*/  F2FP.BF16.PACK_AB R9, R7, R9 ;  /* 0x000000090709723e */ /* 0x000fc400000010ff */
[----:B--2---:R-:W-:-:S05]  /*161c0*/  F2FP.BF16.PACK_AB R21, R23, R21 ;  /* 0x000000151715723e */ /* 0x004fca00000010ff */
        /* <DEDUP_REMOVED lines=13> */
[----:B------:R-:W2:Y:S04]  /*162a0*/  LDL.LU R7, [R1+0x2c8] ;  /* 0x0002c80001077983 */ /* 0x000ea80000300800 */
[----:B------:R-:W3:Y:S01]  /*162b0*/  LDL.LU R6, [R1+0x2d8] ;  /* 0x0002d80001067983 */ /* 0x000ee20000300800 */
[----:B------:R-:W-:-:S03]  /*162c0*/  F2FP.BF16.PACK_AB R8, R5, R8 ;  /* 0x000000080508723e */ /* 0x000fc600000010ff */
[----:B---3--:R0:W-:Y:S04]  /*162d0*/  STL [R1+0x7b0], R6 ;  /* 0x0007b00601007387 */ /* 0x0081e80000100800 */
[----:B0-----:R-:W2:Y:S04]  /*162e0*/  LDL.LU R6, [R1+0x2cc] ;  /* 0x0002cc0001067983 */ /* 0x001ea80000300800 */
[----:B------:R-:W3:Y:S04]  /*162f0*/  LDL.LU R5, [R1+0x2e8] ;  /* 0x0002e80001057983 */ /* 0x000ee80000300800 */
[----:B---3--:R0:W-:Y:S04]  /*16300*/  STL [R1+0x7ac], R5 ;  /* 0x0007ac0501007387 */ /* 0x0081e80000100800 */
[----:B0-----:R-:W3:Y:S04]  /*16310*/  LDL.LU R5, [R1+0x2dc] ;  /* 0x0002dc0001057983 */ /* 0x001ee80000300800 */
[----:B------:R-:W4:Y:S04]  /*16320*/  LDL.LU R4, [R1+0x2f8] ;  /* 0x0002f80001047983 */ /* 0x000f280000300800 */
[----:B----4-:R0:W-:Y:S04]  /*16330*/  STL [R1+0x7a8], R4 ;  /* 0x0007a80401007387 */ /* 0x0101e80000100800 */
[----:B0-----:R-:W4:Y:S04]  /*16340*/  LDL.LU R4, [R1+0x2ec] ;  /* 0x0002ec0001047983 */ /* 0x001f280000300800 */
[----:B------:R0:W-:Y:S04]  /*16350*/  STL [R1+0x724], R8 ;  /* 0x0007240801007387 */ /* 0x0001e80000100800 */
        /* <DEDUP_REMOVED lines=33> */
[----:B------:R-:W2:Y:S04]  /*16570*/  LDL.LU R9, [R1+0x424] ;  /* 0x0004240001097983 */ /* 0x000ea80000300800 */
        /* <DEDUP_REMOVED lines=30> */
[----:B------:R-:W-:-:S03]  /*16760*/  F2FP.BF16.PACK_AB R7, R6, R7 ;  /* 0x000000070607723e */ /* 0x000fc600000010ff */
[----:B--2---:R0:W-:Y:S04]  /*16770*/  STL [R1+0x7a0], R9 ;  /* 0x0007a00901007387 */ /* 0x0041e80000100800 */
[----:B0-----:R-:W2:Y:S04]  /*16780*/  LDL.LU R9, [R1+0x2c4] ;  /* 0x0002c40001097983 */ /* 0x001ea80000300800 */
        /* <DEDUP_REMOVED lines=23> */
[----:B------:R-:W3:Y:S02]  /*16900*/  LDL.LU R6, [R1+0x7b0] ;  /* 0x0007b00001067983 */ /* 0x000ee40000300800 */
[----:B---3--:R-:W-:-:S02]  /*16910*/  F2FP.BF16.PACK_AB R6, R5, R6 ;  /* 0x000000060506723e */ /* 0x008fc400000010ff */
[----:B------:R-:W4:Y:S02]  /*16920*/  LDL.LU R5, [R1+0x7ac] ;  /* 0x0007ac0001057983 */ /* 0x000f240000300800 */
[----:B----4-:R-:W-:Y:S02]  /*16930*/  F2FP.BF16.PACK_AB R5, R4, R5 ;  /* 0x000000050405723e */ /* 0x010fe400000010ff */
[----:B------:R-:W3:Y:S02]  /*16940*/  LDL.LU R4, [R1+0x7a8] ;  /* 0x0007a80001047983 */ /* 0x000ee40000300800 */
[----:B---3--:R-:W-:Y:S02]  /*16950*/  F2FP.BF16.PACK_AB R4, R8, R4 ;  /* 0x000000040804723e */ /* 0x008fe400000010ff */
[----:B------:R-:W2:Y:S02]  /*16960*/  LDL.LU R8, [R1+0x7a4] ;  /* 0x0007a40001087983 */ /* 0x000ea40000300800 */
        /* <DEDUP_REMOVED lines=14> */
[----:B------:R0:W-:Y:S04]  /*16a50*/  STL [R1], R8 ;  /* 0x0000000801007387 */ /* 0x0001e80000100800 */
        /* <DEDUP_REMOVED lines=47> */
[----:B------:R-:W-:-:S03]  /*16d50*/  F2FP.BF16.PACK_AB R12, R11, R12 ;  /* 0x0000000c0b0c723e */ /* 0x000fc600000010ff */
[----:B------:R0:W-:Y:S01]  /*16d60*/  STL [R1+0x30], R8 ;  /* 0x0000300801007387 */ /* 0x0001e20000100800 */
[----:B------:R-:W-:Y:S02]  /*16d70*/  F2FP.BF16.PACK_AB R14, R13, R14 ;  /* 0x0000000e0d0e723e */ /* 0x000fe400000010ff */
[----:B------:R-:W-:Y:S01]  /*16d80*/  F2FP.BF16.PACK_AB R16, R15, R16 ;  /* 0x000000100f10723e */ /* 0x000fe200000010ff */
[----:B0-----:R0:W5:Y:S01]  /*16d90*/  LDL.LU R8, [R1+0x724] ;  /* 0x0007240001087983 */ /* 0x0011620000300800 */
        /* <DEDUP_REMOVED lines=8> */
[----:B--2---:R-:W-:Y:S02]  /*16e20*/  F2FP.BF16.PACK_AB R10, R9, R10 ;  /* 0x0000000a090a723e */ /* 0x004fe400000010ff */
[----:B------:R0:W5:Y:S04]  /*16e30*/  LDL.LU R9, [R1+0x720] ;  /* 0x0007200001097983 */ /* 0x0001680000300800 */
[----:B------:R1:W-:Y:S04]  /*16e40*/  STL [R1+0x4c], R10 ;  /* 0x00004c0a01007387 */ /* 0x0003e80000100800 */
[----:B-1----:R0:W5:Y:S04]  /*16e50*/  LDL.LU R10, [R1+0x71c] ;  /* 0x00071c00010a7983 */ /* 0x0021680000300800 */
        /* <DEDUP_REMOVED lines=26> */
[----:B------:R0:W-:Y:S04]  /*17000*/  STL [R1+0x60], R0 ;  /* 0x0000600001007387 */ /* 0x0001e80000100800 */
[----:B------:R0:W-:Y:S02]  /*17010*/  STL [R1+0x64], R28 ;  /* 0x0000641c01007387 */ /* 0x0001e40000100800 */
.L_x_0:
[----:B------:R-:W-:Y:S04]  /*17020*/  STL.64 [R1+0x858], R6 ;  /* 0x0008580601007387 */ /* 0x000fe80000100a00 */
[----:B------:R-:W-:Y:S04]  /*17030*/  STL.64 [R1+0x850], R4 ;  /* 0x0008500401007387 */ /* 0x000fe80000100a00 */
[----:B-----5:R-:W-:Y:S04]  /*17040*/  STL.64 [R1+0x848], R10 ;  /* 0x0008480a01007387 */ /* 0x020fe80000100a00 */
[----:B------:R-:W-:Y:S04]  /*17050*/  STL.64 [R1+0x840], R8 ;  /* 0x0008400801007387 */ /* 0x000fe80000100a00 */
[----:B------:R2:W-:Y:S04]  /*17060*/  STL.64 [R1+0x838], R14 ;  /* 0x0008380e01007387 */ /* 0x0005e80000100a00 */
[----:B--2---:R-:W2:Y:S04]  /*17070*/  LDL.LU R14, [R1+0x38] ;  /* 0x00003800010e7983 */ /* 0x004ea80000300800 */
[----:B------:R-:W2:Y:S04]  /*17080*/  LDL.LU R15, [R1+0x3c] ;  /* 0x00003c00010f7983 */ /* 0x000ea80000300800 */
[----:B------:R3:W-:Y:S04]  /*17090*/  STL.64 [R1+0x830], R12 ;  /* 0x0008300c01007387 */ /* 0x0007e80000100a00 */
[----:B---3--:R-:W2:Y:S04]  /*170a0*/  LDL.LU R13, [R1+0x34] ;  /* 0x00003400010d7983 */ /* 0x008ea80000300800 */
[----:B------:R-:W2:Y:S04]  /*170b0*/  LDL.LU R12, [R1+0x30] ;  /* 0x00003000010c7983 */ /* 0x000ea80000300800 */
[----:B------:R-:W-:Y:S04]  /*170c0*/  STL.64 [R1+0x828], R18 ;  /* 0x0008281201007387 */ /* 0x000fe80000100a00 */
[----:B------:R-:W-:Y:S04]  /*170d0*/  STL.64 [R1+0x820], R16 ;  /* 0x0008201001007387 */ /* 0x000fe80000100a00 */
[----:B------:R-:W-:Y:S04]  /*170e0*/  STL.64 [R1+0x818], R22 ;  /* 0x0008181601007387 */ /* 0x000fe80000100a00 */
[----:B------:R3:W-:Y:S04]  /*170f0*/  STL.64 [R1+0x810], R20 ;  /* 0x0008101401007387 */ /* 0x0007e80000100a00 */
[----:B---3--:R-:W3:Y:S04]  /*17100*/  LDL.LU R20, [R1+0x10] ;  /* 0x0000100001147983 */ /* 0x008ee80000300800 */
[----:B------:R-:W3:Y:S04]  /*17110*/  LDL.LU R21, [R1+0x14] ;  /* 0x0000140001157983 */ /* 0x000ee80000300800 */
[----:B------:R-:W4:Y:S04]  /*17120*/  LDL.LU R22, [R1+0x18] ;  /* 0x0000180001167983 */ /* 0x000f280000300800 */
[----:B------:R-:W4:Y:S04]  /*17130*/  LDL.LU R23, [R1+0x1c] ;  /* 0x00001c0001177983 */ /* 0x000f280000300800 */
[----:B0-----:R-:W2:Y:S04]  /*17140*/  LDL.LU R29, [R1] ;  /* 0x00000000011d7983 */ /* 0x001ea80000300800 */
[----:B------:R-:W2:Y:S04]  /*17150*/  LDL.LU R28, [R1+0x4] ;  /* 0x00000400011c7983 */ /* 0x000ea80000300800 */
[----:B------:R-:W2:Y:S04]  /*17160*/  LDL.LU R3, [R1+0x8] ;  /* 0x0000080001037983 */ /* 0x000ea80000300800 */
[----:B-1----:R-:W2:Y:S04]  /*17170*/  LDL.LU R2, [R1+0xc] ;  /* 0x00000c0001027983 */ /* 0x002ea80000300800 */
[----:B------:R-:W-:Y:S06]  /*17180*/  BAR.SYNC.DEFER_BLOCKING 0x0 ;  /* 0x0000000000007b1d */ /* 0x000fec0000010000 */
[----:B----4-:R0:W-:Y:S04]  /*17190*/  STL.64 [R1+0x868], R22 ;  /* 0x0008681601007387 */ /* 0x0101e80000100a00 */
[----:B0-----:R-:W4:Y:S04]  /*171a0*/  LDL.LU R22, [R1+0x68] ;  /* 0x0000680001167983 */ /* 0x001f280000300800 */
[----:B------:R-:W4:Y:S04]  /*171b0*/  LDL.LU R23, [R1+0x6c] ;  /* 0x00006c0001177983 */ /* 0x000f280000300800 */
[----:B---3--:R0:W-:Y:S04]  /*171c0*/  STL.64 [R1+0x860], R20 ;  /* 0x0008601401007387 */ /* 0x0081e80000100a00 */
[----:B0-----:R-:W4:Y:S04]  /*171d0*/  LDL.LU R20, [R1+0x60] ;  /* 0x0000600001147983 */ /* 0x001f280000300800 */
[----:B------:R-:W4:Y:S04]  /*171e0*/  LDL.LU R21, [R1+0x64] ;  /* 0x0000640001157983 */ /* 0x000f280000300800 */
[----:B------:R-:W3:Y:S04]  /*171f0*/  LDL.LU R16, [R1+0x20] ;  /* 0x0000200001107983 */ /* 0x000ee80000300800 */
[----:B---3--:R0:W-:Y:S04]  /*17200*/  STL [R1+0x870], R16 ;  /* 0x0008701001007387 */ /* 0x0081e80000100800 */
        /* <DEDUP_REMOVED lines=11> */
[----:B------:R-:W3:Y:S04]  /*172c0*/  LDL R0, [R1+0x6ac] ;  /* 0x0006ac0001007983 */ /* 0x000ee80000100800 */
[----:B0-----:R-:W4:Y:S04]  /*172d0*/  LDL R16, [R1+0x460] ;  /* 0x0004600001107983 */ /* 0x001f280000100800 */
[----:B------:R2:W-:Y:S04]  /*172e0*/  STL.64 [R1+0x808], R26 ;  /* 0x0008081a01007387 */ /* 0x0005e80000100a00 */
[----:B------:R0:W-:Y:S01]  /*172f0*/  STL.64 [R1+0x800], R24 ;  /* 0x0008001801007387 */ /* 0x0001e20000100a00 */
[----:B--2---:R-:W-:-:S02]  /*17300*/  IMAD.MOV.U32 R26, RZ, RZ, R3 ;  /* 0x000000ffff1a7224 */ /* 0x004fc400078e0003 */
[----:B------:R-:W-:Y:S02]  /*17310*/  IMAD.MOV.U32 R27, RZ, RZ, R2 ;  /* 0x000000ffff1b7224 */ /* 0x000fe400078e0002 */
[----:B0-----:R-:W-:Y:S02]  /*17320*/  IMAD.MOV.U32 R24, RZ, RZ, R29 ;  /* 0x000000ffff187224 */ /* 0x001fe400078e001d */
[----:B------:R-:W0:Y:S01]  /*17330*/  S2R R29, SR_TID.X ;  /* 0x00000000001d7919 */ /* 0x000e220000002100 */
[----:B------:R-:W-:Y:S02]  /*17340*/  IMAD.MOV.U32 R25, RZ, RZ, R28 ;  /* 0x000000ffff197224 */ /* 0x000fe400078e001c */
[C---:B0-----:R-:W-:Y:S02]  /*17350*/  IMAD.SHL.U32 R3, R29.reuse, 0x400, RZ ;  /* 0x000004001d037824 */ /* 0x041fe400078e00ff */
[C---:B------:R-:W-:Y:S02]  /*17360*/  IMAD.SHL.U32 R2, R29.reuse, 0x20, RZ ;  /* 0x000000201d027824 */ /* 0x040fe400078e00ff */
[----:B------:R-:W-:Y:S01]  /*17370*/  IMAD.SHL.U32 R28, R29, 0x4, RZ ;  /* 0x000000041d1c7824 */ /* 0x000fe200078e00ff */
[----:B------:R-:W-:Y:S01]  /*17380*/  LOP3.LUT R3, R3, 0x6000, RZ, 0xc0, !PT ;  /* 0x0000600003037812 */ /* 0x000fe200078ec0ff */
[----:B------:R-:W-:Y:S01]  /*17390*/  IMAD.SHL.U32 R29, R29, 0x1000, RZ ;  /* 0x000010001d1d7824 */ /* 0x000fe200078e00ff */
[----:B------:R-:W-:-:S02]  /*173a0*/  LOP3.LUT R2, R2, 0x60, RZ, 0xc0, !PT ;  /* 0x0000006002027812 */ /* 0x000fc400078ec0ff */
[----:B---3--:R-:W-:Y:S02]  /*173b0*/  ISETP.GE.AND P0, PT, R0, c[0x0][0x178], PT ;  /* 0x00005e0000007a0c */ /* 0x008fe40003f06270 */
[----:B----4-:R-:W-:-:S04]  /*173c0*/  IADD3 R0, R16, 0x1, RZ ;  /* 0x0000000110007810 */ /* 0x010fc80007ffe0ff */
[----:B------:R-:W-:Y:S02]  /*173d0*/  ISETP.LT.AND P4, PT, R0, c[0x0][0x17c], !P0 ;  /* 0x00005f0000007a0c */ /* 0x000fe40004781270 */
[----:B------:R-:W-:-:S04]  /*173e0*/  IADD3 R0, R16, 0x2, RZ ;  /* 0x0000000210007810 */ /* 0x000fc80007ffe0ff */
[----:B------:R-:W-:Y:S02]  /*173f0*/  ISETP.LT.AND P3, PT, R0, c[0x0][0x17c], !P0 ;  /* 0x00005f0000007a0c */ /* 0x000fe40004761270 */
[----:B------:R-:W0:Y:S02]  /*17400*/  S2R R0, SR_TID.X ;  /* 0x0000000000007919 */ /* 0x000e240000002100 */
[----:B0-----:R-:W-:-:S05]  /*17410*/  LOP3.LUT R0, R0, 0x60, RZ, 0xc0, !PT ;  /* 0x0000006000007812 */ /* 0x001fca00078ec0ff */
[----:B------:R-:W-:Y:S01]  /*17420*/  IMAD R3, R0, 0x40, R3 ;  /* 0x0000004000037824 */ /* 0x000fe200078e0203 */
[----:B------:R-:W-:Y:S02]  /*17430*/  LOP3.LUT R0, R2, 0x70, R28, 0x78, !PT ;  /* 0x0000007002007812 */ /* 0x000fe400078e781c */
[C---:B------:R-:W-:Y:S02]  /*17440*/  IADD3 R2, R16.reuse, 0x3, RZ ;  /* 0x0000000310027810 */ /* 0x040fe40007ffe0ff */
[----:B------:R-:W-:Y:S01]  /*17450*/  IADD3 R28, R16, 0x4, RZ ;  /* 0x00000004101c7810 */ /* 0x000fe20007ffe0ff */
[----:B------:R-:W-:Y:S01]  /*17460*/  IMAD.IADD R3, R0, 0x1, R3 ;  /* 0x0000000100037824 */ /* 0x000fe200078e0203 */
[----:B------:R-:W2:Y:S01]  /*17470*/  LDL.LU R16, [R1+0x870] ;  /* 0x0008700001107983 */ /* 0x000ea20000300800 */
[----:B------:R-:W-:Y:S02]  /*17480*/  LOP3.LUT R29, R29, 0x6000, RZ, 0xc0, !PT ;  /* 0x000060001d1d7812 */ /* 0x000fe400078ec0ff */
[----:B------:R-:W-:Y:S01]  /*17490*/  ISETP.LT.AND P1, PT, R28, c[0x0][0x17c], !P0 ;  /* 0x00005f001c007a0c */ /* 0x000fe20004721270 */
[----:B------:R0:W-:Y:S01]  /*174a0*/  STS.128 [R3], R20 ;  /* 0x0000001403007388 */ /* 0x0001e20000000c00 */
[----:B------:R-:W-:-:S03]  /*174b0*/  ISETP.LT.AND P2, PT, R2, c[0x0][0x17c], !P0 ;  /* 0x00005f0002007a0c */ /* 0x000fc60004741270 */
[----:B------:R1:W-:Y:S04]  /*174c0*/  STS.128 [R3+0x80], R4 ;  /* 0x0000800403007388 */ /* 0x0003e80000000c00 */
[----:B------:R3:W-:Y:S04]  /*174d0*/  STS.128 [R3+0x100], R8 ;  /* 0x0001000803007388 */ /* 0x0007e80000000c00 */
[----:B------:R-:W4:Y:S04]  /*174e0*/  S2R R0, SR_TID.X ;  /* 0x0000000000007919 */ /* 0x000f280000002100 */
[----:B0-----:R-:W2:Y:S04]  /*174f0*/  LDL.LU.64 R22, [R1+0x868] ;  /* 0x0008680001167983 */ /* 0x001ea80000300a00 */
[----:B------:R-:W2:Y:S04]  /*17500*/  LDL.LU.64 R20, [R1+0x860] ;  /* 0x0008600001147983 */ /* 0x000ea80000300a00 */
[----:B-1----:R-:W2:Y:S04]  /*17510*/  LDL.LU.64 R6, [R1+0x858] ;  /* 0x0008580001067983 */ /* 0x002ea80000300a00 */
[----:B------:R-:W2:Y:S04]  /*17520*/  LDL.LU.64 R4, [R1+0x850] ;  /* 0x0008500001047983 */ /* 0x000ea80000300a00 */
[----:B---3--:R-:W3:Y:S04]  /*17530*/  LDL.LU.64 R10, [R1+0x848] ;  /* 0x00084800010a7983 */ /* 0x008ee80000300a00 */
[----:B------:R-:W3:Y:S01]  /*17540*/  LDL.LU.64 R8, [R1+0x840] ;  /* 0x0008400001087983 */ /* 0x000ee20000300a00 */
[----:B----4-:R-:W-:-:S03]  /*17550*/  LOP3.LUT R0, R0, 0x7f, RZ, 0xc0, !PT ;  /* 0x0000007f00007812 */ /* 0x010fc600078ec0ff */
[----:B------:R0:W-:Y:S02]  /*17560*/  STS.128 [R3+0x180], R12 ;  /* 0x0001800c03007388 */ /* 0x0001e40000000c00 */
[----:B------:R-:W-:Y:S02]  /*17570*/  IMAD R28, R0, 0x10, R29 ;  /* 0x00000010001c7824 */ /* 0x000fe400078e021d */
[----:B0-----:R-:W4:Y:S04]  /*17580*/  LDL.LU.64 R14, [R1+0x838] ;  /* 0x00083800010e7983 */ /* 0x001f280000300a00 */
[----:B------:R-:W4:Y:S04]  /*17590*/  LDL.LU.64 R12, [R1+0x830] ;  /* 0x00083000010c7983 */ /* 0x000f280000300a00 */
[----:B------:R-:W-:Y:S04]  /*175a0*/  STS.128 [R3+0x300], R24 ;  /* 0x0003001803007388 */ /* 0x000fe80000000c00 */
[----:B--2---:R0:W-:Y:S04]  /*175b0*/  STS.128 [R3+0x200], R16 ;  /* 0x0002001003007388 */ /* 0x0041e80000000c00 */
[----:B0-----:R-:W2:Y:S04]  /*175c0*/  LDL.LU.64 R18, [R1+0x828] ;  /* 0x0008280001127983 */ /* 0x001ea80000300a00 */
[----:B------:R-:W2:Y:S04]  /*175d0*/  LDL.LU.64 R16, [R1+0x820] ;  /* 0x0008200001107983 */ /* 0x000ea80000300a00 */
[----:B------:R0:W-:Y:S04]  /*175e0*/  STS.128 [R3+0x280], R20 ;  /* 0x0002801403007388 */ /* 0x0001e80000000c00 */
[----:B------:R1:W-:Y:S04]  /*175f0*/  STS.128 [R3+0x380], R4 ;  /* 0x0003800403007388 */ /* 0x0003e80000000c00 */
[----:B0-----:R-:W2:Y:S04]  /*17600*/  LDL.LU.64 R22, [R1+0x818] ;  /* 0x0008180001167983 */ /* 0x001ea80000300a00 */
[----:B------:R-:W2:Y:S04]  /*17610*/  LDL.LU.64 R20, [R1+0x810] ;  /* 0x0008100001147983 */ /* 0x000ea80000300a00 */
[----:B------:R-:W2:Y:S04]  /*17620*/  LDL.LU.64 R26, [R1+0x808] ;  /* 0x00080800011a7983 */ /* 0x000ea80000300a00 */
[----:B------:R-:W2:Y:S04]  /*17630*/  LDL.LU.64 R24, [R1+0x800] ;  /* 0x0008000001187983 */ /* 0x000ea80000300a00 */
[----:B-1----:R-:W2:Y:S04]  /*17640*/  LDL.LU R4, [R1+0x90] ;  /* 0x0000900001047983 */ /* 0x002ea80000300800 */
[----:B------:R-:W2:Y:S04]  /*17650*/  LDL.LU R5, [R1+0x94] ;  /* 0x0000940001057983 */ /* 0x000ea80000300800 */
[----:B------:R-:W2:Y:S04]  /*17660*/  LDL.LU R6, [R1+0x98] ;  /* 0x0000980001067983 */ /* 0x000ea80000300800 */
[----:B------:R-:W2:Y:S04]  /*17670*/  LDL.LU R7, [R1+0x9c] ;  /* 0x00009c0001077983 */ /* 0x000ea80000300800 */
[----:B---3--:R0:W-:Y:S04]  /*17680*/  STS.128 [R3+0x400], R8 ;  /* 0x0004000803007388 */ /* 0x0081e80000000c00 */
[----:B----4-:R1:W-:Y:S04]  /*17690*/  STS.128 [R3+0x480], R12 ;  /* 0x0004800c03007388 */ /* 0x0103e80000000c00 */
[----:B0-----:R-:W3:Y:S04]  /*176a0*/  LDL.LU R8, [R1+0x80] ;  /* 0x0000800001087983 */ /* 0x001ee80000300800 */
[----:B------:R-:W3:Y:S04]  /*176b0*/  LDL.LU R9, [R1+0x84] ;  /* 0x0000840001097983 */ /* 0x000ee80000300800 */
[----:B------:R-:W3:Y:S04]  /*176c0*/  LDL.LU R10, [R1+0x88] ;  /* 0x00008800010a7983 */ /* 0x000ee80000300800 */
[----:B------:R-:W3:Y:S04]  /*176d0*/  LDL.LU R11, [R1+0x8c] ;  /* 0x00008c00010b7983 */ /* 0x000ee80000300800 */
[----:B-1----:R-:W4:Y:S04]  /*176e0*/  LDL.LU R12, [R1+0x70] ;  /* 0x00007000010c7983 */ /* 0x002f280000300800 */
[----:B------:R-:W4:Y:S04]  /*176f0*/  LDL.LU R13, [R1+0x74] ;  /* 0x00007400010d7983 */ /* 0x000f280000300800 */
[----:B------:R-:W4:Y:S04]  /*17700*/  LDL.LU R14, [R1+0x78] ;  /* 0x00007800010e7983 */ /* 0x000f280000300800 */
[----:B------:R-:W4:Y:S01]  /*17710*/  LDL.LU R15, [R1+0x7c] ;  /* 0x00007c00010f7983 */ /* 0x000f220000300800 */
[----:B------:R-:W-:-:S02]  /*17720*/  LOP3.LUT R29, R28, 0x20, RZ, 0x3c, !PT ;  /* 0x000000201c1d7812 */ /* 0x000fc400078e3cff */
[----:B------:R-:W-:Y:S01]  /*17730*/  LOP3.LUT R0, R28, 0x40, RZ, 0x3c, !PT ;  /* 0x000000401c007812 */ /* 0x000fe200078e3cff */
[----:B--2---:R-:W-:Y:S04]  /*17740*/  STS.128 [R3+0x500], R16 ;  /* 0x0005001003007388 */ /* 0x004fe80000000c00 */
[----:B------:R-:W-:Y:S04]  /*17750*/  STS.128 [R3+0x580], R20 ;  /* 0x0005801403007388 */ /* 0x000fe80000000c00 */
[----:B------:R-:W-:Y:S04]  /*17760*/  STS.128 [R3+0x600], R24 ;  /* 0x0006001803007388 */ /* 0x000fe80000000c00 */
[----:B------:R-:W-:Y:S04]  /*17770*/  STS.128 [R3+0x780], R4 ;  /* 0x0007800403007388 */ /* 0x000fe80000000c00 */
[----:B---3--:R-:W-:Y:S04]  /*17780*/  STS.128 [R3+0x700], R8 ;  /* 0x0007000803007388 */ /* 0x008fe80000000c00 */
[----:B----4-:R-:W-:Y:S04]  /*17790*/  STS.128 [R3+0x680], R12 ;  /* 0x0006800c03007388 */ /* 0x010fe80000000c00 */
[----:B------:R-:W-:Y:S06]  /*177a0*/  BAR.SYNC.DEFER_BLOCKING 0x0 ;  /* 0x0000000000007b1d */ /* 0x000fec0000010000 */
[----:B------:R-:W0:Y:S04]  /*177b0*/  LDS.128 R4, [R28] ;  /* 0x000000001c047984 */ /* 0x000e280000000c00 */
[----:B------:R-:W1:Y:S04]  /*177c0*/  LDS.128 R12, [R28+0x800] ;  /* 0x000800001c0c7984 */ /* 0x000e680000000c00 */
[----:B------:R-:W2:Y:S04]  /*177d0*/  LDS.128 R8, [R28+0x1000] ;  /* 0x001000001c087984 */ /* 0x000ea80000000c00 */
[----:B0-----:R-:W-:Y:S01]  /*177e0*/  STL [R1+0x44], R5 ;  /* 0x0000440501007387 */ /* 0x001fe20000100800 */
[----:B------:R-:W-:-:S03]  /*177f0*/  IMAD.MOV.U32 R24, RZ, RZ, R4 ;  /* 0x000000ffff187224 */ /* 0x000fc600078e0004 */
[----:B------:R-:W-:Y:S04]  /*17800*/  STL.64 [R1+0x48], R6 ;  /* 0x0000480601007387 */ /* 0x000fe80000100a00 */
[----:B------:R-:W0:Y:S04]  /*17810*/  LDS.128 R4, [R28+0x1800] ;  /* 0x001800001c047984 */ /* 0x000e280000000c00 */
[----:B-1----:R-:W-:Y:S04]  /*17820*/  STL.64 [R1+0x80], R12 ;  /* 0x0000800c01007387 */ /* 0x002fe80000100a00 */
[----:B------:R-:W-:Y:S04]  /*17830*/  STL.64 [R1+0x88], R14 ;  /* 0x0000880e01007387 */ /* 0x000fe80000100a00 */
[----:B------:R-:W-:Y:S04]  /*17840*/  STL [R1+0x6e4], R28 ;  /* 0x0006e41c01007387 */ /* 0x000fe80000100800 */
[----:B--2---:R-:W-:Y:S04]  /*17850*/  STL.64 [R1+0x90], R8 ;  /* 0x0000900801007387 */ /* 0x004fe80000100a00 */
[----:B------:R-:W-:Y:S04]  /*17860*/  STL.64 [R1+0x98], R10 ;  /* 0x0000980a01007387 */ /* 0x000fe80000100a00 */
[----:B------:R-:W1:Y:S04]  /*17870*/  LDS.128 R12, [R29] ;  /* 0x000000001d0c7984 */ /* 0x000e680000000c00 */
[----:B------:R-:W-:Y:S04]  /*17880*/  LDS.128 R8, [R29+0x800] ;  /* 0x000800001d087984 */ /* 0x000fe80000000c00 */
[----:B0-----:R-:W-:Y:S04]  /*17890*/  STL.64 [R1+0x70], R4 ;  /* 0x0000700401007387 */ /* 0x001fe80000100a00 */
[----:B------:R-:W-:Y:S04]  /*178a0*/  STL.64 [R1+0x78], R6 ;  /* 0x0000780601007387 */ /* 0x000fe80000100a00 */
[----:B------:R-:W0:Y:S01]  /*178b0*/  LDS.128 R4, [R29+0x1000] ;  /* 0x001000001d047984 */ /* 0x000e220000000c00 */
[----:B------:R-:W-:-:S05]  /*178c0*/  LOP3.LUT R26, R28, 0x60, RZ, 0x3c, !PT ;  /* 0x000000601c1a7812 */ /* 0x000fca00078e3cff */
[----:B------:R-:W-:Y:S04]  /*178d0*/  LDS.128 R16, [R26+0x1000] ;  /* 0x001000001a107984 */ /* 0x000fe80000000c00 */
[----:B-1----:R-:W-:Y:S04]  /*178e0*/  STL.64 [R1+0x50], R12 ;  /* 0x0000500c01007387 */ /* 0x002fe80000100a00 */
[----:B------:R-:W-:Y:S04]  /*178f0*/  STL.64 [R1+0x58], R14 ;  /* 0x0000580e01007387 */ /* 0x000fe80000100a00 */
[----:B------:R-:W-:Y:S04]  /*17900*/  LDS.128 R12, [R0+0x1800] ;  /* 0x00180000000c7984 */ /* 0x000fe80000000c00 */
[----:B0-----:R-:W-:Y:S01]  /*17910*/  STL.64 [R1+0x30], R4 ;  /* 0x0000300401007387 */ /* 0x001fe20000100a00 */
[----:B------:R-:W-:-:S03]  /*17920*/  IMAD.MOV.U32 R28, RZ, RZ, R7 ;  /* 0x000000ffff1c7224 */ /* 0x000fc600078e0007 */
[----:B------:R-:W-:Y:S04]  /*17930*/  STL.64 [R1+0x60], R8 ;  /* 0x0000600801007387 */ /* 0x000fe80000100a00 */
[----:B------:R-:W-:Y:S04]  /*17940*/  STL.64 [R1+0x68], R10 ;  /* 0x0000680a01007387 */ /* 0x000fe80000100a00 */
[----:B------:R-:W-:Y:S04]  /*17950*/  STL [R1+0x38], R6 ;  /* 0x0000380601007387 */ /* 0x000fe80000100800 */
[----:B------:R-:W0:Y:S04]  /*17960*/  LDS.128 R4, [R29+0x1800] ;  /* 0x001800001d047984 */ /* 0x000e280000000c00 */
[----:B------:R-:W-:Y:S04]  /*17970*/  STL [R1+0x6e8], R28 ;  /* 0x0006e81c01007387 */ /* 0x000fe80000100800 */
[----:B------:R-:W-:Y:S04]  /*17980*/  STL [R1+0x6ec], R29 ;  /* 0x0006ec1d01007387 */ /* 0x000fe80000100800 */
[----:B------:R-:W-:Y:S04]  /*17990*/  LDS.128 R8, [R0] ;  /* 0x0000000000087984 */ /* 0x000fe80000000c00 */
[----:B0-----:R-:W-:Y:S04]  /*179a0*/  STL.64 [R1+0x20], R4 ;  /* 0x0000200401007387 */ /* 0x001fe80000100a00 */
[----:B------:R-:W-:Y:S04]  /*179b0*/  STL.64 [R1+0x28], R6 ;  /* 0x0000280601007387 */ /* 0x000fe80000100a00 */
[----:B------:R-:W0:Y:S04]  /*179c0*/  LDS.128 R4, [R0+0x800] ;  /* 0x0008000000047984 */ /* 0x000e280000000c00 */
[----:B0-----:R-:W-:Y:S01]  /*179d0*/  STL.64 [R1], R4 ;  /* 0x0000000401007387 */ /* 0x001fe20000100a00 */
[----:B------:R-:W-:-:S03]  /*179e0*/  IMAD.MOV.U32 R28, RZ, RZ, R7 ;  /* 0x000000ffff1c7224 */ /* 0x000fc600078e0007 */
[----:B------:R-:W-:Y:S04]  /*179f0*/  STL.64 [R1+0x10], R8 ;  /* 0x0000100801007387 */ /* 0x000fe80000100a00 */
[----:B------:R-:W-:Y:S04]  /*17a00*/  STL.64 [R1+0x18], R10 ;  /* 0x0000180a01007387 */ /* 0x000fe80000100a00 */
[----:B------:R-:W-:Y:S04]  /*17a10*/  STL [R1+0x8], R6 ;  /* 0x0000080601007387 */ /* 0x000fe80000100800 */
[----:B------:R-:W0:Y:S04]  /*17a20*/  LDS.128 R4, [R0+0x1000] ;  /* 0x0010000000047984 */ /* 0x000e280000000c00 */
[----:B------:R-:W1:Y:S04]  /*17a30*/  LDS.128 R8, [R26] ;  /* 0x000000001a087984 */ /* 0x000e680000000c00 */
[----:B------:R-:W-:Y:S04]  /*17a40*/  STL [R1+0x6f0], R28 ;  /* 0x0006f01c01007387 */ /* 0x000fe80000100800 */
[----:B0-----:R-:W-:Y:S04]  /*17a50*/  STL [R1+0x6f8], R6 ;  /* 0x0006f80601007387 */ /* 0x001fe80000100800 */
[----:B------:R0:W-:Y:S04]  /*17a60*/  STL [R1+0x6f4], R7 ;  /* 0x0006f40701007387 */ /* 0x0001e80000100800 */
[----:B0-----:R-:W2:Y:S04]  /*17a70*/  LDL R7, [R1+0x460] ;  /* 0x0004600001077983 */ /* 0x001ea80000100800 */
[----:B-1----:R-:W-:Y:S04]  /*17a80*/  STL.64 [R1+0x708], R10 ;  /* 0x0007080a01007387 */ /* 0x002fe80000100a00 */
[----:B------:R-:W-:Y:S04]  /*17a90*/  STL.64 [R1+0xb0], R12 ;  /* 0x0000b00c01007387 */ /* 0x000fe80000100a00 */
[----:B------:R-:W-:Y:S04]  /*17aa0*/  STL.64 [R1+0xb8], R14 ;  /* 0x0000b80e01007387 */ /* 0x000fe80000100a00 */
[----:B------:R0:W-:Y:S04]  /*17ab0*/  STL.64 [R1+0x700], R8 ;  /* 0x0007000801007387 */ /* 0x0001e80000100a00 */
[----:B------:R-:W-:Y:S04]  /*17ac0*/  LDS.128 R12, [R26+0x800] ;  /* 0x000800001a0c7984 */ /* 0x000fe80000000c00 */
[----:B0-----:R-:W3:Y:S04]  /*17ad0*/  LDL.LU R8, [R1+0x4a0] ;  /* 0x0004a00001087983 */ /* 0x001ee80000300800 */
[----:B------:R-:W3:Y:S04]  /*17ae0*/  LDL.LU R9, [R1+0x4a4] ;  /* 0x0004a40001097983 */ /* 0x000ee80000300800 */
[----:B------:R-:W4:Y:S04]  /*17af0*/  LDL.LU R10, [R1+0x4a8] ;  /* 0x0004a800010a7983 */ /* 0x000f280000300800 */
[----:B------:R-:W4:Y:S04]  /*17b00*/  LDL.LU R11, [R1+0x4ac] ;  /* 0x0004ac00010b7983 */ /* 0x000f280000300800 */
[----:B----4-:R-:W-:Y:S04]  /*17b10*/  STL.64 [R1+0x718], R10 ;  /* 0x0007180a01007387 */ /* 0x010fe80000100a00 */
[----:B---3--:R0:W-:Y:S04]  /*17b20*/  STL.64 [R1+0x710], R8 ;  /* 0x0007100801007387 */ /* 0x0081e80000100a00 */
        /* <DEDUP_REMOVED lines=16> */
[----:B------:R-:W2:Y:S04]  /*17c30*/  LDL.LU R20, [R1+0x230] ;  /* 0x0002300001147983 */ /* 0x000ea80000300800 */
[----:B------:R-:W2:Y:S04]  /*17c40*/  LDL.LU R21, [R1+0x234] ;  /* 0x0002340001157983 */ /* 0x000ea80000300800 */
[----:B------:R-:W2:Y:S04]  /*17c50*/  LDL.LU R22, [R1+0x238] ;  /* 0x0002380001167983 */ /* 0x000ea80000300800 */
[----:B------:R-:W2:Y:S04]  /*17c60*/  LDL.LU R23, [R1+0x23c] ;  /* 0x00023c0001177983 */ /* 0x000ea80000300800 */
[----:B--2---:R-:W-:Y:S04]  /*17c70*/  STL.64 [R1+0x768], R22 ;  /* 0x0007681601007387 */ /* 0x004fe80000100a00 */
[----:B------:R0:W-:Y:S04]  /*17c80*/  STL.64 [R1+0x760], R20 ;  /* 0x0007601401007387 */ /* 0x0001e80000100a00 */
[----:B0-----:R-:W2:Y:S04]  /*17c90*/  LDL.LU R20, [R1+0x220] ;  /* 0x0002200001147983 */ /* 0x001ea80000300800 */
[----:B------:R-:W2:Y:S04]  /*17ca0*/  LDL.LU R21, [R1+0x224] ;  /* 0x0002240001157983 */ /* 0x000ea80000300800 */
[----:B------:R-:W2:Y:S04]  /*17cb0*/  LDL.LU R22, [R1+0x228] ;  /* 0x0002280001167983 */ /* 0x000ea80000300800 */
[----:B------:R-:W2:Y:S04]  /*17cc0*/  LDL.LU R23, [R1+0x22c] ;  /* 0x00022c0001177983 */ /* 0x000ea80000300800 */
[----:B------:R-:W3:Y:S04]  /*17cd0*/  LDL.LU R0, [R1+0x6ac] ;  /* 0x0006ac0001007983 */ /* 0x000ee80000300800 */
[----:B--2---:R-:W-:Y:S04]  /*17ce0*/  STL.64 [R1+0x778], R22 ;  /* 0x0007781601007387 */ /* 0x004fe80000100a00 */
[----:B------:R0:W-:Y:S04]  /*17cf0*/  STL.64 [R1+0x770], R20 ;  /* 0x0007701401007387 */ /* 0x0001e80000100a00 */
[----:B0-----:R-:W2:Y:S04]  /*17d00*/  LDL.LU R20, [R1+0x210] ;  /* 0x0002100001147983 */ /* 0x001ea80000300800 */
        /* <DEDUP_REMOVED lines=46> */
[----:B------:R-:W-:Y:S04]  /*17ff0*/  STL.64 [R1+0x7f0], R20 ;  /* 0x0007f01401007387 */ /* 0x000fe80000100a00 */
[----:B----4-:R-:W-:Y:S04]  /*18000*/  STL.64 [R1+0x748], R10 ;  /* 0x0007480a01007387 */ /* 0x010fe80000100a00 */
[----:B---3--:R0:W-:Y:S04]  /*18010*/  STL.64 [R1+0x740], R8 ;  /* 0x0007400801007387 */ /* 0x0081e80000100a00 */
[----:B------:R-:W1:Y:S04]  /*18020*/  LDS.128 R20, [R26+0x1800] ;  /* 0x001800001a147984 */ /* 0x000e680000000c00 */
[----:B0-----:R-:W2:Y:S04]  /*18030*/  LDL.LU R8, [R1+0x390] ;  /* 0x0003900001087983 */ /* 0x001ea80000300800 */
[----:B------:R-:W2:Y:S04]  /*18040*/  LDL.LU R9, [R1+0x394] ;  /* 0x0003940001097983 */ /* 0x000ea80000300800 */
[----:B------:R-:W3:Y:S04]  /*18050*/  LDL.LU R10, [R1+0x398] ;  /* 0x00039800010a7983 */ /* 0x000ee80000300800 */
[----:B------:R-:W3:Y:S01]  /*18060*/  LDL.LU R11, [R1+0x39c] ;  /* 0x00039c00010b7983 */ /* 0x000ee20000300800 */
[----:B-1----:R-:W-:-:S02]  /*18070*/  IMAD.MOV.U32 R29, RZ, RZ, R22 ;  /* 0x000000ffff1d7224 */ /* 0x002fc400078e0016 */
[----:B------:R-:W-:Y:S02]  /*18080*/  IMAD.MOV.U32 R27, RZ, RZ, R23 ;  /* 0x000000ffff1b7224 */ /* 0x000fe400078e0017 */
[----:B------:R-:W-:Y:S02]  /*18090*/  IMAD.MOV.U32 R6, RZ, RZ, R20 ;  /* 0x000000ffff067224 */ /* 0x000fe400078e0014 */
[----:B------:R-:W-:Y:S01]  /*180a0*/  IMAD.MOV.U32 R28, RZ, RZ, R21 ;  /* 0x000000ffff1c7224 */ /* 0x000fe200078e0015 */
[----:B------:R-:W-:Y:S06]  /*180b0*/  BAR.SYNC.DEFER_BLOCKING 0x0 ;  /* 0x0000000000007b1d */ /* 0x000fec0000010000 */
[----:B---3--:R-:W-:Y:S04]  /*180c0*/  STL.64 [R1+0x758], R10 ;  /* 0x0007580a01007387 */ /* 0x008fe80000100a00 */
[----:B--2---:R0:W-:Y:S04]  /*180d0*/  STL.64 [R1+0x750], R8 ;  /* 0x0007500801007387 */ /* 0x0041e80000100a00 */
[----:B0-----:R-:W2:Y:S04]  /*180e0*/  LDL.LU R8, [R1+0x380] ;  /* 0x0003800001087983 */ /* 0x001ea80000300800 */
[----:B------:R-:W2:Y:S04]  /*180f0*/  LDL.LU R9, [R1+0x384] ;  /* 0x0003840001097983 */ /* 0x000ea80000300800 */
[----:B------:R-:W2:Y:S04]  /*18100*/  LDL.LU R10, [R1+0x388] ;  /* 0x00038800010a7983 */ /* 0x000ea80000300800 */
[----:B------:R-:W2:Y:S04]  /*18110*/  LDL.LU R11, [R1+0x38c] ;  /* 0x00038c00010b7983 */ /* 0x000ea80000300800 */
[----:B------:R-:W3:Y:S04]  /*18120*/  LDL.LU.64 R22, [R1+0x7f8] ;  /* 0x0007f80001167983 */ /* 0x000ee80000300a00 */
[----:B------:R-:W3:Y:S04]  /*18130*/  LDL.LU.64 R20, [R1+0x7f0] ;  /* 0x0007f00001147983 */ /* 0x000ee80000300a00 */
[----:B---3--:R0:W-:Y:S04]  /*18140*/  STS.128 [R3], R20 ;  /* 0x0000001403007388 */ /* 0x0081e80000000c00 */
[----:B0-----:R-:W3:Y:S04]  /*18150*/  LDL.LU.64 R22, [R1+0x7e8] ;  /* 0x0007e80001167983 */ /* 0x001ee80000300a00 */
[----:B------:R-:W3:Y:S04]  /*18160*/  LDL.LU.64 R20, [R1+0x7e0] ;  /* 0x0007e00001147983 */ /* 0x000ee80000300a00 */
[----:B---3--:R0:W-:Y:S04]  /*18170*/  STS.128 [R3+0x80], R20 ;  /* 0x0000801403007388 */ /* 0x0081e80000000c00 */
        /* <DEDUP_REMOVED lines=20> */
[----:B--2---:R-:W-:Y:S04]  /*182c0*/  STS.128 [R3+0x500], R8 ;  /* 0x0005000803007388 */ /* 0x004fe80000000c00 */
[----:B---3--:R0:W-:Y:S04]  /*182d0*/  STS.128 [R3+0x400], R20 ;  /* 0x0004001403007388 */ /* 0x0081e80000000c00 */
[----:B0-----:R-:W2:Y:S04]  /*182e0*/  LDL.LU.64 R22, [R1+0x768] ;  /* 0x0007680001167983 */ /* 0x001ea80000300a00 */
[----:B------:R-:W2:Y:S04]  /*182f0*/  LDL.LU.64 R20, [R1+0x760] ;  /* 0x0007600001147983 */ /* 0x000ea80000300a00 */
[----:B------:R-:W3:Y:S04]  /*18300*/  LDL.LU.64 R10, [R1+0x758] ;  /* 0x00075800010a7983 */ /* 0x000ee80000300a00 */
        /* <DEDUP_REMOVED lines=13> */
[----:B--2---:R0:W-:Y:S01]  /*183e0*/  STS.128 [R3+0x480], R20 ;  /* 0x0004801403007388 */ /* 0x0041e20000000c00 */
[----:B------:R-:W-:Y:S01]  /*183f0*/  IMAD R0, R0, c[0x0][0x194], RZ ;  /* 0x0000650000007a24 */ /* 0x000fe200078e02ff */
[----:B------:R-:W-:-:S04]  /*18400*/  ISETP.LT.AND P5, PT, R7, c[0x0][0x17c], !P0 ;  /* 0x00005f0007007a0c */ /* 0x000fc800047a1270 */
[----:B------:R-:W-:-:S04]  /*18410*/  LEA R2, P6, R0, c[0x0][0x170], 0x1 ;  /* 0x00005c0000027a11 */ /* 0x000fc800078c08ff */
[----:B------:R-:W-:Y:S01]  /*18420*/  LEA.HI.X.SX32 R0, R0, c[0x0][0x174], 0x1, P6 ;  /* 0x00005d0000007a11 */ /* 0x000fe200030f0eff */
[----:B0-----:R-:W-:-:S05]  /*18430*/  IMAD R21, R7, c[0x0][0x198], RZ ;  /* 0x0000660007157a24 */ /* 0x001fca00078e02ff */
[C---:B------:R-:W-:Y:S02]  /*18440*/  LEA R20, P6, R21.reuse, R2, 0x1 ;  /* 0x0000000215147211 */ /* 0x040fe400078c08ff */
[C---:B------:R-:W-:Y:S02]  /*18450*/  IADD3 R23, R21.reuse, c[0x0][0x198], RZ ;  /* 0x0000660015177a10 */ /* 0x040fe40007ffe0ff */
[----:B------:R-:W-:Y:S02]  /*18460*/  LEA.HI.X.SX32 R21, R21, R0, 0x1, P6 ;  /* 0x0000000015157211 */ /* 0x000fe400030f0eff */
[C---:B------:R-:W-:Y:S02]  /*18470*/  LEA R22, P6, R23.reuse, R2, 0x1 ;  /* 0x0000000217167211 */ /* 0x040fe400078c08ff */
[----:B------:R-:W-:Y:S01]  /*18480*/  PRMT R25, R24, 0x7632, R25 ;  /* 0x0000763218197816 */ /* 0x000fe20000000019 */
[----:B---3--:R0:W-:Y:S04]  /*18490*/  STS.128 [R3+0x780], R8 ;  /* 0x0007800803007388 */ /* 0x0081e80000000c00 */
[----:B------:R-:W-:Y:S06]  /*184a0*/  BAR.SYNC.DEFER_BLOCKING 0x0 ;  /* 0x0000000000007b1d */ /* 0x000fec0000010000 */
[----:B0-----:R-:W2:Y:S04]  /*184b0*/  LDL.LU.64 R10, [R1+0x708] ;  /* 0x00070800010a7983 */ /* 0x001ea80000300a00 */
[----:B------:R-:W3:Y:S04]  /*184c0*/  LDL.LU.64 R8, [R1+0x700] ;  /* 0x0007000001087983 */ /* 0x000ee80000300a00 */
[----:B------:R0:W-:Y:S02]  /*184d0*/  @P5 STG.E.U16 [R20.64], R24 ;  /* 0x0000001814005986 */ /* 0x0001e4000c101504 */
[----:B0-----:R-:W-:-:S02]  /*184e0*/  IADD3 R21, R23, c[0x0][0x198], RZ ;  /* 0x0000660017157a10 */ /* 0x001fc40007ffe0ff */
[----:B------:R-:W-:Y:S02]  /*184f0*/  LEA.HI.X.SX32 R23, R23, R0, 0x1, P6 ;  /* 0x0000000017177211 */ /* 0x000fe400030f0eff */
[----:B------:R-:W-:-:S03]  /*18500*/  IADD3 R24, R7, 0x6, RZ ;  /* 0x0000000607187810 */ /* 0x000fc60007ffe0ff */
[----:B------:R0:W-:Y:S01]  /*18510*/  @P4 STG.E.U16 [R22.64], R25 ;  /* 0x0000001916004986 */ /* 0x0001e2000c101504 */
[----:B------:R-:W-:-:S03]  /*18520*/  ISETP.LT.AND P4, PT, R24, c[0x0][0x17c], !P0 ;  /* 0x00005f0018007a0c */ /* 0x000fc60004781270 */
[----:B------:R-:W4:Y:S01]  /*18530*/  LDL.LU R24, [R1+0x50] ;  /* 0x0000500001187983 */ /* 0x000f220000300800 */
[----:B------:R-:W-:Y:S02]  /*18540*/  IADD3 R3, R7, 0x5, RZ ;  /* 0x0000000507037810 */ /* 0x000fe40007ffe0ff */
[----:B------:R-:W-:Y:S02]  /*18550*/  LEA R20, P6, R21, R2, 0x1 ;  /* 0x0000000215147211 */ /* 0x000fe400078c08ff */
[----:B------:R-:W-:Y:S02]  /*18560*/  ISETP.LT.AND P5, PT, R3, c[0x0][0x17c], !P0 ;  /* 0x00005f0003007a0c */ /* 0x000fe400047a1270 */
[C---:B------:R-:W-:Y:S02]  /*18570*/  IADD3 R3, R21.reuse, c[0x0][0x198], RZ ;  /* 0x0000660015037a10 */ /* 0x040fe40007ffe0ff */
[----:B------:R-:W-:Y:S02]  /*18580*/  LEA.HI.X.SX32 R21, R21, R0, 0x1, P6 ;  /* 0x0000000015157211 */ /* 0x000fe400030f0eff */
[----:B0-----:R-:W-:-:S02]  /*18590*/  IADD3 R23, R7, 0x7, RZ ;  /* 0x0000000707177810 */ /* 0x001fc40007ffe0ff */
[----:B------:R-:W-:Y:S01]  /*185a0*/  LEA R22, P6, R3, R2, 0x1 ;  /* 0x0000000203167211 */ /* 0x000fe200078c08ff */
[----:B----4-:R0:W-:Y:S01]  /*185b0*/  @P3 STG.E.U16 [R20.64], R24 ;  /* 0x0000001814003986 */ /* 0x0101e2000c101504 */
[----:B------:R-:W-:Y:S02]  /*185c0*/  ISETP.LT.AND P3, PT, R23, c[0x0][0x17c], !P0 ;  /* 0x00005f0017007a0c */ /* 0x000fe40004761270 */
[----:B------:R-:W-:Y:S02]  /*185d0*/  LEA.HI.X.SX32 R23, R3, R0, 0x1, P6 ;  /* 0x0000000003177211 */ /* 0x000fe400030f0eff */
[----:B------:R-:W-:Y:S02]  /*185e0*/  PRMT R25, R24, 0x7632, R25 ;  /* 0x0000763218197816 */ /* 0x000fe40000000019 */
[----:B0-----:R-:W-:-:S03]  /*185f0*/  IADD3 R24, R7, 0x8, RZ ;  /* 0x0000000807187810 */ /* 0x001fc60007ffe0ff */
[----:B------:R0:W-:Y:S01]  /*18600*/  @P2 STG.E.U16 [R22.64], R25 ;  /* 0x0000001916002986 */ /* 0x0001e2000c101504 */
[----:B------:R-:W-:-:S03]  /*18610*/  ISETP.LT.AND P2, PT, R24, c[0x0][0x17c], !P0 ;  /* 0x00005f0018007a0c */ /* 0x000fc60004741270 */
[----:B------:R-:W4:Y:S01]  /*18620*/  LDL.LU R24, [R1+0x10] ;  /* 0x0000100001187983 */ /* 0x000f220000300800 */
[----:B------:R-:W-:-:S04]  /*18630*/  IADD3 R21, R3, c[0x0][0x198], RZ ;  /* 0x0000660003157a10 */ /* 0x000fc80007ffe0ff */
[C---:B------:R-:W-:Y:S02]  /*18640*/  LEA R20, P6, R21.reuse, R2, 0x1 ;  /* 0x0000000215147211 */ /* 0x040fe400078c08ff */
[C---:B------:R-:W-:Y:S02]  /*18650*/  IADD3 R3, R21.reuse, c[0x0][0x198], RZ ;  /* 0x0000660015037a10 */ /* 0x040fe40007ffe0ff */
[----:B------:R-:W-:Y:S02]  /*18660*/  LEA.HI.X.SX32 R21, R21, R0, 0x1, P6 ;  /* 0x0000000015157211 */ /* 0x000fe400030f0eff */
[----:B0-----:R-:W-:Y:S02]  /*18670*/  IADD3 R23, R7, 0x9, RZ ;  /* 0x0000000907177810 */ /* 0x001fe40007ffe0ff */
[----:B------:R-:W-:Y:S01]  /*18680*/  LEA R22, P6, R3, R2, 0x1 ;  /* 0x0000000203167211 */ /* 0x000fe200078c08ff */
[----:B----4-:R0:W-:Y:S01]  /*18690*/  @P1 STG.E.U16 [R20.64], R24 ;  /* 0x0000001814001986 */ /* 0x0101e2000c101504 */
[----:B------:R-:W-:-:S02]  /*186a0*/  ISETP.LT.AND P1, PT, R23, c[0x0][0x17c], !P0 ;  /* 0x00005f0017007a0c */ /* 0x000fc40004721270 */
[C---:B------:R-:W-:Y:S02]  /*186b0*/  LEA.HI.X.SX32 R23, R3.reuse, R0, 0x1, P6 ;  /* 0x0000000003177211 */ /* 0x040fe400030f0eff */
[----:B------:R-:W-:Y:S02]  /*186c0*/  PRMT R25, R24, 0x7632, R25 ;  /* 0x0000763218197816 */ /* 0x000fe40000000019 */
[----:B0-----:R-:W-:-:S04]  /*186d0*/  IADD3 R21, R3, c[0x0][0x198], RZ ;  /* 0x0000660003157a10 */ /* 0x001fc80007ffe0ff */
[C---:B------:R-:W-:Y:S02]  /*186e0*/  LEA R20, P6, R21.reuse, R2, 0x1 ;  /* 0x0000000215147211 */ /* 0x040fe400078c08ff */
[C---:B------:R-:W-:Y:S01]  /*186f0*/  IADD3 R3, R21.reuse, c[0x0][0x198], RZ ;  /* 0x0000660015037a10 */ /* 0x040fe20007ffe0ff */
[----:B------:R0:W-:Y:S01]  /*18700*/  @P5 STG.E.U16 [R22.64], R25 ;  /* 0x0000001916005986 */ /* 0x0001e2000c101504 */
[----:B------:R-:W-:Y:S02]  /*18710*/  LEA.HI.X.SX32 R21, R21, R0, 0x1, P6 ;  /* 0x0000000015157211 */ /* 0x000fe400030f0eff */
[----:B------:R-:W-:-:S03]  /*18720*/  IADD3 R24, R7, 0xa, RZ ;  /* 0x0000000a07187810 */ /* 0x000fc60007ffe0ff */
[----:B---3--:R-:W-:Y:S01]  /*18730*/  @P4 STG.E.U16 [R20.64], R8 ;  /* 0x0000000814004986 */ /* 0x008fe2000c101504 */
[----:B------:R-:W-:Y:S02]  /*18740*/  ISETP.LT.AND P5, PT, R24, c[0x0][0x17c], !P0 ;  /* 0x00005f0018007a0c */ /* 0x000fe400047a1270 */
[----:B0-----:R-:W-:Y:S02]  /*18750*/  IADD3 R23, R7, 0xb, RZ ;  /* 0x0000000b07177810 */ /* 0x001fe40007ffe0ff */
[----:B------:R-:W-:Y:S02]  /*18760*/  LEA R22, P6, R3, R2, 0x1 ;  /* 0x0000000203167211 */ /* 0x000fe400078c08ff */
[----:B------:R-:W-:Y:S02]  /*18770*/  ISETP.LT.AND P4, PT, R23, c[0x0][0x17c], !P0 ;  /* 0x00005f0017007a0c */ /* 0x000fe40004781270 */
[----:B------:R-:W-:Y:S02]  /*18780*/  LEA.HI.X.SX32 R23, R3, R0, 0x1, P6 ;  /* 0x0000000003177211 */ /* 0x000fe400030f0eff */
[----:B------:R-:W-:-:S05]  /*18790*/  PRMT R24, R8, 0x7632, R24 ;  /* 0x0000763208187816 */ /* 0x000fca0000000018 */
[----:B------:R0:W-:Y:S04]  /*187a0*/  @P3 STG.E.U16 [R22.64], R24 ;  /* 0x0000001816003986 */ /* 0x0001e8000c101504 */
[----:B0-----:R-:W3:Y:S01]  /*187b0*/  LDL.LU R24, [R1+0x80] ;  /* 0x0000800001187983 */ /* 0x001ee20000300800 */
[----:B------:R-:W-:-:S04]  /*187c0*/  IADD3 R21, R3, c[0x0][0x198], RZ ;  /* 0x0000660003157a10 */ /* 0x000fc80007ffe0ff */
[C---:B------:R-:W-:Y:S02]  /*187d0*/  LEA R20, P6, R21.reuse, R2, 0x1 ;  /* 0x0000000215147211 */ /* 0x040fe400078c08ff */
[C---:B------:R-:W-:Y:S02]  /*187e0*/  IADD3 R3, R21.reuse, c[0x0][0x198], RZ ;  /* 0x0000660015037a10 */ /* 0x040fe40007ffe0ff */
[----:B------:R-:W-:Y:S02]  /*187f0*/  LEA.HI.X.SX32 R21, R21, R0, 0x1, P6 ;  /* 0x0000000015157211 */ /* 0x000fe400030f0eff */
[----:B------:R-:W-:Y:S02]  /*18800*/  IADD3 R23, R7, 0xd, RZ ;  /* 0x0000000d07177810 */ /* 0x000fe40007ffe0ff */
[----:B------:R-:W-:Y:S01]  /*18810*/  LEA R22, P6, R3, R2, 0x1 ;  /* 0x0000000203167211 */ /* 0x000fe200078c08ff */
[----:B---3--:R0:W-:Y:S01]  /*18820*/  @P2 STG.E.U16 [R20.64], R24 ;  /* 0x0000001814002986 */ /* 0x0081e2000c101504 */
[----:B------:R-:W-:-:S02]  /*18830*/  ISETP.LT.AND P2, PT, R23, c[0x0][0x17c], !P0 ;  /* 0x00005f0017007a0c */ /* 0x000fc40004741270 */
[----:B------:R-:W-:Y:S02]  /*18840*/  LEA.HI.X.SX32 R23, R3, R0, 0x1, P6 ;  /* 0x0000000003177211 */ /* 0x000fe400030f0eff */
[----:B------:R-:W-:Y:S02]  /*18850*/  PRMT R25, R24, 0x7632, R25 ;  /* 0x0000763218197816 */ /* 0x000fe40000000019 */
[----:B0-----:R-:W-:-:S03]  /*18860*/  IADD3 R24, R7, 0xe, RZ ;  /* 0x0000000e07187810 */ /* 0x001fc60007ffe0ff */
[----:B------:R0:W-:Y:S01]  /*18870*/  @P1 STG.E.U16 [R22.64], R25 ;  /* 0x0000001916001986 */ /* 0x0001e2000c101504 */
[----:B------:R-:W-:-:S03]  /*18880*/  ISETP.LT.AND P1, PT, R24, c[0x0][0x17c], !P0 ;  /* 0x00005f0018007a0c */ /* 0x000fc60004721270 */
[----:B------:R-:W3:Y:S01]  /*18890*/  LDL.LU R24, [R1+0x60] ;  /* 0x0000600001187983 */ /* 0x000ee20000300800 */
[----:B------:R-:W-:-:S04]  /*188a0*/  IADD3 R8, R7, 0xc, RZ ;  /* 0x0000000c07087810 */ /* 0x000fc80007ffe0ff */
[----:B------:R-:W-:Y:S02]  /*188b0*/  ISETP.LT.AND P3, PT, R8, c[0x0][0x17c], !P0 ;  /* 0x00005f0008007a0c */ /* 0x000fe40004761270 */
[----:B------:R-:W-:-:S04]  /*188c0*/  IADD3 R8, R3, c[0x0][0x198], RZ ;  /* 0x0000660003087a10 */ /* 0x000fc80007ffe0ff */
[C---:B------:R-:W-:Y:S02]  /*188d0*/  LEA R20, P6, R8.reuse, R2, 0x1 ;  /* 0x0000000208147211 */ /* 0x040fe400078c08ff */
[C---:B------:R-:W-:Y:S02]  /*188e0*/  IADD3 R3, R8.reuse, c[0x0][0x198], RZ ;  /* 0x0000660008037a10 */ /* 0x040fe40007ffe0ff */
[----:B------:R-:W-:Y:S02]  /*188f0*/  LEA.HI.X.SX32 R21, R8, R0, 0x1, P6 ;  /* 0x0000000008157211 */ /* 0x000fe400030f0eff */
[----:B0-----:R-:W-:Y:S02]  /*18900*/  IADD3 R23, R7, 0xf, RZ ;  /* 0x0000000f07177810 */ /* 0x001fe40007ffe0ff */
        /* <DEDUP_REMOVED lines=8> */
[----:B------:R-:W3:Y:S01]  /*18990*/  LDL.LU R24, [R1] ;  /* 0x0000000001187983 */ /* 0x000ee20000300800 */
[----:B------:R-:W-:-:S04]  /*189a0*/  IADD3 R8, R3, c[0x0][0x198], RZ ;  /* 0x0000660003087a10 */ /* 0x000fc80007ffe0ff */
[C---:B------:R-:W-:Y:S02]  /*189b0*/  LEA R20, P6, R8.reuse, R2, 0x1 ;  /* 0x0000000208147211 */ /* 0x040fe400078c08ff */
[C---:B------:R-:W-:Y:S02]  /*189c0*/  IADD3 R3, R8.reuse, c[0x0][0x198], RZ ;  /* 0x0000660008037a10 */ /* 0x040fe40007ffe0ff */
[----:B------:R-:W-:Y:S02]  /*189d0*/  LEA.HI.X.SX32 R21, R8, R0, 0x1, P6 ;  /* 0x0000000008157211 */ /* 0x000fe400030f0eff */
[----:B0-----:R-:W-:Y:S02]  /*189e0*/  IADD3 R23, R7, 0x11, RZ ;  /* 0x0000001107177810 */ /* 0x001fe40007ffe0ff */
[C---:B------:R-:W-:Y:S02]  /*189f0*/  LEA R22, P6, R3.reuse, R2, 0x1 ;  /* 0x0000000203167211 */ /* 0x040fe400078c08ff */
[----:B------:R-:W-:Y:S01]  /*18a00*/  IADD3 R8, R3, c[0x0][0x198], RZ ;  /* 0x0000660003087a10 */ /* 0x000fe20007ffe0ff */
[----:B---3--:R0:W-:Y:S01]  /*18a10*/  @P3 STG.E.U16 [R20.64], R24 ;  /* 0x0000001814003986 */ /* 0x0081e2000c101504 */
[----:B------:R-:W-:-:S02]  /*18a20*/  ISETP.LT.AND P3, PT, R23, c[0x0][0x17c], !P0 ;  /* 0x00005f0017007a0c */ /* 0x000fc40004761270 */
[----:B------:R-:W-:Y:S02]  /*18a30*/  LEA.HI.X.SX32 R23, R3, R0, 0x1, P6 ;  /* 0x0000000003177211 */ /* 0x000fe400030f0eff */
[----:B------:R-:W-:Y:S02]  /*18a40*/  PRMT R25, R24, 0x7632, R25 ;  /* 0x0000763218197816 */ /* 0x000fe40000000019 */
[C---:B------:R-:W-:Y:S02]  /*18a50*/  IADD3 R3, R8.reuse, c[0x0][0x198], RZ ;  /* 0x0000660008037a10 */ /* 0x040fe40007ffe0ff */
[C---:B0-----:R-:W-:Y:S01]  /*18a60*/  LEA R20, P6, R8.reuse, R2, 0x1 ;  /* 0x0000000208147211 */ /* 0x041fe200078c08ff */
[----:B------:R0:W-:Y:S03]  /*18a70*/  @P2 STG.E.U16 [R22.64], R25 ;  /* 0x0000001916002986 */ /* 0x0001e6000c101504 */
[----:B------:R-:W-:-:S02]  /*18a80*/  LEA.HI.X.SX32 R21, R8, R0, 0x1, P6 ;  /* 0x0000000008157211 */ /* 0x000fc400030f0eff */
[----:B------:R-:W-:-:S03]  /*18a90*/  IADD3 R24, R7, 0x12, RZ ;  /* 0x0000001207187810 */ /* 0x000fc60007ffe0ff */
[----:B------:R1:W-:Y:S01]  /*18aa0*/  @P1 STG.E.U16 [R20.64], R12 ;  /* 0x0000000c14001986 */ /* 0x0003e2000c101504 */
[----:B0-----:R-:W-:-:S03]  /*18ab0*/  IADD3 R23, R7, 0x13, RZ ;  /* 0x0000001307177810 */ /* 0x001fc60007ffe0ff */
[----:B------:R-:W3:Y:S01]  /*18ac0*/  LDL.LU R25, [R1+0x30] ;  /* 0x0000300001197983 */ /* 0x000ee20000300800 */
[----:B------:R-:W-:Y:S02]  /*18ad0*/  LEA R22, P6, R3, R2, 0x1 ;  /* 0x0000000203167211 */ /* 0x000fe400078c08ff */
[----:B------:R-:W-:Y:S02]  /*18ae0*/  ISETP.LT.AND P1, PT, R23, c[0x0][0x17c], !P0 ;  /* 0x00005f0017007a0c */ /* 0x000fe40004721270 */
[----:B------:R-:W-:Y:S02]  /*18af0*/  ISETP.LT.AND P2, PT, R24, c[0x0][0x17c], !P0 ;  /* 0x00005f0018007a0c */ /* 0x000fe40004741270 */
[----:B------:R-:W-:Y:S02]  /*18b00*/  LEA.HI.X.SX32 R23, R3, R0, 0x1, P6 ;  /* 0x0000000003177211 */ /* 0x000fe400030f0eff */
[----:B-1----:R-:W-:Y:S02]  /*18b10*/  PRMT R12, R12, 0x7632, R12 ;  /* 0x000076320c0c7816 */ /* 0x002fe4000000000c */
[----:B------:R-:W-:-:S03]  /*18b20*/  IADD3 R24, R7, 0x14, RZ ;  /* 0x0000001407187810 */ /* 0x000fc60007ffe0ff */
        /* <DEDUP_REMOVED lines=8> */
[C---:B------:R-:W-:Y:S02]  /*18bb0*/  LEA R22, P6, R3.reuse, R2, 0x1 ;  /* 0x0000000203167211 */ /* 0x040fe400078c08ff */
[----:B------:R-:W-:-:S02]  /*18bc0*/  IADD3 R8, R3, c[0x0][0x198], RZ ;  /* 0x0000660003087a10 */ /* 0x000fc40007ffe0ff */
[----:B------:R-:W-:Y:S02]  /*18bd0*/  LEA.HI.X.SX32 R23, R3, R0, 0x1, P6 ;  /* 0x0000000003177211 */ /* 0x000fe400030f0eff */
[----:B------:R-:W-:Y:S01]  /*18be0*/  IADD3 R3, R8, c[0x0][0x198], RZ ;  /* 0x0000660008037a10 */ /* 0x000fe20007ffe0ff */
[----:B----4-:R0:W-:Y:S01]  /*18bf0*/  @P4 STG.E.U16 [R20.64], R24 ;  /* 0x0000001814004986 */ /* 0x0101e2000c101504 */
[----:B------:R-:W-:Y:S02]  /*18c00*/  ISETP.LT.AND P4, PT, R12, c[0x0][0x17c], !P0 ;  /* 0x00005f000c007a0c */ /* 0x000fe40004781270 */
[----:B------:R-:W-:Y:S02]  /*18c10*/  PRMT R12, R24, 0x7632, R12 ;  /* 0x00007632180c7816 */ /* 0x000fe4000000000c */
[----:B0-----:R-:W-:-:S03]  /*18c20*/  LEA R20, P6, R8, R2, 0x1 ;  /* 0x0000000208147211 */ /* 0x001fc600078c08ff */
[----:B------:R0:W-:Y:S01]  /*18c30*/  @P3 STG.E.U16 [R22.64], R12 ;  /* 0x0000000c16003986 */ /* 0x0001e2000c101504 */
[----:B------:R-:W-:Y:S02]  /*18c40*/  LEA.HI.X.SX32 R21, R8, R0, 0x1, P6 ;  /* 0x0000000008157211 */ /* 0x000fe400030f0eff */
[----:B------:R-:W-:-:S03]  /*18c50*/  IADD3 R24, R7, 0x16, RZ ;  /* 0x0000001607187810 */ /* 0x000fc60007ffe0ff */
[----:B---3--:R1:W-:Y:S01]  /*18c60*/  @P2 STG.E.U16 [R20.64], R25 ;  /* 0x0000001914002986 */ /* 0x0083e2000c101504 */
[----:B0-----:R-:W-:Y:S02]  /*18c70*/  IADD3 R12, R7, 0x17, RZ ;  /* 0x00000017070c7810 */ /* 0x001fe40007ffe0ff */
[C---:B------:R-:W-:Y:S02]  /*18c80*/  LEA R22, P6, R3.reuse, R2, 0x1 ;  /* 0x0000000203167211 */ /* 0x040fe400078c08ff */
[----:B------:R-:W-:Y:S02]  /*18c90*/  ISETP.LT.AND P2, PT, R12, c[0x0][0x17c], !P0 ;  /* 0x00005f000c007a0c */ /* 0x000fe40004741270 */
[----:B------:R-:W-:Y:S02]  /*18ca0*/  ISETP.LT.AND P3, PT, R24, c[0x0][0x17c], !P0 ;  /* 0x00005f0018007a0c */ /* 0x000fe40004761270 */
[----:B------:R-:W-:Y:S02]  /*18cb0*/  LEA.HI.X.SX32 R23, R3, R0, 0x1, P6 ;  /* 0x0000000003177211 */ /* 0x000fe400030f0eff */
[----:B------:R-:W-:-:S02]  /*18cc0*/  PRMT R12, R25, 0x7632, R12 ;  /* 0x00007632190c7816 */ /* 0x000fc4000000000c */
[----:B------:R-:W-:Y:S01]  /*18cd0*/  IADD3 R24, R7, 0x18, RZ ;  /* 0x0000001807187810 */ /* 0x000fe20007ffe0ff */
[----:B-1----:R-:W3:Y:S04]  /*18ce0*/  LDL.LU R25, [R1+0xb0] ;  /* 0x0000b00001197983 */ /* 0x002ee80000300800 */
[----:B------:R-:W-:Y:S01]  /*18cf0*/  @P1 STG.E.U16 [R22.64], R12 ;  /* 0x0000000c16001986 */ /* 0x000fe2000c101504 */
[----:B------:R-:W-:-:S03]  /*18d00*/  ISETP.LT.AND P1, PT, R24, c[0x0][0x17c], !P0 ;  /* 0x00005f0018007a0c */ /* 0x000fc60004721270 */
[----:B------:R-:W4:Y:S04]  /*18d10*/  LDL.LU R24, [R1+0x20] ;  /* 0x0000200001187983 */ /* 0x000f280000300800 */
[----:B------:R0:W-:Y:S04]  /*18d20*/  STL [R1+0x6dc], R26 ;  /* 0x0006dc1a01007387 */ /* 0x0001e80000100800 */
[----:B0-----:R-:W2:Y:S01]  /*18d30*/  LDL.LU R26, [R1+0x70] ;  /* 0x00007000011a7983 */ /* 0x001ea20000300800 */
[----:B------:R-:W-:-:S04]  /*18d40*/  IADD3 R8, R3, c[0x0][0x198], RZ ;  /* 0x0000660003087a10 */ /* 0x000fc80007ffe0ff */
[C---:B------:R-:W-:Y:S02]  /*18d50*/  LEA R20, P6, R8.reuse, R2, 0x1 ;  /* 0x0000000208147211 */ /* 0x040fe400078c08ff */
[C---:B------:R-:W-:Y:S02]  /*18d60*/  IADD3 R3, R8.reuse, c[0x0][0x198], RZ ;  /* 0x0000660008037a10 */ /* 0x040fe40007ffe0ff */
[----:B------:R-:W-:Y:S02]  /*18d70*/  LEA.HI.X.SX32 R21, R8, R0, 0x1, P6 ;  /* 0x0000000008157211 */ /* 0x000fe400030f0eff */
[C---:B------:R-:W-:Y:S02]  /*18d80*/  LEA R22, P6, R3.reuse, R2, 0x1 ;  /* 0x0000000203167211 */ /* 0x040fe400078c08ff */
[C---:B------:R-:W-:Y:S01]  /*18d90*/  IADD3 R8, R3.reuse, c[0x0][0x198], RZ ;  /* 0x0000660003087a10 */ /* 0x040fe20007ffe0ff */
[----:B------:R0:W-:Y:S01]  /*18da0*/  @P5 STG.E.U16 [R20.64], R4 ;  /* 0x0000000414005986 */ /* 0x0001e2000c101504 */
[----:B------:R-:W-:-:S02]  /*18db0*/  LEA.HI.X.SX32 R23, R3, R0, 0x1, P6 ;  /* 0x0000000003177211 */ /* 0x000fc400030f0eff */
[----:B------:R-:W-:Y:S02]  /*18dc0*/  IADD3 R3, R8, c[0x0][0x198], RZ ;  /* 0x0000660008037a10 */ /* 0x000fe40007ffe0ff */
[----:B0-----:R-:W-:Y:S02]  /*18dd0*/  PRMT R4, R4, 0x7632, R4 ;  /* 0x0000763204047816 */ /* 0x001fe40000000004 */
[----:B------:R-:W-:-:S03]  /*18de0*/  LEA R20, P6, R8, R2, 0x1 ;  /* 0x0000000208147211 */ /* 0x000fc600078c08ff */
[----:B------:R0:W-:Y:S01]  /*18df0*/  @P4 STG.E.U16 [R22.64], R4 ;  /* 0x0000000416004986 */ /* 0x0001e2000c101504 */
[----:B------:R-:W-:Y:S02]  /*18e00*/  LEA.HI.X.SX32 R21, R8, R0, 0x1, P6 ;  /* 0x0000000008157211 */ /* 0x000fe400030f0eff */
[C---:B------:R-:W-:Y:S02]  /*18e10*/  IADD3 R8, R7.reuse, 0x1b, RZ ;  /* 0x0000001b07087810 */ /* 0x040fe40007ffe0ff */
[----:B------:R-:W-:Y:S01]  /*18e20*/  IADD3 R12, R7, 0x19, RZ ;  /* 0x00000019070c7810 */ /* 0x000fe20007ffe0ff */
[----:B------:R1:W-:Y:S01]  /*18e30*/  @P3 STG.E.U16 [R20.64], R16 ;  /* 0x0000001014003986 */ /* 0x0003e2000c101504 */
[----:B------:R-:W-:Y:S02]  /*18e40*/  ISETP.LT.AND P3, PT, R8, c[0x0][0x17c], !P0 ;  /* 0x00005f0008007a0c */ /* 0x000fe40004761270 */
[C---:B0-----:R-:W-:Y:S02]  /*18e50*/  LEA R22, P6, R3.reuse, R2, 0x1 ;  /* 0x0000000203167211 */ /* 0x041fe400078c08ff */
[----:B------:R-:W-:-:S02]  /*18e60*/  IADD3 R4, R3, c[0x0][0x198], RZ ;  /* 0x0000660003047a10 */ /* 0x000fc40007ffe0ff */
[----:B------:R-:W-:Y:S02]  /*18e70*/  LEA.HI.X.SX32 R23, R3, R0, 0x1, P6 ;  /* 0x0000000003177211 */ /* 0x000fe400030f0eff */
[----:B------:R-:W-:Y:S02]  /*18e80*/  PRMT R8, R16, 0x7632, R8 ;  /* 0x0000763210087816 */ /* 0x000fe40000000008 */
[----:B-1----:R-:W-:Y:S02]  /*18e90*/  LEA R20, P6, R4, R2, 0x1 ;  /* 0x0000000204147211 */ /* 0x002fe400078c08ff */
[----:B------:R-:W-:Y:S02]  /*18ea0*/  ISETP.LT.AND P5, PT, R12, c[0x0][0x17c], !P0 ;  /* 0x00005f000c007a0c */ /* 0x000fe400047a1270 */
[C---:B------:R-:W-:Y:S02]  /*18eb0*/  IADD3 R3, R4.reuse, c[0x0][0x198], RZ ;  /* 0x0000660004037a10 */ /* 0x040fe40007ffe0ff */
[----:B------:R-:W-:Y:S01]  /*18ec0*/  IADD3 R12, R7, 0x1a, RZ ;  /* 0x0000001a070c7810 */ /* 0x000fe20007ffe0ff */
[----:B------:R0:W-:Y:S01]  /*18ed0*/  @P2 STG.E.U16 [R22.64], R8 ;  /* 0x0000000816002986 */ /* 0x0001e2000c101504 */
[----:B------:R-:W-:-:S02]  /*18ee0*/  LEA.HI.X.SX32 R21, R4, R0, 0x1, P6 ;  /* 0x0000000004157211 */ /* 0x000fc400030f0eff */
[----:B------:R-:W-:Y:S02]  /*18ef0*/  ISETP.LT.AND P4, PT, R12, c[0x0][0x17c], !P0 ;  /* 0x00005f000c007a0c */ /* 0x000fe40004781270 */
[----:B------:R-:W-:Y:S02]  /*18f00*/  IADD3 R4, R3, c[0x0][0x198], RZ ;  /* 0x0000660003047a10 */ /* 0x000fe40007ffe0ff */
[----:B0-----:R-:W-:Y:S02]  /*18f10*/  IADD3 R8, R7, 0x1d, RZ ;  /* 0x0000001d07087810 */ /* 0x001fe40007ffe0ff */
[----:B------:R-:W-:-:S04]  /*18f20*/  LEA R22, P6, R3, R2, 0x1 ;  /* 0x0000000203167211 */ /* 0x000fc800078c08ff */
[----:B------:R-:W-:Y:S02]  /*18f30*/  LEA.HI.X.SX32 R23, R3, R0, 0x1, P6 ;  /* 0x0000000003177211 */ /* 0x000fe400030f0eff */
[----:B------:R-:W-:Y:S02]  /*18f40*/  IADD3 R3, R4, c[0x0][0x198], RZ ;  /* 0x0000660004037a10 */ /* 0x000fe40007ffe0ff */
[----:B------:R-:W-:-:S04]  /*18f50*/  IADD3 R12, R7, 0x1c, RZ ;  /* 0x0000001c070c7810 */ /* 0x000fc80007ffe0ff */
[----:B------:R-:W-:Y:S01]  /*18f60*/  ISETP.LT.AND P2, PT, R12, c[0x0][0x17c], !P0 ;  /* 0x00005f000c007a0c */ /* 0x000fe20004741270 */
[----:B------:R-:W-:Y:S01]  /*18f70*/  STL [R1+0x6e0], R27 ;  /* 0x0006e01b01007387 */ /* 0x000fe20000100800 */
[----:B------:R-:W-:-:S03]  /*18f80*/  IADD3 R12, R7, 0x1e, RZ ;  /* 0x0000001e070c7810 */ /* 0x000fc60007ffe0ff */
[----:B--2---:R0:W-:Y:S01]  /*18f90*/  @P1 STG.E.U16 [R20.64], R26 ;  /* 0x0000001a14001986 */ /* 0x0041e2000c101504 */
[----:B------:R-:W-:Y:S02]  /*18fa0*/  ISETP.LT.AND P1, PT, R8, c[0x0][0x17c], !P0 ;  /* 0x00005f0008007a0c */ /* 0x000fe40004721270 */
[----:B------:R-:W-:Y:S02]  /*18fb0*/  PRMT R8, R26, 0x7632, R8 ;  /* 0x000076321a087816 */ /* 0x000fe40000000008 */
[----:B0-----:R-:W-:-:S03]  /*18fc0*/  LEA R20, P6, R4, R2, 0x1 ;  /* 0x0000000204147211 */ /* 0x001fc600078c08ff */
[----:B------:R0:W-:Y:S01]  /*18fd0*/  @P5 STG.E.U16 [R22.64], R8 ;  /* 0x0000000816005986 */ /* 0x0001e2000c101504 */
[----:B------:R-:W-:-:S03]  /*18fe0*/  LEA.HI.X.SX32 R21, R4, R0, 0x1, P6 ;  /* 0x0000000004157211 */ /* 0x000fc600030f0eff */
[----:B------:R-:W2:Y:S01]  /*18ff0*/  LDL.LU R26, [R1+0x44] ;  /* 0x00004400011a7983 */ /* 0x000ea20000300800 */
[----:B------:R-:W-:-:S03]  /*19000*/  IADD3 R4, R3, c[0x0][0x198], RZ ;  /* 0x0000660003047a10 */ /* 0x000fc60007ffe0ff */
[----:B----4-:R1:W-:Y:S01]  /*19010*/  @P4 STG.E.U16 [R20.64], R24 ;  /* 0x0000001814004986 */ /* 0x0103e2000c101504 */
[----:B0-----:R-:W-:Y:S02]  /*19020*/  IADD3 R8, R7, 0x1f, RZ ;  /* 0x0000001f07087810 */ /* 0x001fe40007ffe0ff */
[C---:B------:R-:W-:Y:S02]  /*19030*/  LEA R22, P6, R3.reuse, R2, 0x1 ;  /* 0x0000000203167211 */ /* 0x040fe400078c08ff */
[----:B------:R-:W-:Y:S02]  /*19040*/  ISETP.LT.AND P4, PT, R8, c[0x0][0x17c], !P0 ;  /* 0x00005f0008007a0c */ /* 0x000fe40004781270 */
[----:B------:R-:W-:Y:S02]  /*19050*/  LEA.HI.X.SX32 R23, R3, R0, 0x1, P6 ;  /* 0x0000000003177211 */ /* 0x000fe400030f0eff */
[----:B------:R-:W-:Y:S02]  /*19060*/  PRMT R8, R24, 0x7632, R8 ;  /* 0x0000763218087816 */ /* 0x000fe40000000008 */
[C---:B-1----:R-:W-:Y:S01]  /*19070*/  LEA R20, P6, R4.reuse, R2, 0x1 ;  /* 0x0000000204147211 */ /* 0x042fe200078c08ff */
[----:B------:R-:W4:Y:S01]  /*19080*/  LDL.LU R24, [R1+0x54] ;  /* 0x0000540001187983 */ /* 0x000f220000300800 */
[----:B------:R-:W-:-:S02]  /*19090*/  IADD3 R3, R4, c[0x0][0x198], RZ ;  /* 0x0000660004037a10 */ /* 0x000fc40007ffe0ff */
[----:B------:R-:W-:Y:S01]  /*190a0*/  LEA.HI.X.SX32 R21, R4, R0, 0x1, P6 ;  /* 0x0000000004157211 */ /* 0x000fe200030f0eff */
[----:B------:R0:W-:Y:S01]  /*190b0*/  @P3 STG.E.U16 [R22.64], R8 ;  /* 0x0000000816003986 */ /* 0x0001e2000c101504 */
[----:B------:R-:W-:Y:S02]  /*190c0*/  ISETP.LT.AND P5, PT, R12, c[0x0][0x17c], !P0 ;  /* 0x00005f000c007a0c */ /* 0x000fe400047a1270 */
[----:B------:R-:W-:Y:S01]  /*190d0*/  IADD3 R4, R3, c[0x0][0x198], RZ ;  /* 0x0000660003047a10 */ /* 0x000fe20007ffe0ff */
[----:B---3--:R1:W-:Y:S01]  /*190e0*/  @P2 STG.E.U16 [R20.64], R25 ;  /* 0x0000001914002986 */ /* 0x0083e2000c101504 */
[----:B0-----:R-:W-:Y:S02]  /*190f0*/  IADD3 R8, R7, 0x21, RZ ;  /* 0x0000002107087810 */ /* 0x001fe40007ffe0ff */
[----:B------:R-:W-:Y:S02]  /*19100*/  LEA R22, P6, R3, R2, 0x1 ;  /* 0x0000000203167211 */ /* 0x000fe400078c08ff */
[----:B------:R-:W-:-:S02]  /*19110*/  ISETP.LT.AND P2, PT, R8, c[0x0][0x17c], !P0 ;  /* 0x00005f0008007a0c */ /* 0x000fc40004741270 */
[----:B------:R-:W-:Y:S02]  /*19120*/  LEA.HI.X.SX32 R23, R3, R0, 0x1, P6 ;  /* 0x0000000003177211 */ /* 0x000fe400030f0eff */
[----:B------:R-:W-:Y:S02]  /*19130*/  PRMT R8, R25, 0x7632, R8 ;  /* 0x0000763219087816 */ /* 0x000fe40000000008 */
[----:B-1----:R-:W-:-:S03]  /*19140*/  LEA R20, P6, R4, R2, 0x1 ;  /* 0x0000000204147211 */ /* 0x002fc600078c08ff */
[----:B------:R0:W-:Y:S01]  /*19150*/  @P1 STG.E.U16 [R22.64], R8 ;  /* 0x0000000816001986 */ /* 0x0001e2000c101504 */
[----:B------:R-:W-:-:S05]  /*19160*/  LEA.HI.X.SX32 R21, R4, R0, 0x1, P6 ;  /* 0x0000000004157211 */ /* 0x000fca00030f0eff */
[----:B------:R1:W-:Y:S01]  /*19170*/  @P5 STG.E.U16 [R20.64], R6 ;  /* 0x0000000614005986 */ /* 0x0003e2000c101504 */
[----:B0-----:R-:W-:-:S04]  /*19180*/  IADD3 R8, R7, 0x23, RZ ;  /* 0x0000002307087810 */ /* 0x001fc80007ffe0ff */
[----:B------:R-:W-:Y:S02]  /*19190*/  ISETP.LT.AND P5, PT, R8, c[0x0][0x17c], !P0 ;  /* 0x00005f0008007a0c */ /* 0x000fe400047a1270 */
[----:B------:R-:W-:Y:S02]  /*191a0*/  PRMT R8, R6, 0x7632, R8 ;  /* 0x0000763206087816 */ /* 0x000fe40000000008 */
[----:B-1----:R-:W3:Y:S04]  /*191b0*/  LDL.LU R6, [R1+0x6f8] ;  /* 0x0006f80001067983 */ /* 0x002ee80000300800 */
[----:B------:R-:W3:Y:S01]  /*191c0*/  LDL.LU R25, [R1+0x14] ;  /* 0x0000140001197983 */ /* 0x000ee20000300800 */
[----:B------:R-:W-:Y:S02]  /*191d0*/  IADD3 R3, R4, c[0x0][0x198], RZ ;  /* 0x0000660004037a10 */ /* 0x000fe40007ffe0ff */
[----:B------:R-:W-:-:S02]  /*191e0*/  IADD3 R12, R7, 0x20, RZ ;  /* 0x00000020070c7810 */ /* 0x000fc40007ffe0ff */
[C---:B------:R-:W-:Y:S02]  /*191f0*/  LEA R22, P6, R3.reuse, R2, 0x1 ;  /* 0x0000000203167211 */ /* 0x040fe400078c08ff */
[----:B------:R-:W-:Y:S02]  /*19200*/  ISETP.LT.AND P3, PT, R12, c[0x0][0x17c], !P0 ;  /* 0x00005f000c007a0c */ /* 0x000fe40004761270 */
[C---:B------:R-:W-:Y:S02]  /*19210*/  IADD3 R4, R3.reuse, c[0x0][0x198], RZ ;  /* 0x0000660003047a10 */ /* 0x040fe40007ffe0ff */
[----:B------:R-:W-:Y:S02]  /*19220*/  LEA.HI.X.SX32 R23, R3, R0, 0x1, P6 ;  /* 0x0000000003177211 */ /* 0x000fe400030f0eff */
[C---:B------:R-:W-:Y:S02]  /*19230*/  LEA R20, P6, R4.reuse, R2, 0x1 ;  /* 0x0000000204147211 */ /* 0x040fe400078c08ff */
[----:B------:R-:W-:-:S02]  /*19240*/  IADD3 R3, R4, c[0x0][0x198], RZ ;  /* 0x0000660004037a10 */ /* 0x000fc40007ffe0ff */
[----:B------:R-:W-:Y:S01]  /*19250*/  IADD3 R12, R7, 0x22, RZ ;  /* 0x00000022070c7810 */ /* 0x000fe20007ffe0ff */
[----:B------:R0:W-:Y:S01]  /*19260*/  @P4 STG.E.U16 [R22.64], R8 ;  /* 0x0000000816004986 */ /* 0x0001e2000c101504 */
[----:B------:R-:W-:Y:S02]  /*19270*/  LEA.HI.X.SX32 R21, R4, R0, 0x1, P6 ;  /* 0x0000000004157211 */ /* 0x000fe400030f0eff */
[----:B------:R-:W-:Y:S02]  /*19280*/  ISETP.LT.AND P1, PT, R12, c[0x0][0x17c], !P0 ;  /* 0x00005f000c007a0c */ /* 0x000fe40004721270 */
[----:B------:R-:W-:Y:S02]  /*19290*/  IADD3 R4, R3, c[0x0][0x198], RZ ;  /* 0x0000660003047a10 */ /* 0x000fe40007ffe0ff */
[----:B0-----:R-:W-:Y:S02]  /*192a0*/  IADD3 R8, R7, 0x25, RZ ;  /* 0x0000002507087810 */ /* 0x001fe40007ffe0ff */
[----:B------:R-:W-:-:S04]  /*192b0*/  LEA R22, P6, R3, R2, 0x1 ;  /* 0x0000000203167211 */ /* 0x000fc800078c08ff */
[----:B------:R-:W-:Y:S02]  /*192c0*/  LEA.HI.X.SX32 R23, R3, R0, 0x1, P6 ;  /* 0x0000000003177211 */ /* 0x000fe400030f0eff */
[----:B------:R-:W-:Y:S02]  /*192d0*/  IADD3 R3, R4, c[0x0][0x198], RZ ;  /* 0x0000660004037a10 */ /* 0x000fe40007ffe0ff */
[----:B------:R-:W-:-:S04]  /*192e0*/  IADD3 R12, R7, 0x24, RZ ;  /* 0x00000024070c7810 */ /* 0x000fc80007ffe0ff */
[----:B------:R-:W-:Y:S02]  /*192f0*/  ISETP.LT.AND P4, PT, R12, c[0x0][0x17c], !P0 ;  /* 0x00005f000c007a0c */ /* 0x000fe40004781270 */
[C---:B------:R-:W-:Y:S02]  /*19300*/  IADD3 R12, R7.reuse, 0x26, RZ ;  /* 0x00000026070c7810 */ /* 0x040fe40007ffe0ff */
[----:B------:R-:W-:Y:S01]  /*19310*/  IADD3 R16, R7, 0x2c, RZ ;  /* 0x0000002c07107810 */ /* 0x000fe20007ffe0ff */
        /* <DEDUP_REMOVED lines=19> */
[----:B------:R-:W-:Y:S02]  /*19450*/  IADD3 R4, R3, c[0x0][0x198], RZ ;  /* 0x0000660003047a10 */ /* 0x000fe40007ffe0ff */
[----:B------:R-:W-:Y:S02]  /*19460*/  ISETP.LT.AND P2, PT, R12, c[0x0][0x17c], !P0 ;  /* 0x00005f000c007a0c */ /* 0x000fe40004741270 */
[C---:B------:R-:W-:Y:S02]  /*19470*/  IADD3 R12, R7.reuse, 0x28, RZ ;  /* 0x00000028070c7810 */ /* 0x040fe40007ffe0ff */
[----:B0-----:R-:W-:Y:S02]  /*19480*/  IADD3 R8, R7, 0x29, RZ ;  /* 0x0000002907087810 */ /* 0x001fe40007ffe0ff */
[----:B------:R-:W-:-:S04]  /*19490*/  LEA R22, P6, R3, R2, 0x1 ;  /* 0x0000000203167211 */ /* 0x000fc800078c08ff */
[----:B------:R-:W-:Y:S02]  /*194a0*/  LEA.HI.X.SX32 R23, R3, R0, 0x1, P6 ;  /* 0x0000000003177211 */ /* 0x000fe400030f0eff */
[----:B------:R-:W-:Y:S02]  /*194b0*/  IADD3 R3, R4, c[0x0][0x198], RZ ;  /* 0x0000660004037a10 */ /* 0x000fe40007ffe0ff */
[----:B------:R-:W-:Y:S02]  /*194c0*/  ISETP.LT.AND P5, PT, R12, c[0x0][0x17c], !P0 ;  /* 0x00005f000c007a0c */ /* 0x000fe400047a1270 */
[----:B------:R-:W-:Y:S01]  /*194d0*/  IADD3 R12, R7, 0x2a, RZ ;  /* 0x0000002a070c7810 */ /* 0x000fe20007ffe0ff */
[----:B---3--:R0:W-:Y:S01]  /*194e0*/  @P4 STG.E.U16 [R20.64], R25 ;  /* 0x0000001914004986 */ /* 0x0081e2000c101504 */
[----:B------:R-:W-:Y:S02]  /*194f0*/  ISETP.LT.AND P4, PT, R8, c[0x0][0x17c], !P0 ;  /* 0x00005f0008007a0c */ /* 0x000fe40004781270 */
[----:B------:R-:W-:-:S05]  /*19500*/  PRMT R8, R25, 0x7632, R8 ;  /* 0x0000763219087816 */ /* 0x000fca0000000008 */
[----:B------:R1:W-:Y:S01]  /*19510*/  @P3 STG.E.U16 [R22.64], R8 ;  /* 0x0000000816003986 */ /* 0x0003e2000c101504 */
[----:B0-----:R-:W-:-:S04]  /*19520*/  LEA R20, P6, R4, R2, 0x1 ;  /* 0x0000000204147211 */ /* 0x001fc800078c08ff */
[----:B------:R-:W-:Y:S02]  /*19530*/  LEA.HI.X.SX32 R21, R4, R0, 0x1, P6 ;  /* 0x0000000004157211 */ /* 0x000fe400030f0eff */
[C---:B-1----:R-:W-:Y:S02]  /*19540*/  LEA R22, P6, R3.reuse, R2, 0x1 ;  /* 0x0000000203167211 */ /* 0x042fe400078c08ff */
[----:B------:R-:W-:Y:S02]  /*19550*/  ISETP.LT.AND P3, PT, R12, c[0x0][0x17c], !P0 ;  /* 0x00005f000c007a0c */ /* 0x000fe40004761270 */
[----:B------:R-:W-:Y:S02]  /*19560*/  LEA.HI.X.SX32 R23, R3, R0, 0x1, P6 ;  /* 0x0000000003177211 */ /* 0x000fe400030f0eff */
[----:B------:R-:W-:Y:S01]  /*19570*/  PRMT R12, R9, 0x7632, R12 ;  /* 0x00007632090c7816 */ /* 0x000fe2000000000c */
[----:B------:R-:W-:Y:S01]  /*19580*/  @P2 STG.E.U16 [R20.64], R9 ;  /* 0x0000000914002986 */ /* 0x000fe2000c101504 */
[----:B------:R-:W-:-:S03]  /*19590*/  IADD3 R8, R7, 0x2b, RZ ;  /* 0x0000002b07087810 */ /* 0x000fc60007ffe0ff */
[----:B------:R-:W3:Y:S04]  /*195a0*/  LDL.LU R7, [R1+0x6f4] ;  /* 0x0006f40001077983 */ /* 0x000ee80000300800 */
[----:B------:R-:W3:Y:S04]  /*195b0*/  LDL.LU R25, [R1+0x4] ;  /* 0x0000040001197983 */ /* 0x000ee80000300800 */
[----:B------:R0:W-:Y:S04]  /*195c0*/  @P1 STG.E.U16 [R22.64], R12 ;  /* 0x0000000c16001986 */ /* 0x0001e8000c101504 */
[----:B0-----:R-:W3:Y:S01]  /*195d0*/  LDL R22, [R1+0x460] ;  /* 0x0004600001167983 */ /* 0x001ee20000100800 */
[----:B------:R-:W-:-:S02]  /*195e0*/  IADD3 R4, R3, c[0x0][0x198], RZ ;  /* 0x0000660003047a10 */ /* 0x000fc40007ffe0ff */
[----:B------:R-:W-:Y:S02]  /*195f0*/  ISETP.LT.AND P2, PT, R8, c[0x0][0x17c], !P0 ;  /* 0x00005f0008007a0c */ /* 0x000fe40004741270 */
[C---:B------:R-:W-:Y:S02]  /*19600*/  LEA R8, P6, R4.reuse, R2, 0x1 ;  /* 0x0000000204087211 */ /* 0x040fe400078c08ff */
[C---:B------:R-:W-:Y:S02]  /*19610*/  IADD3 R3, R4.reuse, c[0x0][0x198], RZ ;  /* 0x0000660004037a10 */ /* 0x040fe40007ffe0ff */
[----:B------:R-:W-:Y:S02]  /*19620*/  LEA.HI.X.SX32 R9, R4, R0, 0x1, P6 ;  /* 0x0000000004097211 */ /* 0x000fe400030f0eff */
[C---:B------:R-:W-:Y:S02]  /*19630*/  LEA R20, P6, R3.reuse, R2, 0x1 ;  /* 0x0000000203147211 */ /* 0x040fe400078c08ff */
[----:B------:R-:W-:-:S02]  /*19640*/  IADD3 R4, R3, c[0x0][0x198], RZ ;  /* 0x0000660003047a10 */ /* 0x000fc40007ffe0ff */
[----:B------:R-:W-:Y:S02]  /*19650*/  LEA.HI.X.SX32 R21, R3, R0, 0x1, P6 ;  /* 0x0000000003157211 */ /* 0x000fe400030f0eff */
[----:B------:R-:W-:Y:S02]  /*19660*/  IADD3 R3, R4, c[0x0][0x198], RZ ;  /* 0x0000660004037a10 */ /* 0x000fe40007ffe0ff */
[----:B------:R-:W-:Y:S01]  /*19670*/  ISETP.LT.AND P1, PT, R16, c[0x0][0x17c], !P0 ;  /* 0x00005f0010007a0c */ /* 0x000fe20004721270 */
[----:B--2---:R0:W-:Y:S02]  /*19680*/  @P5 STG.E.U16 [R8.64], R26 ;  /* 0x0000001a08005986 */ /* 0x0041e4000c101504 */
[----:B0-----:R-:W-:-:S04]  /*19690*/  LEA R8, P6, R4, R2, 0x1 ;  /* 0x0000000204087211 */ /* 0x001fc800078c08ff */
[----:B------:R-:W-:Y:S02]  /*196a0*/  LEA.HI.X.SX32 R9, R4, R0, 0x1, P6 ;  /* 0x0000000004097211 */ /* 0x000fe400030f0eff */
[----:B------:R-:W-:Y:S02]  /*196b0*/  IADD3 R4, R3, c[0x0][0x198], RZ ;  /* 0x0000660003047a10 */ /* 0x000fe40007ffe0ff */
[----:B---3--:R-:W-:-:S04]  /*196c0*/  IADD3 R12, R22, 0x2d, RZ ;  /* 0x0000002d160c7810 */ /* 0x008fc80007ffe0ff */
[----:B------:R-:W-:Y:S02]  /*196d0*/  ISETP.LT.AND P5, PT, R12, c[0x0][0x17c], !P0 ;  /* 0x00005f000c007a0c */ /* 0x000fe400047a1270 */
[----:B------:R-:W-:-:S05]  /*196e0*/  PRMT R12, R26, 0x7632, R12 ;  /* 0x000076321a0c7816 */ /* 0x000fca000000000c */
[----:B------:R0:W-:Y:S04]  /*196f0*/  @P4 STG.E.U16 [R20.64], R12 ;  /* 0x0000000c14004986 */ /* 0x0001e8000c101504 */
[----:B----4-:R1:W-:Y:S01]  /*19700*/  @P3 STG.E.U16 [R8.64], R24 ;  /* 0x0000001808003986 */ /* 0x0103e2000c101504 */
[----:B0-----:R-:W-:Y:S02]  /*19710*/  IADD3 R12, R22, 0x2f, RZ ;  /* 0x0000002f160c7810 */ /* 0x001fe40007ffe0ff */
[----:B------:R-:W-:Y:S02]  /*19720*/  LEA R20, P6, R3, R2, 0x1 ;  /* 0x0000000203147211 */ /* 0x000fe400078c08ff */
[----:B------:R-:W-:Y:S02]  /*19730*/  ISETP.LT.AND P3, PT, R12, c[0x0][0x17c], !P0 ;  /* 0x00005f000c007a0c */ /* 0x000fe40004761270 */
[----:B------:R-:W-:-:S02]  /*19740*/  PRMT R12, R24, 0x7632, R12 ;  /* 0x00007632180c7816 */ /* 0x000fc4000000000c */
[----:B-1----:R-:W2:Y:S01]  /*19750*/  LDL.LU R24, [R1+0x94] ;  /* 0x0000940001187983 */ /* 0x002ea20000300800 */
[----:B------:R-:W-:Y:S02]  /*19760*/  LEA.HI.X.SX32 R21, R3, R0, 0x1, P6 ;  /* 0x0000000003157211 */ /* 0x000fe400030f0eff */
[----:B------:R-:W-:-:S03]  /*19770*/  LEA R8, P6, R4, R2, 0x1 ;  /* 0x0000000204087211 */ /* 0x000fc600078c08ff */
[----:B------:R0:W-:Y:S01]  /*19780*/  @P2 STG.E.U16 [R20.64], R12 ;  /* 0x0000000c14002986 */ /* 0x0001e2000c101504 */
[----:B------:R-:W-:-:S05]  /*19790*/  LEA.HI.X.SX32 R9, R4, R0, 0x1, P6 ;  /* 0x0000000004097211 */ /* 0x000fca00030f0eff */
[----:B------:R1:W-:Y:S01]  /*197a0*/  @P1 STG.E.U16 [R8.64], R25 ;  /* 0x0000001908001986 */ /* 0x0003e2000c101504 */
[----:B0-----:R-:W-:-:S04]  /*197b0*/  IADD3 R12, R22, 0x31, RZ ;  /* 0x00000031160c7810 */ /* 0x001fc80007ffe0ff */
[----:B------:R-:W-:Y:S02]  /*197c0*/  ISETP.LT.AND P1, PT, R12, c[0x0][0x17c], !P0 ;  /* 0x00005f000c007a0c */ /* 0x000fe40004721270 */
[----:B------:R-:W-:Y:S02]  /*197d0*/  PRMT R12, R25, 0x7632, R12 ;  /* 0x00007632190c7816 */ /* 0x000fe4000000000c */
[----:B-1----:R-:W3:Y:S01]  /*197e0*/  LDL.LU R25, [R1+0x34] ;  /* 0x0000340001197983 */ /* 0x002ee20000300800 */
[----:B------:R-:W-:Y:S02]  /*197f0*/  IADD3 R3, R4, c[0x0][0x198], RZ ;  /* 0x0000660004037a10 */ /* 0x000fe40007ffe0ff */
[----:B------:R-:W-:Y:S01]  /*19800*/  IADD3 R16, R22, 0x2e, RZ ;  /* 0x0000002e16107810 */ /* 0x000fe20007ffe0ff */
[----:B------:R-:W4:Y:S01]  /*19810*/  LDL.LU R26, [R1+0x74] ;  /* 0x00007400011a7983 */ /* 0x000f220000300800 */
[----:B------:R-:W-:Y:S02]  /*19820*/  LEA R20, P6, R3, R2, 0x1 ;  /* 0x0000000203147211 */ /* 0x000fe400078c08ff */
[----:B------:R-:W-:-:S02]  /*19830*/  ISETP.LT.AND P4, PT, R16, c[0x0][0x17c], !P0 ;  /* 0x00005f0010007a0c */ /* 0x000fc40004781270 */
[C---:B------:R-:W-:Y:S02]  /*19840*/  IADD3 R4, R3.reuse, c[0x0][0x198], RZ ;  /* 0x0000660003047a10 */ /* 0x040fe40007ffe0ff */
[----:B------:R-:W-:Y:S02]  /*19850*/  LEA.HI.X.SX32 R21, R3, R0, 0x1, P6 ;  /* 0x0000000003157211 */ /* 0x000fe400030f0eff */
[C---:B------:R-:W-:Y:S02]  /*19860*/  LEA R8, P6, R4.reuse, R2, 0x1 ;  /* 0x0000000204087211 */ /* 0x040fe400078c08ff */
[----:B------:R-:W-:Y:S02]  /*19870*/  IADD3 R3, R4, c[0x0][0x198], RZ ;  /* 0x0000660004037a10 */ /* 0x000fe40007ffe0ff */
[----:B------:R-:W-:Y:S01]  /*19880*/  IADD3 R16, R22, 0x30, RZ ;  /* 0x0000003016107810 */ /* 0x000fe20007ffe0ff */
[----:B------:R0:W-:Y:S01]  /*19890*/  @P5 STG.E.U16 [R20.64], R12 ;  /* 0x0000000c14005986 */ /* 0x0001e2000c101504 */
[----:B------:R-:W-:-:S02]  /*198a0*/  LEA.HI.X.SX32 R9, R4, R0, 0x1, P6 ;  /* 0x0000000004097211 */ /* 0x000fc400030f0eff */
[----:B------:R-:W-:Y:S02]  /*198b0*/  ISETP.LT.AND P2, PT, R16, c[0x0][0x17c], !P0 ;  /* 0x00005f0010007a0c */ /* 0x000fe40004741270 */
[C---:B------:R-:W-:Y:S01]  /*198c0*/  IADD3 R4, R3.reuse, c[0x0][0x198], RZ ;  /* 0x0000660003047a10 */ /* 0x040fe20007ffe0ff */
[----:B------:R1:W-:Y:S01]  /*198d0*/  @P4 STG.E.U16 [R8.64], R13 ;  /* 0x0000000d08004986 */ /* 0x0003e2000c101504 */
[C---:B0-----:R-:W-:Y:S02]  /*198e0*/  LEA R20, P6, R3.reuse, R2, 0x1 ;  /* 0x0000000203147211 */ /* 0x041fe400078c08ff */
[----:B------:R-:W-:Y:S02]  /*198f0*/  IADD3 R12, R22, 0x33, RZ ;  /* 0x00000033160c7810 */ /* 0x000fe40007ffe0ff */
[----:B------:R-:W-:Y:S02]  /*19900*/  LEA.HI.X.SX32 R21, R3, R0, 0x1, P6 ;  /* 0x0000000003157211 */ /* 0x000fe400030f0eff */
[----:B-1----:R-:W-:-:S02]  /*19910*/  LEA R8, P6, R4, R2, 0x1 ;  /* 0x0000000204087211 */ /* 0x002fc400078c08ff */
[----:B------:R-:W-:Y:S02]  /*19920*/  PRMT R13, R13, 0x7632, R13 ;  /* 0x000076320d0d7816 */ /* 0x000fe4000000000d */
[----:B------:R-:W-:Y:S02]  /*19930*/  ISETP.LT.AND P4, PT, R12, c[0x0][0x17c], !P0 ;  /* 0x00005f000c007a0c */ /* 0x000fe40004781270 */
[C---:B------:R-:W-:Y:S02]  /*19940*/  IADD3 R16, R22.reuse, 0x32, RZ ;  /* 0x0000003216107810 */ /* 0x040fe40007ffe0ff */
[----:B------:R-:W-:Y:S02]  /*19950*/  IADD3 R12, R22, 0x34, RZ ;  /* 0x00000034160c7810 */ /* 0x000fe40007ffe0ff */
[C---:B------:R-:W-:Y:S02]  /*19960*/  LEA.HI.X.SX32 R9, R4.reuse, R0, 0x1, P6 ;  /* 0x0000000004097211 */ /* 0x040fe400030f0eff */
[----:B------:R-:W-:Y:S01]  /*19970*/  IADD3 R3, R4, c[0x0][0x198], RZ ;  /* 0x0000660004037a10 */ /* 0x000fe20007ffe0ff */
[----:B------:R0:W-:Y:S01]  /*19980*/  @P3 STG.E.U16 [R20.64], R13 ;  /* 0x0000000d14003986 */ /* 0x0001e2000c101504 */
[----:B------:R-:W-:-:S02]  /*19990*/  ISETP.LT.AND P5, PT, R16, c[0x0][0x17c], !P0 ;  /* 0x00005f0010007a0c */ /* 0x000fc400047a1270 */
[----:B------:R-:W-:Y:S02]  /*199a0*/  ISETP.LT.AND P3, PT, R12, c[0x0][0x17c], !P0 ;  /* 0x00005f000c007a0c */ /* 0x000fe40004761270 */
[C---:B------:R-:W-:Y:S02]  /*199b0*/  LEA R12, P6, R3.reuse, R2, 0x1 ;  /* 0x00000002030c7211 */ /* 0x040fe400078c08ff */
[----:B------:R-:W-:Y:S02]  /*199c0*/  IADD3 R4, R3, c[0x0][0x198], RZ ;  /* 0x0000660003047a10 */ /* 0x000fe40007ffe0ff */
[----:B0-----:R-:W-:Y:S01]  /*199d0*/  IADD3 R13, R22, 0x35, RZ ;  /* 0x00000035160d7810 */ /* 0x001fe20007ffe0ff */
[----:B--2---:R0:W-:Y:S01]  /*199e0*/  @P2 STG.E.U16 [R8.64], R24 ;  /* 0x0000001808002986 */ /* 0x0041e2000c101504 */
[----:B------:R-:W-:Y:S02]  /*199f0*/  PRMT R16, R24, 0x7632, R16 ;  /* 0x0000763218107816 */ /* 0x000fe40000000010 */
[----:B------:R-:W-:-:S02]  /*19a00*/  ISETP.LT.AND P2, PT, R13, c[0x0][0x17c], !P0 ;  /* 0x00005f000d007a0c */ /* 0x000fc40004741270 */
[----:B------:R-:W-:Y:S01]  /*19a10*/  LEA.HI.X.SX32 R13, R3, R0, 0x1, P6 ;  /* 0x00000000030d7211 */ /* 0x000fe200030f0eff */
[----:B0-----:R-:W2:Y:S01]  /*19a20*/  LDL.LU R24, [R1+0x24] ;  /* 0x0000240001187983 */ /* 0x001ea20000300800 */
[----:B------:R-:W-:-:S04]  /*19a30*/  LEA R8, P6, R4, R2, 0x1 ;  /* 0x0000000204087211 */ /* 0x000fc800078c08ff */
[----:B------:R-:W-:Y:S01]  /*19a40*/  LEA.HI.X.SX32 R9, R4, R0, 0x1, P6 ;  /* 0x0000000004097211 */ /* 0x000fe200030f0eff */
[----:B------:R0:W-:Y:S04]  /*19a50*/  @P1 STG.E.U16 [R12.64], R16 ;  /* 0x000000100c001986 */ /* 0x0001e8000c101504 */
[----:B---3--:R1:W-:Y:S01]  /*19a60*/  @P5 STG.E.U16 [R8.64], R25 ;  /* 0x0000001908005986 */ /* 0x0083e2000c101504 */
[----:B0-----:R-:W-:-:S03]  /*19a70*/  PRMT R16, R25, 0x7632, R16 ;  /* 0x0000763219107816 */ /* 0x001fc60000000010 */
[----:B-1----:R-:W3:Y:S01]  /*19a80*/  LDL.LU R25, [R1+0xb4] ;  /* 0x0000b40001197983 */ /* 0x002ee20000300800 */
[----:B------:R-:W-:Y:S02]  /*19a90*/  IADD3 R3, R4, c[0x0][0x198], RZ ;  /* 0x0000660004037a10 */ /* 0x000fe40007ffe0ff */
[----:B------:R-:W-:Y:S02]  /*19aa0*/  IADD3 R13, R22, 0x37, RZ ;  /* 0x00000037160d7810 */ /* 0x000fe40007ffe0ff */
[C---:B------:R-:W-:Y:S02]  /*19ab0*/  LEA R12, P6, R3.reuse, R2, 0x1 ;  /* 0x00000002030c7211 */ /* 0x040fe400078c08ff */
[----:B------:R-:W-:Y:S02]  /*19ac0*/  IADD3 R4, R3, c[0x0][0x198], RZ ;  /* 0x0000660003047a10 */ /* 0x000fe40007ffe0ff */
[----:B------:R-:W-:Y:S02]  /*19ad0*/  ISETP.LT.AND P5, PT, R13, c[0x0][0x17c], !P0 ;  /* 0x00005f000d007a0c */ /* 0x000fe400047a1270 */
[----:B------:R-:W-:-:S02]  /*19ae0*/  LEA.HI.X.SX32 R13, R3, R0, 0x1, P6 ;  /* 0x00000000030d7211 */ /* 0x000fc400030f0eff */
[C---:B------:R-:W-:Y:S02]  /*19af0*/  LEA R8, P6, R4.reuse, R2, 0x1 ;  /* 0x0000000204087211 */ /* 0x040fe400078c08ff */
[C---:B------:R-:W-:Y:S02]  /*19b00*/  IADD3 R3, R4.reuse, c[0x0][0x198], RZ ;  /* 0x0000660004037a10 */ /* 0x040fe40007ffe0ff */
[----:B------:R-:W-:Y:S02]  /*19b10*/  LEA.HI.X.SX32 R9, R4, R0, 0x1, P6 ;  /* 0x0000000004097211 */ /* 0x000fe400030f0eff */
[C---:B------:R-:W-:Y:S01]  /*19b20*/  IADD3 R20, R22.reuse, 0x36, RZ ;  /* 0x0000003616147810 */ /* 0x040fe20007ffe0ff */
[----:B------:R0:W-:Y:S01]  /*19b30*/  @P4 STG.E.U16 [R12.64], R16 ;  /* 0x000000100c004986 */ /* 0x0001e2000c101504 */
[----:B------:R-:W-:Y:S02]  /*19b40*/  IADD3 R4, R22, 0x39, RZ ;  /* 0x0000003916047810 */ /* 0x000fe40007ffe0ff */
[----:B------:R-:W-:Y:S01]  /*19b50*/  ISETP.LT.AND P1, PT, R20, c[0x0][0x17c], !P0 ;  /* 0x00005f0014007a0c */ /* 0x000fe20004721270 */
[----:B------:R1:W-:Y:S01]  /*19b60*/  @P3 STG.E.U16 [R8.64], R5 ;  /* 0x0000000508003986 */ /* 0x0003e2000c101504 */
[----:B------:R-:W-:-:S02]  /*19b70*/  ISETP.LT.AND P3, PT, R4, c[0x0][0x17c], !P0 ;  /* 0x00005f0004007a0c */ /* 0x000fc40004761270 */
[C---:B0-----:R-:W-:Y:S02]  /*19b80*/  LEA R12, P6, R3.reuse, R2, 0x1 ;  /* 0x00000002030c7211 */ /* 0x041fe400078c08ff */
[C---:B-1----:R-:W-:Y:S02]  /*19b90*/  IADD3 R8, R3.reuse, c[0x0][0x198], RZ ;  /* 0x0000660003087a10 */ /* 0x042fe40007ffe0ff */
[----:B------:R-:W-:Y:S02]  /*19ba0*/  LEA.HI.X.SX32 R13, R3, R0, 0x1, P6 ;  /* 0x00000000030d7211 */ /* 0x000fe400030f0eff */
[C---:B------:R-:W-:Y:S02]  /*19bb0*/  LEA R4, P6, R8.reuse, R2, 0x1 ;  /* 0x0000000208047211 */ /* 0x040fe400078c08ff */
[----:B------:R-:W-:Y:S02]  /*19bc0*/  PRMT R9, R5, 0x7632, R9 ;  /* 0x0000763205097816 */ /* 0x000fe40000000009 */
[----:B------:R-:W-:-:S02]  /*19bd0*/  LEA.HI.X.SX32 R5, R8, R0, 0x1, P6 ;  /* 0x0000000008057211 */ /* 0x000fc400030f0eff */
[----:B------:R-:W-:Y:S01]  /*19be0*/  IADD3 R3, R8, c[0x0][0x198], RZ ;  /* 0x0000660008037a10 */ /* 0x000fe20007ffe0ff */
[----:B------:R0:W-:Y:S01]  /*19bf0*/  @P2 STG.E.U16 [R12.64], R9 ;  /* 0x000000090c002986 */ /* 0x0001e2000c101504 */
[----:B------:R-:W-:Y:S02]  /*19c00*/  IADD3 R20, R22, 0x38, RZ ;  /* 0x0000003816147810 */ /* 0x000fe40007ffe0ff */
[C---:B------:R-:W-:Y:S01]  /*19c10*/  LEA R8, P6, R3.reuse, R2, 0x1 ;  /* 0x0000000203087211 */ /* 0x040fe200078c08ff */
[----:B------:R1:W-:Y:S01]  /*19c20*/  @P1 STG.E.U16 [R4.64], R17 ;  /* 0x0000001104001986 */ /* 0x0003e2000c101504 */
[----:B------:R-:W-:Y:S02]  /*19c30*/  ISETP.LT.AND P4, PT, R20, c[0x0][0x17c], !P0 ;  /* 0x00005f0014007a0c */ /* 0x000fe40004781270 */
[----:B0-----:R-:W-:Y:S02]  /*19c40*/  IADD3 R9, R22, 0x3b, RZ ;  /* 0x0000003b16097810 */ /* 0x001fe40007ffe0ff */
[----:B-1----:R-:W-:-:S02]  /*19c50*/  IADD3 R5, R3, c[0x0][0x198], RZ ;  /* 0x0000660003057a10 */ /* 0x002fc40007ffe0ff */
[----:B------:R-:W-:Y:S02]  /*19c60*/  ISETP.LT.AND P1, PT, R9, c[0x0][0x17c], !P0 ;  /* 0x00005f0009007a0c */ /* 0x000fe40004721270 */
[----:B------:R-:W-:Y:S02]  /*19c70*/  LEA.HI.X.SX32 R9, R3, R0, 0x1, P6 ;  /* 0x0000000003097211 */ /* 0x000fe400030f0eff */
[----:B------:R-:W-:Y:S02]  /*19c80*/  LEA R4, P6, R5, R2, 0x1 ;  /* 0x0000000205047211 */ /* 0x000fe400078c08ff */
[----:B------:R-:W-:Y:S02]  /*19c90*/  PRMT R17, R17, 0x7632, R17 ;  /* 0x0000763211117816 */ /* 0x000fe40000000011 */
[C---:B------:R-:W-:Y:S02]  /*19ca0*/  IADD3 R3, R5.reuse, c[0x0][0x198], RZ ;  /* 0x0000660005037a10 */ /* 0x040fe40007ffe0ff */
[----:B------:R-:W-:Y:S01]  /*19cb0*/  LEA.HI.X.SX32 R5, R5, R0, 0x1, P6 ;  /* 0x0000000005057211 */ /* 0x000fe200030f0eff */
[----:B------:R0:W-:Y:S01]  /*19cc0*/  @P5 STG.E.U16 [R8.64], R17 ;  /* 0x0000001108005986 */ /* 0x0001e2000c101504 */
[----:B------:R-:W-:-:S03]  /*19cd0*/  IADD3 R16, R22, 0x3a, RZ ;  /* 0x0000003a16107810 */ /* 0x000fc60007ffe0ff */
[----:B----4-:R1:W-:Y:S01]  /*19ce0*/  @P4 STG.E.U16 [R4.64], R26 ;  /* 0x0000001a04004986 */ /* 0x0103e2000c101504 */
[----:B------:R-:W-:Y:S02]  /*19cf0*/  ISETP.LT.AND P2, PT, R16, c[0x0][0x17c], !P0 ;  /* 0x00005f0010007a0c */ /* 0x000fe40004741270 */
[C---:B------:R-:W-:Y:S02]  /*19d00*/  IADD3 R12, R22.reuse, 0x3c, RZ ;  /* 0x0000003c160c7810 */ /* 0x040fe40007ffe0ff */
[----:B0-----:R-:W-:Y:S02]  /*19d10*/  IADD3 R9, R22, 0x3d, RZ ;  /* 0x0000003d16097810 */ /* 0x001fe40007ffe0ff */
[C---:B------:R-:W-:Y:S02]  /*19d20*/  LEA R8, P6, R3.reuse, R2, 0x1 ;  /* 0x0000000203087211 */ /* 0x040fe400078c08ff */
[----:B-1----:R-:W-:Y:S02]  /*19d30*/  IADD3 R5, R3, c[0x0][0x198], RZ ;  /* 0x0000660003057a10 */ /* 0x002fe40007ffe0ff */
[----:B------:R-:W-:-:S02]  /*19d40*/  ISETP.LT.AND P4, PT, R9, c[0x0][0x17c], !P0 ;  /* 0x00005f0009007a0c */ /* 0x000fc40004781270 */
[----:B------:R-:W-:Y:S02]  /*19d50*/  LEA.HI.X.SX32 R9, R3, R0, 0x1, P6 ;  /* 0x0000000003097211 */ /* 0x000fe400030f0eff */
[C---:B------:R-:W-:Y:S02]  /*19d60*/  LEA R4, P6, R5.reuse, R2, 0x1 ;  /* 0x0000000205047211 */ /* 0x040fe400078c08ff */
[----:B------:R-:W-:Y:S02]  /*19d70*/  ISETP.LT.AND P5, PT, R12, c[0x0][0x17c], !P0 ;  /* 0x00005f000c007a0c */ /* 0x000fe400047a1270 */
[----:B------:R-:W-:Y:S02]  /*19d80*/  PRMT R12, R26, 0x7632, R12 ;  /* 0x000076321a0c7816 */ /* 0x000fe4000000000c */
[C---:B------:R-:W-:Y:S01]  /*19d90*/  IADD3 R3, R5.reuse, c[0x0][0x198], RZ ;  /* 0x0000660005037a10 */ /* 0x040fe20007ffe0ff */
[----:B------:R-:W4:Y:S01]  /*19da0*/  LDL.LU R26, [R1+0x48] ;  /* 0x00004800011a7983 */ /* 0x000f220000300800 */
[----:B------:R-:W-:-:S03]  /*19db0*/  LEA.HI.X.SX32 R5, R5, R0, 0x1, P6 ;  /* 0x0000000005057211 */ /* 0x000fc600030f0eff */
[----:B------:R0:W-:Y:S02]  /*19dc0*/  @P3 STG.E.U16 [R8.64], R12 ;  /* 0x0000000c08003986 */ /* 0x0001e4000c101504 */
[C---:B0-----:R-:W-:Y:S02]  /*19dd0*/  IADD3 R9, R22.reuse, 0x3f, RZ ;  /* 0x0000003f16097810 */ /* 0x041fe40007ffe0ff */
[----:B------:R-:W-:Y:S02]  /*19de0*/  LEA R8, P6, R3, R2, 0x1 ;  /* 0x0000000203087211 */ /* 0x000fe400078c08ff */
[----:B------:R-:W-:-:S04]  /*19df0*/  IADD3 R13, R22, 0x3e, RZ ;  /* 0x0000003e160d7810 */ /* 0x000fc80007ffe0ff */
[----:B------:R-:W-:Y:S01]  /*19e00*/  ISETP.LT.AND P3, PT, R13, c[0x0][0x17c], !P0 ;  /* 0x00005f000d007a0c */ /* 0x000fe20004761270 */
[----:B--2---:R0:W-:Y:S01]  /*19e10*/  @P2 STG.E.U16 [R4.64], R24 ;  /* 0x0000001804002986 */ /* 0x0041e2000c101504 */
[----:B------:R-:W-:Y:S02]  /*19e20*/  ISETP.LT.AND P2, PT, R9, c[0x0][0x17c], !P0 ;  /* 0x00005f0009007a0c */ /* 0x000fe40004741270 */
[C---:B------:R-:W-:Y:S02]  /*19e30*/  LEA.HI.X.SX32 R9, R3.reuse, R0, 0x1, P6 ;  /* 0x0000000003097211 */ /* 0x040fe400030f0eff */
[----:B------:R-:W-:Y:S02]  /*19e40*/  PRMT R12, R24, 0x7632, R12 ;  /* 0x00007632180c7816 */ /* 0x000fe4000000000c */
[----:B0-----:R-:W-:Y:S01]  /*19e50*/  IADD3 R5, R3, c[0x0][0x198], RZ ;  /* 0x0000660003057a10 */ /* 0x001fe20007ffe0ff */
[----:B------:R-:W2:Y:S03]  /*19e60*/  LDL.LU R24, [R1+0x58] ;  /* 0x0000580001187983 */ /* 0x000ea60000300800 */
[----:B------:R-:W-:-:S02]  /*19e70*/  LEA R4, P6, R5, R2, 0x1 ;  /* 0x0000000205047211 */ /* 0x000fc400078c08ff */
[C---:B------:R-:W-:Y:S02]  /*19e80*/  IADD3 R3, R5.reuse, c[0x0][0x198], RZ ;  /* 0x0000660005037a10 */ /* 0x040fe40007ffe0ff */
[----:B------:R-:W-:Y:S01]  /*19e90*/  LEA.HI.X.SX32 R5, R5, R0, 0x1, P6 ;  /* 0x0000000005057211 */ /* 0x000fe200030f0eff */
[----:B------:R0:W-:Y:S04]  /*19ea0*/  @P1 STG.E.U16 [R8.64], R12 ;  /* 0x0000000c08001986 */ /* 0x0001e8000c101504 */
[----:B---3--:R1:W-:Y:S01]  /*19eb0*/  @P5 STG.E.U16 [R4.64], R25 ;  /* 0x0000001904005986 */ /* 0x0083e2000c101504 */
[----:B0-----:R-:W-:Y:S02]  /*19ec0*/  IADD3 R9, R22, 0x41, RZ ;  /* 0x0000004116097810 */ /* 0x001fe40007ffe0ff */
[----:B------:R-:W-:-:S02]  /*19ed0*/  LEA R8, P6, R3, R2, 0x1 ;  /* 0x0000000203087211 */ /* 0x000fc400078c08ff */
[----:B-1----:R-:W-:Y:S02]  /*19ee0*/  IADD3 R5, R3, c[0x0][0x198], RZ ;  /* 0x0000660003057a10 */ /* 0x002fe40007ffe0ff */
[----:B------:R-:W-:Y:S02]  /*19ef0*/  ISETP.LT.AND P5, PT, R9, c[0x0][0x17c], !P0 ;  /* 0x00005f0009007a0c */ /* 0x000fe400047a1270 */
[----:B------:R-:W-:Y:S02]  /*19f00*/  LEA.HI.X.SX32 R9, R3, R0, 0x1, P6 ;  /* 0x0000000003097211 */ /* 0x000fe400030f0eff */
[----:B------:R-:W-:Y:S02]  /*19f10*/  LEA R4, P6, R5, R2, 0x1 ;  /* 0x0000000205047211 */ /* 0x000fe400078c08ff */
[----:B------:R-:W-:Y:S02]  /*19f20*/  PRMT R12, R25, 0x7632, R12 ;  /* 0x00007632190c7816 */ /* 0x000fe4000000000c */
[----:B------:R-:W-:-:S02]  /*19f30*/  IADD3 R3, R5, c[0x0][0x198], RZ ;  /* 0x0000660005037a10 */ /* 0x000fc40007ffe0ff */
[----:B------:R-:W-:Y:S01]  /*19f40*/  LEA.HI.X.SX32 R5, R5, R0, 0x1, P6 ;  /* 0x0000000005057211 */ /* 0x000fe200030f0eff */
[----:B------:R0:W-:Y:S04]  /*19f50*/  @P4 STG.E.U16 [R8.64], R12 ;  /* 0x0000000c08004986 */ /* 0x0001e8000c101504 */
[----:B------:R1:W-:Y:S01]  /*19f60*/  @P3 STG.E.U16 [R4.64], R28 ;  /* 0x0000001c04003986 */ /* 0x0003e2000c101504 */
[----:B0-----:R-:W-:-:S03]  /*19f70*/  PRMT R12, R28, 0x7632, R12 ;  /* 0x000076321c0c7816 */ /* 0x001fc6000000000c */
[----:B-1----:R-:W3:Y:S04]  /*19f80*/  LDL.LU R28, [R1+0x6f0] ;  /* 0x0006f000011c7983 */ /* 0x002ee80000300800 */
[----:B------:R-:W3:Y:S01]  /*19f90*/  LDL.LU R25, [R1+0x18] ;  /* 0x0000180001197983 */ /* 0x000ee20000300800 */
[C---:B------:R-:W-:Y:S02]  /*19fa0*/  IADD3 R13, R22.reuse, 0x40, RZ ;  /* 0x00000040160d7810 */ /* 0x040fe40007ffe0ff */
[----:B------:R-:W-:Y:S02]  /*19fb0*/  IADD3 R9, R22, 0x43, RZ ;  /* 0x0000004316097810 */ /* 0x000fe40007ffe0ff */
[----:B------:R-:W-:Y:S02]  /*19fc0*/  LEA R8, P6, R3, R2, 0x1 ;  /* 0x0000000203087211 */ /* 0x000fe400078c08ff */
[----:B------:R-:W-:-:S02]  /*19fd0*/  ISETP.LT.AND P1, PT, R13, c[0x0][0x17c], !P0 ;  /* 0x00005f000d007a0c */ /* 0x000fc40004721270 */
[----:B------:R-:W-:Y:S02]  /*19fe0*/  IADD3 R5, R3, c[0x0][0x198], RZ ;  /* 0x0000660003057a10 */ /* 0x000fe40007ffe0ff */
[----:B------:R-:W-:Y:S02]  /*19ff0*/  ISETP.LT.AND P3, PT, R9, c[0x0][0x17c], !P0 ;  /* 0x00005f0009007a0c */ /* 0x000fe40004761270 */
[----:B------:R-:W-:Y:S02]  /*1a000*/  LEA.HI.X.SX32 R9, R3, R0, 0x1, P6 ;  /* 0x0000000003097211 */ /* 0x000fe400030f0eff */
[C---:B------:R-:W-:Y:S02]  /*1a010*/  LEA R4, P6, R5.reuse, R2, 0x1 ;  /* 0x0000000205047211 */ /* 0x040fe400078c08ff */
[C---:B------:R-:W-:Y:S02]  /*1a020*/  IADD3 R3, R5.reuse, c[0x0][0x198], RZ ;  /* 0x0000660005037a10 */ /* 0x040fe40007ffe0ff */
[----:B------:R-:W-:Y:S01]  /*1a030*/  LEA.HI.X.SX32 R5, R5, R0, 0x1, P6 ;  /* 0x0000000005057211 */ /* 0x000fe200030f0eff */
[----:B------:R0:W-:Y:S01]  /*1a040*/  @P2 STG.E.U16 [R8.64], R12 ;  /* 0x0000000c08002986 */ /* 0x0001e2000c101504 */
[----:B------:R-:W-:-:S04]  /*1a050*/  IADD3 R13, R22, 0x42, RZ ;  /* 0x00000042160d7810 */ /* 0x000fc80007ffe0ff */
[----:B------:R-:W-:Y:S02]  /*1a060*/  ISETP.LT.AND P4, PT, R13, c[0x0][0x17c], !P0 ;  /* 0x00005f000d007a0c */ /* 0x000fe40004781270 */
[C---:B0-----:R-:W-:Y:S02]  /*1a070*/  IADD3 R9, R22.reuse, 0x45, RZ ;  /* 0x0000004516097810 */ /* 0x041fe40007ffe0ff */
[----:B------:R-:W-:Y:S02]  /*1a080*/  LEA R8, P6, R3, R2, 0x1 ;  /* 0x0000000203087211 */ /* 0x000fe400078c08ff */
[----:B------:R-:W-:-:S04]  /*1a090*/  IADD3 R13, R22, 0x44, RZ ;  /* 0x00000044160d7810 */ /* 0x000fc80007ffe0ff */
[----:B------:R-:W-:Y:S01]  /*1a0a0*/  ISETP.LT.AND P2, PT, R13, c[0x0][0x17c], !P0 ;  /* 0x00005f000d007a0c */ /* 0x000fe20004741270 */
[----:B----4-:R0:W-:Y:S01]  /*1a0b0*/  @P1 STG.E.U16 [R4.64], R26 ;  /* 0x0000001a04001986 */ /* 0x0101e2000c101504 */
[----:B------:R-:W-:Y:S02]  /*1a0c0*/  PRMT R12, R26, 0x7632, R12 ;  /* 0x000076321a0c7816 */ /* 0x000fe4000000000c */
[----:B------:R-:W-:Y:S02]  /*1a0d0*/  ISETP.LT.AND P1, PT, R9, c[0x0][0x17c], !P0 ;  /* 0x00005f0009007a0c */ /* 0x000fe40004721270 */
[C---:B------:R-:W-:Y:S02]  /*1a0e0*/  LEA.HI.X.SX32 R9, R3.reuse, R0, 0x1, P6 ;  /* 0x0000000003097211 */ /* 0x040fe400030f0eff */
[----:B0-----:R-:W-:Y:S01]  /*1a0f0*/  IADD3 R5, R3, c[0x0][0x198], RZ ;  /* 0x0000660003057a10 */ /* 0x001fe20007ffe0ff */
[----:B------:R-:W4:Y:S03]  /*1a100*/  LDL.LU R26, [R1+0x88] ;  /* 0x00008800011a7983 */ /* 0x000f260000300800 */
[----:B------:R-:W-:-:S02]  /*1a110*/  LEA R4, P6, R5, R2, 0x1 ;  /* 0x0000000205047211 */ /* 0x000fc400078c08ff */
[C---:B------:R-:W-:Y:S02]  /*1a120*/  IADD3 R3, R5.reuse, c[0x0][0x198], RZ ;  /* 0x0000660005037a10 */ /* 0x040fe40007ffe0ff */
[----:B------:R-:W-:Y:S01]  /*1a130*/  LEA.HI.X.SX32 R5, R5, R0, 0x1, P6 ;  /* 0x0000000005057211 */ /* 0x000fe200030f0eff */
[----:B------:R0:W-:Y:S02]  /*1a140*/  @P5 STG.E.U16 [R8.64], R12 ;  /* 0x0000000c08005986 */ /* 0x0001e4000c101504 */
[----:B0-----:R-:W-:Y:S02]  /*1a150*/  IADD3 R9, R22, 0x47, RZ ;  /* 0x0000004716097810 */ /* 0x001fe40007ffe0ff */
[----:B------:R-:W-:Y:S01]  /*1a160*/  LEA R8, P6, R3, R2, 0x1 ;  /* 0x0000000203087211 */ /* 0x000fe200078c08ff */
[----:B--2---:R0:W-:Y:S01]  /*1a170*/  @P4 STG.E.U16 [R4.64], R24 ;  /* 0x0000001804004986 */ /* 0x0041e2000c101504 */
[----:B------:R-:W-:Y:S02]  /*1a180*/  PRMT R12, R24, 0x7632, R12 ;  /* 0x00007632180c7816 */ /* 0x000fe4000000000c */
[----:B------:R-:W-:-:S02]  /*1a190*/  ISETP.LT.AND P4, PT, R9, c[0x0][0x17c], !P0 ;  /* 0x00005f0009007a0c */ /* 0x000fc40004781270 */
[C---:B------:R-:W-:Y:S02]  /*1a1a0*/  LEA.HI.X.SX32 R9, R3.reuse, R0, 0x1, P6 ;  /* 0x0000000003097211 */ /* 0x040fe400030f0eff */
[----:B0-----:R-:W-:Y:S01]  /*1a1b0*/  IADD3 R5, R3, c[0x0][0x198], RZ ;  /* 0x0000660003057a10 */ /* 0x001fe20007ffe0ff */
[----:B------:R-:W2:Y:S03]  /*1a1c0*/  LDL.LU R24, [R1+0x68] ;  /* 0x0000680001187983 */ /* 0x000ea60000300800 */
[C---:B------:R-:W-:Y:S02]  /*1a1d0*/  LEA R4, P6, R5.reuse, R2, 0x1 ;  /* 0x0000000205047211 */ /* 0x040fe400078c08ff */
[C---:B------:R-:W-:Y:S02]  /*1a1e0*/  IADD3 R3, R5.reuse, c[0x0][0x198], RZ ;  /* 0x0000660005037a10 */ /* 0x040fe40007ffe0ff */
[----:B------:R-:W-:Y:S01]  /*1a1f0*/  LEA.HI.X.SX32 R5, R5, R0, 0x1, P6 ;  /* 0x0000000005057211 */ /* 0x000fe200030f0eff */
[----:B------:R0:W-:Y:S04]  /*1a200*/  @P3 STG.E.U16 [R8.64], R12 ;  /* 0x0000000c08003986 */ /* 0x0001e8000c101504 */
[----:B---3--:R1:W-:Y:S01]  /*1a210*/  @P2 STG.E.U16 [R4.64], R25 ;  /* 0x0000001904002986 */ /* 0x0083e2000c101504 */
[----:B0-----:R-:W-:-:S03]  /*1a220*/  PRMT R12, R25, 0x7632, R12 ;  /* 0x00007632190c7816 */ /* 0x001fc6000000000c */
[----:B-1----:R-:W3:Y:S01]  /*1a230*/  LDL.LU R25, [R1+0x8] ;  /* 0x0000080001197983 */ /* 0x002ee20000300800 */
[C---:B------:R-:W-:Y:S02]  /*1a240*/  IADD3 R13, R22.reuse, 0x46, RZ ;  /* 0x00000046160d7810 */ /* 0x040fe40007ffe0ff */
[----:B------:R-:W-:Y:S02]  /*1a250*/  IADD3 R9, R22, 0x49, RZ ;  /* 0x0000004916097810 */ /* 0x000fe40007ffe0ff */
[----:B------:R-:W-:Y:S02]  /*1a260*/  LEA R8, P6, R3, R2, 0x1 ;  /* 0x0000000203087211 */ /* 0x000fe400078c08ff */
[----:B------:R-:W-:Y:S02]  /*1a270*/  ISETP.LT.AND P5, PT, R13, c[0x0][0x17c], !P0 ;  /* 0x00005f000d007a0c */ /* 0x000fe400047a1270 */
[----:B------:R-:W-:Y:S02]  /*1a280*/  IADD3 R5, R3, c[0x0][0x198], RZ ;  /* 0x0000660003057a10 */ /* 0x000fe40007ffe0ff */
[----:B------:R-:W-:-:S02]  /*1a290*/  ISETP.LT.AND P2, PT, R9, c[0x0][0x17c], !P0 ;  /* 0x00005f0009007a0c */ /* 0x000fc40004741270 */
[----:B------:R-:W-:Y:S02]  /*1a2a0*/  LEA.HI.X.SX32 R9, R3, R0, 0x1, P6 ;  /* 0x0000000003097211 */ /* 0x000fe400030f0eff */
[C---:B------:R-:W-:Y:S02]  /*1a2b0*/  LEA R4, P6, R5.reuse, R2, 0x1 ;  /* 0x0000000205047211 */ /* 0x040fe400078c08ff */
[C---:B------:R-:W-:Y:S02]  /*1a2c0*/  IADD3 R3, R5.reuse, c[0x0][0x198], RZ ;  /* 0x0000660005037a10 */ /* 0x040fe40007ffe0ff */
[----:B------:R-:W-:Y:S01]  /*1a2d0*/  LEA.HI.X.SX32 R5, R5, R0, 0x1, P6 ;  /* 0x0000000005057211 */ /* 0x000fe200030f0eff */
[----:B------:R0:W-:Y:S01]  /*1a2e0*/  @P1 STG.E.U16 [R8.64], R12 ;  /* 0x0000000c08001986 */ /* 0x0001e2000c101504 */
[----:B------:R-:W-:-:S03]  /*1a2f0*/  IADD3 R13, R22, 0x48, RZ ;  /* 0x00000048160d7810 */ /* 0x000fc60007ffe0ff */
[----:B------:R1:W-:Y:S01]  /*1a300*/  @P5 STG.E.U16 [R4.64], R10 ;  /* 0x0000000a04005986 */ /* 0x0003e2000c101504 */
[----:B------:R-:W-:Y:S02]  /*1a310*/  ISETP.LT.AND P3, PT, R13, c[0x0][0x17c], !P0 ;  /* 0x00005f000d007a0c */ /* 0x000fe40004761270 */
[----:B0-----:R-:W-:Y:S02]  /*1a320*/  IADD3 R9, R22, 0x4b, RZ ;  /* 0x0000004b16097810 */ /* 0x001fe40007ffe0ff */
[C---:B------:R-:W-:Y:S02]  /*1a330*/  LEA R8, P6, R3.reuse, R2, 0x1 ;  /* 0x0000000203087211 */ /* 0x040fe400078c08ff */
[----:B-1----:R-:W-:Y:S02]  /*1a340*/  IADD3 R5, R3, c[0x0][0x198], RZ ;  /* 0x0000660003057a10 */ /* 0x002fe40007ffe0ff */
[----:B------:R-:W-:Y:S02]  /*1a350*/  ISETP.LT.AND P5, PT, R9, c[0x0][0x17c], !P0 ;  /* 0x00005f0009007a0c */ /* 0x000fe400047a1270 */
[----:B------:R-:W-:-:S02]  /*1a360*/  LEA.HI.X.SX32 R9, R3, R0, 0x1, P6 ;  /* 0x0000000003097211 */ /* 0x000fc400030f0eff */
[C---:B------:R-:W-:Y:S02]  /*1a370*/  LEA R4, P6, R5.reuse, R2, 0x1 ;  /* 0x0000000205047211 */ /* 0x040fe400078c08ff */
[----:B------:R-:W-:Y:S02]  /*1a380*/  PRMT R10, R10, 0x7632, R10 ;  /* 0x000076320a0a7816 */ /* 0x000fe4000000000a */
[C---:B------:R-:W-:Y:S02]  /*1a390*/  IADD3 R3, R5.reuse, c[0x0][0x198], RZ ;  /* 0x0000660005037a10 */ /* 0x040fe40007ffe0ff */
[----:B------:R-:W-:Y:S01]  /*1a3a0*/  LEA.HI.X.SX32 R5, R5, R0, 0x1, P6 ;  /* 0x0000000005057211 */ /* 0x000fe200030f0eff */
[----:B------:R0:W-:Y:S01]  /*1a3b0*/  @P4 STG.E.U16 [R8.64], R10 ;  /* 0x0000000a08004986 */ /* 0x0001e2000c101504 */
[----:B------:R-:W-:-:S04]  /*1a3c0*/  IADD3 R13, R22, 0x4a, RZ ;  /* 0x0000004a160d7810 */ /* 0x000fc80007ffe0ff */
[----:B------:R-:W-:Y:S02]  /*1a3d0*/  ISETP.LT.AND P1, PT, R13, c[0x0][0x17c], !P0 ;  /* 0x00005f000d007a0c */ /* 0x000fe40004721270 */
[----:B0-----:R-:W-:Y:S01]  /*1a3e0*/  IADD3 R9, R22, 0x4d, RZ ;  /* 0x0000004d16097810 */ /* 0x001fe20007ffe0ff */
[----:B----4-:R0:W-:Y:S01]  /*1a3f0*/  @P3 STG.E.U16 [R4.64], R26 ;  /* 0x0000001a04003986 */ /* 0x0101e2000c101504 */
[----:B------:R-:W-:Y:S02]  /*1a400*/  LEA R8, P6, R3, R2, 0x1 ;  /* 0x0000000203087211 */ /* 0x000fe400078c08ff */
[----:B------:R-:W-:Y:S02]  /*1a410*/  ISETP.LT.AND P3, PT, R9, c[0x0][0x17c], !P0 ;  /* 0x00005f0009007a0c */ /* 0x000fe40004761270 */
[C---:B------:R-:W-:Y:S02]  /*1a420*/  LEA.HI.X.SX32 R9, R3.reuse, R0, 0x1, P6 ;  /* 0x0000000003097211 */ /* 0x040fe400030f0eff */
[----:B0-----:R-:W-:-:S02]  /*1a430*/  IADD3 R5, R3, c[0x0][0x198], RZ ;  /* 0x0000660003057a10 */ /* 0x001fc40007ffe0ff */
[----:B------:R-:W-:Y:S02]  /*1a440*/  PRMT R10, R26, 0x7632, R10 ;  /* 0x000076321a0a7816 */ /* 0x000fe4000000000a */
[C---:B------:R-:W-:Y:S02]  /*1a450*/  LEA R4, P6, R5.reuse, R2, 0x1 ;  /* 0x0000000205047211 */ /* 0x040fe400078c08ff */
[C---:B------:R-:W-:Y:S02]  /*1a460*/  IADD3 R3, R5.reuse, c[0x0][0x198], RZ ;  /* 0x0000660005037a10 */ /* 0x040fe40007ffe0ff */
[----:B------:R-:W-:Y:S01]  /*1a470*/  LEA.HI.X.SX32 R5, R5, R0, 0x1, P6 ;  /* 0x0000000005057211 */ /* 0x000fe200030f0eff */
[----:B------:R0:W-:Y:S01]  /*1a480*/  @P2 STG.E.U16 [R8.64], R10 ;  /* 0x0000000a08002986 */ /* 0x0001e2000c101504 */
[----:B------:R-:W-:-:S04]  /*1a490*/  IADD3 R12, R22, 0x4c, RZ ;  /* 0x0000004c160c7810 */ /* 0x000fc80007ffe0ff */
[----:B------:R-:W-:Y:S02]  /*1a4a0*/  ISETP.LT.AND P4, PT, R12, c[0x0][0x17c], !P0 ;  /* 0x00005f000c007a0c */ /* 0x000fe40004781270 */
[----:B0-----:R-:W-:Y:S02]  /*1a4b0*/  IADD3 R9, R22, 0x4f, RZ ;  /* 0x0000004f16097810 */ /* 0x001fe40007ffe0ff */
[----:B------:R-:W-:Y:S01]  /*1a4c0*/  LEA R8, P6, R3, R2, 0x1 ;  /* 0x0000000203087211 */ /* 0x000fe200078c08ff */
[----:B--2---:R0:W-:Y:S01]  /*1a4d0*/  @P1 STG.E.U16 [R4.64], R24 ;  /* 0x0000001804001986 */ /* 0x0041e2000c101504 */
[----:B------:R-:W-:Y:S02]  /*1a4e0*/  PRMT R10, R24, 0x7632, R10 ;  /* 0x00007632180a7816 */ /* 0x000fe4000000000a */
[----:B------:R-:W-:Y:S02]  /*1a4f0*/  ISETP.LT.AND P1, PT, R9, c[0x0][0x17c], !P0 ;  /* 0x00005f0009007a0c */ /* 0x000fe40004721270 */
[----:B------:R-:W-:-:S02]  /*1a500*/  LEA.HI.X.SX32 R9, R3, R0, 0x1, P6 ;  /* 0x0000000003097211 */ /* 0x000fc400030f0eff */
        /* <DEDUP_REMOVED lines=10> */
[----:B------:R-:W-:Y:S01]  /*1a5b0*/  IADD3 R9, R22, 0x51, RZ ;  /* 0x0000005116097810 */ /* 0x000fe20007ffe0ff */
[----:B------:R-:W4:Y:S01]  /*1a5c0*/  LDL.LU R26, [R1+0x78] ;  /* 0x00007800011a7983 */ /* 0x000f220000300800 */
[C---:B------:R-:W-:Y:S02]  /*1a5d0*/  LEA R8, P6, R3.reuse, R2, 0x1 ;  /* 0x0000000203087211 */ /* 0x040fe400078c08ff */
        /* <DEDUP_REMOVED lines=19> */
[C---:B------:R-:W-:Y:S02]  /*1a710*/  IADD3 R10, R22.reuse, 0x54, RZ ;  /* 0x00000054160a7810 */ /* 0x040fe40007ffe0ff */
[----:B------:R-:W-:Y:S01]  /*1a720*/  LEA.HI.X.SX32 R5, R5, R0, 0x1, P6 ;  /* 0x0000000005057211 */ /* 0x000fe200030f0eff */
[----:B------:R0:W-:Y:S01]  /*1a730*/  @P1 STG.E.U16 [R8.64], R14 ;  /* 0x0000000e08001986 */ /* 0x0001e2000c101504 */
[----:B------:R-:W-:-:S02]  /*1a740*/  IADD3 R12, R22, 0x52, RZ ;  /* 0x00000052160c7810 */ /* 0x000fc40007ffe0ff */
[----:B------:R-:W-:Y:S02]  /*1a750*/  ISETP.LT.AND P1, PT, R10, c[0x0][0x17c], !P0 ;  /* 0x00005f000a007a0c */ /* 0x000fe40004721270 */
[----:B------:R-:W-:Y:S02]  /*1a760*/  ISETP.LT.AND P3, PT, R12, c[0x0][0x17c], !P0 ;  /* 0x00005f000c007a0c */ /* 0x000fe40004761270 */
        /* <DEDUP_REMOVED lines=15> */
[----:B------:R-:W-:Y:S02]  /*1a860*/  IADD3 R9, R22, 0x57, RZ ;  /* 0x0000005716097810 */ /* 0x000fe40007ffe0ff */
[C---:B------:R-:W-:Y:S02]  /*1a870*/  LEA R8, P6, R3.reuse, R2, 0x1 ;  /* 0x0000000203087211 */ /* 0x040fe400078c08ff */
[----:B------:R-:W-:Y:S02]  /*1a880*/  IADD3 R5, R3, c[0x0][0x198], RZ ;  /* 0x0000660003057a10 */ /* 0x000fe40007ffe0ff */
[----:B------:R-:W-:Y:S02]  /*1a890*/  ISETP.LT.AND P3, PT, R9, c[0x0][0x17c], !P0 ;  /* 0x00005f0009007a0c */ /* 0x000fe40004761270 */
[----:B------:R-:W-:Y:S02]  /*1a8a0*/  LEA.HI.X.SX32 R9, R3, R0, 0x1, P6 ;  /* 0x0000000003097211 */ /* 0x000fe400030f0eff */
[----:B------:R-:W-:-:S02]  /*1a8b0*/  LEA R4, P6, R5, R2, 0x1 ;  /* 0x0000000205047211 */ /* 0x000fc400078c08ff */
        /* <DEDUP_REMOVED lines=14> */
[----:B------:R-:W-:Y:S02]  /*1a9a0*/  LEA.HI.X.SX32 R5, R5, R0, 0x1, P6 ;  /* 0x0000000005057211 */ /* 0x000fe400030f0eff */
[----:B------:R-:W-:Y:S01]  /*1a9b0*/  IADD3 R12, R22, 0x58, RZ ;  /* 0x00000058160c7810 */ /* 0x000fe20007ffe0ff */
[----:B------:R0:W-:Y:S03]  /*1a9c0*/  @P5 STG.E.U16 [R8.64], R6 ;  /* 0x0000000608005986 */ /* 0x0001e6000c101504 */
[----:B------:R-:W-:Y:S01]  /*1a9d0*/  ISETP.LT.AND P2, PT, R12, c[0x0][0x17c], !P0 ;  /* 0x00005f000c007a0c */ /* 0x000fe20004741270 */
[----:B------:R1:W-:Y:S01]  /*1a9e0*/  @P4 STG.E.U16 [R4.64], R18 ;  /* 0x0000001204004986 */ /* 0x0003e2000c101504 */
[----:B0-----:R-:W-:-:S02]  /*1a9f0*/  LEA R8, P6, R3, R2, 0x1 ;  /* 0x0000000203087211 */ /* 0x001fc400078c08ff */
[C---:B-1----:R-:W-:Y:S02]  /*1aa00*/  IADD3 R5, R3.reuse, c[0x0][0x198], RZ ;  /* 0x0000660003057a10 */ /* 0x042fe40007ffe0ff */
[----:B------:R-:W-:Y:S02]  /*1aa10*/  LEA.HI.X.SX32 R9, R3, R0, 0x1, P6 ;  /* 0x0000000003097211 */ /* 0x000fe400030f0eff */
[C---:B------:R-:W-:Y:S02]  /*1aa20*/  LEA R4, P6, R5.reuse, R2, 0x1 ;  /* 0x0000000205047211 */ /* 0x040fe400078c08ff */
[----:B------:R-:W-:Y:S02]  /*1aa30*/  IADD3 R6, R22, 0x5b, RZ ;  /* 0x0000005b16067810 */ /* 0x000fe40007ffe0ff */
[----:B------:R-:W-:Y:S02]  /*1aa40*/  PRMT R18, R18, 0x7632, R18 ;  /* 0x0000763212127816 */ /* 0x000fe40000000012 */
[----:B------:R-:W-:-:S02]  /*1aa50*/  IADD3 R3, R5, c[0x0][0x198], RZ ;  /* 0x0000660005037a10 */ /* 0x000fc40007ffe0ff */
[----:B------:R-:W-:Y:S02]  /*1aa60*/  LEA.HI.X.SX32 R5, R5, R0, 0x1, P6 ;  /* 0x0000000005057211 */ /* 0x000fe400030f0eff */
[----:B------:R-:W-:Y:S02]  /*1aa70*/  IADD3 R10, R22, 0x5a, RZ ;  /* 0x0000005a160a7810 */ /* 0x000fe40007ffe0ff */
[----:B------:R-:W-:Y:S01]  /*1aa80*/  ISETP.LT.AND P4, PT, R6, c[0x0][0x17c], !P0 ;  /* 0x00005f0006007a0c */ /* 0x000fe20004781270 */
[----:B------:R0:W-:Y:S01]  /*1aa90*/  @P3 STG.E.U16 [R8.64], R18 ;  /* 0x0000001208003986 */ /* 0x0001e2000c101504 */
[----:B------:R-:W-:Y:S02]  /*1aaa0*/  IADD3 R6, R22, 0x5c, RZ ;  /* 0x0000005c16067810 */ /* 0x000fe40007ffe0ff */
[----:B------:R-:W-:Y:S01]  /*1aab0*/  ISETP.LT.AND P5, PT, R10, c[0x0][0x17c], !P0 ;  /* 0x00005f000a007a0c */ /* 0x000fe200047a1270 */
[----:B----4-:R1:W-:Y:S01]  /*1aac0*/  @P2 STG.E.U16 [R4.64], R26 ;  /* 0x0000001a04002986 */ /* 0x0103e2000c101504 */
[----:B------:R-:W-:-:S02]  /*1aad0*/  ISETP.LT.AND P3, PT, R6, c[0x0][0x17c], !P0 ;  /* 0x00005f0006007a0c */ /* 0x000fc40004761270 */
[----:B------:R-:W-:Y:S02]  /*1aae0*/  IADD3 R6, R22, 0x5d, RZ ;  /* 0x0000005d16067810 */ /* 0x000fe40007ffe0ff */
[C---:B0-----:R-:W-:Y:S02]  /*1aaf0*/  LEA R8, P6, R3.reuse, R2, 0x1 ;  /* 0x0000000203087211 */ /* 0x041fe400078c08ff */
[C---:B-1----:R-:W-:Y:S02]  /*1ab00*/  IADD3 R5, R3.reuse, c[0x0][0x198], RZ ;  /* 0x0000660003057a10 */ /* 0x042fe40007ffe0ff */
[----:B------:R-:W-:Y:S02]  /*1ab10*/  LEA.HI.X.SX32 R9, R3, R0, 0x1, P6 ;  /* 0x0000000003097211 */ /* 0x000fe400030f0eff */
[----:B------:R-:W-:Y:S02]  /*1ab20*/  LEA R4, P6, R5, R2, 0x1 ;  /* 0x0000000205047211 */ /* 0x000fe400078c08ff */
[----:B------:R-:W-:-:S02]  /*1ab30*/  ISETP.LT.AND P2, PT, R6, c[0x0][0x17c], !P0 ;  /* 0x00005f0006007a0c */ /* 0x000fc40004741270 */
[----:B------:R-:W-:Y:S02]  /*1ab40*/  PRMT R6, R26, 0x7632, R6 ;  /* 0x000076321a067816 */ /* 0x000fe40000000006 */
[C---:B------:R-:W-:Y:S01]  /*1ab50*/  IADD3 R3, R5.reuse, c[0x0][0x198], RZ ;  /* 0x0000660005037a10 */ /* 0x040fe20007ffe0ff */
[----:B------:R-:W4:Y:S01]  /*1ab60*/  LDL.LU R26, [R1+0x4c] ;  /* 0x00004c00011a7983 */ /* 0x000f220000300800 */
[----:B------:R-:W-:-:S03]  /*1ab70*/  LEA.HI.X.SX32 R5, R5, R0, 0x1, P6 ;  /* 0x0000000005057211 */ /* 0x000fc600030f0eff */
[----:B------:R0:W-:Y:S01]  /*1ab80*/  @P1 STG.E.U16 [R8.64], R6 ;  /* 0x0000000608001986 */ /* 0x0001e2000c101504 */
[C---:B------:R-:W-:Y:S02]  /*1ab90*/  IADD3 R10, R22.reuse, 0x5e, RZ ;  /* 0x0000005e160a7810 */ /* 0x040fe40007ffe0ff */
[C---:B0-----:R-:W-:Y:S02]  /*1aba0*/  LEA R8, P6, R3.reuse, R2, 0x1 ;  /* 0x0000000203087211 */ /* 0x041fe400078c08ff */
[----:B------:R-:W-:Y:S02]  /*1abb0*/  IADD3 R6, R22, 0x5f, RZ ;  /* 0x0000005f16067810 */ /* 0x000fe40007ffe0ff */
[----:B------:R-:W-:Y:S02]  /*1abc0*/  LEA.HI.X.SX32 R9, R3, R0, 0x1, P6 ;  /* 0x0000000003097211 */ /* 0x000fe400030f0eff */
[----:B------:R-:W-:Y:S01]  /*1abd0*/  ISETP.LT.AND P1, PT, R10, c[0x0][0x17c], !P0 ;  /* 0x00005f000a007a0c */ /* 0x000fe20004721270 */
[----:B--2---:R0:W-:Y:S01]  /*1abe0*/  @P5 STG.E.U16 [R4.64], R24 ;  /* 0x0000001804005986 */ /* 0x0041e2000c101504 */
[----:B------:R-:W-:-:S02]  /*1abf0*/  ISETP.LT.AND P5, PT, R6, c[0x0][0x17c], !P0 ;  /* 0x00005f0006007a0c */ /* 0x000fc400047a1270 */
[----:B------:R-:W-:Y:S02]  /*1ac00*/  PRMT R6, R24, 0x7632, R6 ;  /* 0x0000763218067816 */ /* 0x000fe40000000006 */
[----:B0-----:R-:W-:Y:S01]  /*1ac10*/  IADD3 R5, R3, c[0x0][0x198], RZ ;  /* 0x0000660003057a10 */ /* 0x001fe20007ffe0ff */
[----:B------:R-:W2:Y:S03]  /*1ac20*/  LDL.LU R24, [R1+0x5c] ;  /* 0x00005c0001187983 */ /* 0x000ea60000300800 */
[C---:B------:R-:W-:Y:S02]  /*1ac30*/  LEA R4, P6, R5.reuse, R2, 0x1 ;  /* 0x0000000205047211 */ /* 0x040fe400078c08ff */
[C---:B------:R-:W-:Y:S02]  /*1ac40*/  IADD3 R3, R5.reuse, c[0x0][0x198], RZ ;  /* 0x0000660005037a10 */ /* 0x040fe40007ffe0ff */
[----:B------:R-:W-:Y:S01]  /*1ac50*/  LEA.HI.X.SX32 R5, R5, R0, 0x1, P6 ;  /* 0x0000000005057211 */ /* 0x000fe200030f0eff */
[----:B------:R0:W-:Y:S02]  /*1ac60*/  @P4 STG.E.U16 [R8.64], R6 ;  /* 0x0000000608004986 */ /* 0x0001e4000c101504 */
[----:B0-----:R-:W-:-:S02]  /*1ac70*/  IADD3 R6, R22, 0x61, RZ ;  /* 0x0000006116067810 */ /* 0x001fc40007ffe0ff */
[----:B------:R-:W-:-:S04]  /*1ac80*/  LEA R8, P6, R3, R2, 0x1 ;  /* 0x0000000203087211 */ /* 0x000fc800078c08ff */
[----:B------:R-:W-:Y:S01]  /*1ac90*/  LEA.HI.X.SX32 R9, R3, R0, 0x1, P6 ;  /* 0x0000000003097211 */ /* 0x000fe200030f0eff */
[----:B---3--:R0:W-:Y:S01]  /*1aca0*/  @P3 STG.E.U16 [R4.64], R25 ;  /* 0x0000001904003986 */ /* 0x0081e2000c101504 */
[----:B------:R-:W-:Y:S02]  /*1acb0*/  ISETP.LT.AND P3, PT, R6, c[0x0][0x17c], !P0 ;  /* 0x00005f0006007a0c */ /* 0x000fe40004761270 */
[----:B------:R-:W-:Y:S02]  /*1acc0*/  PRMT R6, R25, 0x7632, R6 ;  /* 0x0000763219067816 */ /* 0x000fe40000000006 */
[----:B0-----:R-:W-:-:S04]  /*1acd0*/  IADD3 R5, R3, c[0x0][0x198], RZ ;  /* 0x0000660003057a10 */ /* 0x001fc80007ffe0ff */
[C---:B------:R-:W-:Y:S02]  /*1ace0*/  LEA R4, P6, R5.reuse, R2, 0x1 ;  /* 0x0000000205047211 */ /* 0x040fe400078c08ff */
[C---:B------:R-:W-:Y:S01]  /*1acf0*/  IADD3 R3, R5.reuse, c[0x0][0x198], RZ ;  /* 0x0000660005037a10 */ /* 0x040fe20007ffe0ff */
        /* <DEDUP_REMOVED lines=8> */
[----:B------:R-:W-:Y:S02]  /*1ad80*/  IADD3 R10, R22, 0x60, RZ ;  /* 0x00000060160a7810 */ /* 0x000fe40007ffe0ff */
[----:B------:R-:W-:-:S02]  /*1ad90*/  LEA R8, P6, R3, R2, 0x1 ;  /* 0x0000000203087211 */ /* 0x000fc400078c08ff */
[----:B------:R-:W-:Y:S02]  /*1ada0*/  ISETP.LT.AND P4, PT, R10, c[0x0][0x17c], !P0 ;  /* 0x00005f000a007a0c */ /* 0x000fe40004781270 */
[C---:B------:R-:W-:Y:S02]  /*1adb0*/  IADD3 R5, R3.reuse, c[0x0][0x198], RZ ;  /* 0x0000660003057a10 */ /* 0x040fe40007ffe0ff */
[----:B------:R-:W-:Y:S02]  /*1adc0*/  LEA.HI.X.SX32 R9, R3, R0, 0x1, P6 ;  /* 0x0000000003097211 */ /* 0x000fe400030f0eff */
[C---:B------:R-:W-:Y:S02]  /*1add0*/  LEA R4, P6, R5.reuse, R2, 0x1 ;  /* 0x0000000205047211 */ /* 0x040fe400078c08ff */
[C---:B------:R-:W-:Y:S02]  /*1ade0*/  IADD3 R3, R5.reuse, c[0x0][0x198], RZ ;  /* 0x0000660005037a10 */ /* 0x040fe40007ffe0ff */
[----:B------:R-:W-:Y:S01]  /*1adf0*/  LEA.HI.X.SX32 R5, R5, R0, 0x1, P6 ;  /* 0x0000000005057211 */ /* 0x000fe200030f0eff */
[----:B------:R0:W-:Y:S01]  /*1ae00*/  @P5 STG.E.U16 [R8.64], R6 ;  /* 0x0000000608005986 */ /* 0x0001e2000c101504 */
[----:B------:R-:W-:-:S04]  /*1ae10*/  IADD3 R10, R22, 0x62, RZ ;  /* 0x00000062160a7810 */ /* 0x000fc80007ffe0ff */
[----:B------:R-:W-:Y:S02]  /*1ae20*/  ISETP.LT.AND P2, PT, R10, c[0x0][0x17c], !P0 ;  /* 0x00005f000a007a0c */ /* 0x000fe40004741270 */
[C---:B------:R-:W-:Y:S02]  /*1ae30*/  IADD3 R10, R22.reuse, 0x64, RZ ;  /* 0x00000064160a7810 */ /* 0x040fe40007ffe0ff */
[----:B0-----:R-:W-:Y:S02]  /*1ae40*/  IADD3 R6, R22, 0x65, RZ ;  /* 0x0000006516067810 */ /* 0x001fe40007ffe0ff */
[----:B------:R-:W-:-:S04]  /*1ae50*/  LEA R8, P6, R3, R2, 0x1 ;  /* 0x0000000203087211 */ /* 0x000fc800078c08ff */
[C---:B------:R-:W-:Y:S02]  /*1ae60*/  LEA.HI.X.SX32 R9, R3.reuse, R0, 0x1, P6 ;  /* 0x0000000003097211 */ /* 0x040fe400030f0eff */
[----:B------:R-:W-:Y:S02]  /*1ae70*/  ISETP.LT.AND P5, PT, R10, c[0x0][0x17c], !P0 ;  /* 0x00005f000a007a0c */ /* 0x000fe400047a1270 */
[----:B------:R-:W-:Y:S01]  /*1ae80*/  IADD3 R10, R22, 0x66, RZ ;  /* 0x00000066160a7810 */ /* 0x000fe20007ffe0ff */
[----:B----4-:R0:W-:Y:S01]  /*1ae90*/  @P4 STG.E.U16 [R4.64], R26 ;  /* 0x0000001a04004986 */ /* 0x0101e2000c101504 */
[----:B------:R-:W-:Y:S02]  /*1aea0*/  ISETP.LT.AND P4, PT, R6, c[0x0][0x17c], !P0 ;  /* 0x00005f0006007a0c */ /* 0x000fe40004781270 */
[----:B------:R-:W-:Y:S02]  /*1aeb0*/  PRMT R6, R26, 0x7632, R6 ;  /* 0x000076321a067816 */ /* 0x000fe40000000006 */
[----:B0-----:R-:W-:-:S04]  /*1aec0*/  IADD3 R5, R3, c[0x0][0x198], RZ ;  /* 0x0000660003057a10 */ /* 0x001fc80007ffe0ff */
[C---:B------:R-:W-:Y:S02]  /*1aed0*/  LEA R4, P6, R5.reuse, R2, 0x1 ;  /* 0x0000000205047211 */ /* 0x040fe400078c08ff */
[C---:B------:R-:W-:Y:S01]  /*1aee0*/  IADD3 R3, R5.reuse, c[0x0][0x198], RZ ;  /* 0x0000660005037a10 */ /* 0x040fe20007ffe0ff */
[----:B------:R0:W-:Y:S01]  /*1aef0*/  @P3 STG.E.U16 [R8.64], R6 ;  /* 0x0000000608003986 */ /* 0x0001e2000c101504 */
[----:B------:R-:W-:Y:S02]  /*1af00*/  LEA.HI.X.SX32 R5, R5, R0, 0x1, P6 ;  /* 0x0000000005057211 */ /* 0x000fe400030f0eff */
[----:B------:R-:W-:Y:S02]  /*1af10*/  IADD3 R13, R3, c[0x0][0x198], RZ ;  /* 0x00006600030d7a10 */ /* 0x000fe40007ffe0ff */
[----:B------:R-:W-:Y:S02]  /*1af20*/  ISETP.LT.AND P3, PT, R10, c[0x0][0x17c], !P0 ;  /* 0x00005f000a007a0c */ /* 0x000fe40004761270 */
[----:B------:R-:W-:-:S02]  /*1af30*/  IADD3 R10, R22, 0x67, RZ ;  /* 0x00000067160a7810 */ /* 0x000fc40007ffe0ff */
[----:B0-----:R-:W-:-:S04]  /*1af40*/  LEA R8, P6, R3, R2, 0x1 ;  /* 0x0000000203087211 */ /* 0x001fc800078c08ff */
[----:B------:R-:W-:Y:S01]  /*1af50*/  LEA.HI.X.SX32 R9, R3, R0, 0x1, P6 ;  /* 0x0000000003097211 */ /* 0x000fe200030f0eff */
[----:B--2---:R0:W-:Y:S01]  /*1af60*/  @P2 STG.E.U16 [R4.64], R24 ;  /* 0x0000001804002986 */ /* 0x0041e2000c101504 */
[----:B------:R-:W-:Y:S02]  /*1af70*/  PRMT R12, R24, 0x7632, R12 ;  /* 0x00007632180c7816 */ /* 0x000fe4000000000c */
[----:B------:R-:W-:Y:S02]  /*1af80*/  ISETP.LT.AND P2, PT, R10, c[0x0][0x17c], !P0 ;  /* 0x00005f000a007a0c */ /* 0x000fe40004741270 */
[----:B------:R-:W-:Y:S01]  /*1af90*/  IADD3 R10, R22, 0x68, RZ ;  /* 0x00000068160a7810 */ /* 0x000fe20007ffe0ff */
[----:B0-----:R-:W2:Y:S01]  /*1afa0*/  LDL.LU R24, [R1+0x8c] ;  /* 0x00008c0001187983 */ /* 0x001ea20000300800 */
[----:B------:R-:W-:-:S04]  /*1afb0*/  LEA R4, P6, R13, R2, 0x1 ;  /* 0x000000020d047211 */ /* 0x000fc800078c08ff */
[----:B------:R-:W-:Y:S01]  /*1afc0*/  LEA.HI.X.SX32 R5, R13, R0, 0x1, P6 ;  /* 0x000000000d057211 */ /* 0x000fe200030f0eff */
[----:B------:R-:W-:Y:S01]  /*1afd0*/  @P1 STG.E.U16 [R8.64], R12 ;  /* 0x0000000c08001986 */ /* 0x000fe2000c101504 */
[----:B------:R-:W-:-:S03]  /*1afe0*/  ISETP.LT.AND P1, PT, R10, c[0x0][0x17c], !P0 ;  /* 0x00005f000a007a0c */ /* 0x000fc60004721270 */
[----:B---3--:R0:W-:Y:S01]  /*1aff0*/  @P5 STG.E.U16 [R4.64], R25 ;  /* 0x0000001904005986 */ /* 0x0081e2000c101504 */
[----:B------:R-:W-:-:S03]  /*1b000*/  PRMT R10, R25, 0x7632, R10 ;  /* 0x00007632190a7816 */ /* 0x000fc6000000000a */
[----:B0-----:R-:W3:Y:S01]  /*1b010*/  LDL.LU R25, [R1+0x6c] ;  /* 0x00006c0001197983 */ /* 0x001ee20000300800 */
[----:B------:R-:W-:Y:S02]  /*1b020*/  IADD3 R3, R13, c[0x0][0x198], RZ ;  /* 0x000066000d037a10 */ /* 0x000fe40007ffe0ff */
[----:B------:R-:W-:Y:S02]  /*1b030*/  IADD3 R6, R22, 0x69, RZ ;  /* 0x0000006916067810 */ /* 0x000fe40007ffe0ff */
[C---:B------:R-:W-:Y:S02]  /*1b040*/  LEA R8, P6, R3.reuse, R2, 0x1 ;  /* 0x0000000203087211 */ /* 0x040fe400078c08ff */
[C---:B------:R-:W-:Y:S02]  /*1b050*/  IADD3 R13, R3.reuse, c[0x0][0x198], RZ ;  /* 0x00006600030d7a10 */ /* 0x040fe40007ffe0ff */
[----:B------:R-:W-:Y:S02]  /*1b060*/  LEA.HI.X.SX32 R9, R3, R0, 0x1, P6 ;  /* 0x0000000003097211 */ /* 0x000fe400030f0eff */
[----:B------:R-:W-:-:S02]  /*1b070*/  ISETP.LT.AND P5, PT, R6, c[0x0][0x17c], !P0 ;  /* 0x00005f0006007a0c */ /* 0x000fc400047a1270 */
[C---:B------:R-:W-:Y:S02]  /*1b080*/  LEA R4, P6, R13.reuse, R2, 0x1 ;  /* 0x000000020d047211 */ /* 0x040fe400078c08ff */
[----:B------:R-:W-:Y:S02]  /*1b090*/  IADD3 R6, R22, 0x6a, RZ ;  /* 0x0000006a16067810 */ /* 0x000fe40007ffe0ff */
[C---:B------:R-:W-:Y:S01]  /*1b0a0*/  IADD3 R3, R13.reuse, c[0x0][0x198], RZ ;  /* 0x000066000d037a10 */ /* 0x040fe20007ffe0ff */
[----:B------:R0:W-:Y:S01]  /*1b0b0*/  @P4 STG.E.U16 [R8.64], R10 ;  /* 0x0000000a08004986 */ /* 0x0001e2000c101504 */
[----:B------:R-:W-:Y:S02]  /*1b0c0*/  LEA.HI.X.SX32 R5, R13, R0, 0x1, P6 ;  /* 0x000000000d057211 */ /* 0x000fe400030f0eff */
[----:B------:R-:W-:Y:S02]  /*1b0d0*/  ISETP.LT.AND P4, PT, R6, c[0x0][0x17c], !P0 ;  /* 0x00005f0006007a0c */ /* 0x000fe40004781270 */
[----:B------:R-:W-:-:S02]  /*1b0e0*/  IADD3 R6, R22, 0x6b, RZ ;  /* 0x0000006b16067810 */ /* 0x000fc40007ffe0ff */
[C---:B------:R-:W-:Y:S01]  /*1b0f0*/  IADD3 R13, R3.reuse, c[0x0][0x198], RZ ;  /* 0x00006600030d7a10 */ /* 0x040fe20007ffe0ff */
[----:B------:R1:W-:Y:S01]  /*1b100*/  @P3 STG.E.U16 [R4.64], R11 ;  /* 0x0000000b04003986 */ /* 0x0003e2000c101504 */
[----:B0-----:R-:W-:Y:S02]  /*1b110*/  LEA R8, P6, R3, R2, 0x1 ;  /* 0x0000000203087211 */ /* 0x001fe400078c08ff */
[----:B------:R-:W-:Y:S02]  /*1b120*/  PRMT R12, R11, 0x7632, R12 ;  /* 0x000076320b0c7816 */ /* 0x000fe4000000000c */
[----:B------:R-:W-:Y:S02]  /*1b130*/  LEA.HI.X.SX32 R9, R3, R0, 0x1, P6 ;  /* 0x0000000003097211 */ /* 0x000fe400030f0eff */
[----:B------:R-:W-:Y:S02]  /*1b140*/  ISETP.LT.AND P3, PT, R6, c[0x0][0x17c], !P0 ;  /* 0x00005f0006007a0c */ /* 0x000fe40004761270 */
[----:B-1----:R-:W-:-:S02]  /*1b150*/  LEA R4, P6, R13, R2, 0x1 ;  /* 0x000000020d047211 */ /* 0x002fc400078c08ff */
[----:B------:R-:W-:Y:S02]  /*1b160*/  IADD3 R6, R22, 0x6c, RZ ;  /* 0x0000006c16067810 */ /* 0x000fe40007ffe0ff */
[C---:B------:R-:W-:Y:S01]  /*1b170*/  IADD3 R3, R13.reuse, c[0x0][0x198], RZ ;  /* 0x000066000d037a10 */ /* 0x040fe20007ffe0ff */
[----:B------:R0:W-:Y:S01]  /*1b180*/  @P2 STG.E.U16 [R8.64], R12 ;  /* 0x0000000c08002986 */ /* 0x0001e2000c101504 */
[----:B------:R-:W-:Y:S02]  /*1b190*/  LEA.HI.X.SX32 R5, R13, R0, 0x1, P6 ;  /* 0x000000000d057211 */ /* 0x000fe400030f0eff */
[----:B------:R-:W-:Y:S02]  /*1b1a0*/  ISETP.LT.AND P2, PT, R6, c[0x0][0x17c], !P0 ;  /* 0x00005f0006007a0c */ /* 0x000fe40004741270 */
[----:B------:R-:W-:Y:S02]  /*1b1b0*/  IADD3 R6, R22, 0x6d, RZ ;  /* 0x0000006d16067810 */ /* 0x000fe40007ffe0ff */
[----:B------:R-:W-:-:S02]  /*1b1c0*/  IADD3 R11, R3, c[0x0][0x198], RZ ;  /* 0x00006600030b7a10 */ /* 0x000fc40007ffe0ff */
[----:B0-----:R-:W-:-:S04]  /*1b1d0*/  LEA R8, P6, R3, R2, 0x1 ;  /* 0x0000000203087211 */ /* 0x001fc800078c08ff */
[----:B------:R-:W-:Y:S02]  /*1b1e0*/  LEA.HI.X.SX32 R9, R3, R0, 0x1, P6 ;  /* 0x0000000003097211 */ /* 0x000fe400030f0eff */
[C---:B------:R-:W-:Y:S01]  /*1b1f0*/  IADD3 R3, R11.reuse, c[0x0][0x198], RZ ;  /* 0x000066000b037a10 */ /* 0x040fe20007ffe0ff */
[----:B--2---:R0:W-:Y:S01]  /*1b200*/  @P1 STG.E.U16 [R4.64], R24 ;  /* 0x0000001804001986 */ /* 0x0041e2000c101504 */
[----:B------:R-:W-:Y:S02]  /*1b210*/  PRMT R10, R24, 0x7632, R10 ;  /* 0x00007632180a7816 */ /* 0x000fe4000000000a */
[----:B------:R-:W-:Y:S02]  /*1b220*/  ISETP.LT.AND P1, PT, R6, c[0x0][0x17c], !P0 ;  /* 0x00005f0006007a0c */ /* 0x000fe40004721270 */
[----:B------:R-:W-:Y:S01]  /*1b230*/  IADD3 R6, R22, 0x6e, RZ ;  /* 0x0000006e16067810 */ /* 0x000fe20007ffe0ff */
[----:B------:R1:W-:Y:S01]  /*1b240*/  @P5 STG.E.U16 [R8.64], R10 ;  /* 0x0000000a08005986 */ /* 0x0003e2000c101504 */
[----:B0-----:R-:W-:-:S02]  /*1b250*/  LEA R4, P6, R11, R2, 0x1 ;  /* 0x000000020b047211 */ /* 0x001fc400078c08ff */
[----:B------:R-:W-:Y:S02]  /*1b260*/  ISETP.LT.AND P5, PT, R6, c[0x0][0x17c], !P0 ;  /* 0x00005f0006007a0c */ /* 0x000fe400047a1270 */
[----:B------:R-:W-:Y:S02]  /*1b270*/  LEA.HI.X.SX32 R5, R11, R0, 0x1, P6 ;  /* 0x000000000b057211 */ /* 0x000fe400030f0eff */
[----:B------:R-:W-:Y:S02]  /*1b280*/  IADD3 R6, R22, 0x6f, RZ ;  /* 0x0000006f16067810 */ /* 0x000fe40007ffe0ff */
[C---:B-1----:R-:W-:Y:S02]  /*1b290*/  LEA R8, P6, R3.reuse, R2, 0x1 ;  /* 0x0000000203087211 */ /* 0x042fe400078c08ff */
[C---:B------:R-:W-:Y:S02]  /*1b2a0*/  IADD3 R11, R3.reuse, c[0x0][0x198], RZ ;  /* 0x00006600030b7a10 */ /* 0x040fe40007ffe0ff */
[----:B------:R-:W-:-:S02]  /*1b2b0*/  LEA.HI.X.SX32 R9, R3, R0, 0x1, P6 ;  /* 0x0000000003097211 */ /* 0x000fc400030f0eff */
[----:B------:R-:W-:Y:S01]  /*1b2c0*/  PRMT R10, R28, 0x7632, R10 ;  /* 0x000076321c0a7816 */ /* 0x000fe2000000000a */
[----:B---3--:R0:W-:Y:S01]  /*1b2d0*/  @P4 STG.E.U16 [R4.64], R25 ;  /* 0x0000001904004986 */ /* 0x0081e2000c101504 */
[----:B------:R-:W-:Y:S02]  /*1b2e0*/  ISETP.LT.AND P4, PT, R6, c[0x0][0x17c], !P0 ;  /* 0x00005f0006007a0c */ /* 0x000fe40004781270 */
[----:B------:R-:W-:Y:S02]  /*1b2f0*/  PRMT R6, R25, 0x7632, R6 ;  /* 0x0000763219067816 */ /* 0x000fe40000000006 */
[----:B0-----:R-:W2:Y:S01]  /*1b300*/  LDL.LU R25, [R1+0x9c] ;  /* 0x00009c0001197983 */ /* 0x001ea20000300800 */
[----:B------:R-:W-:-:S04]  /*1b310*/  LEA R4, P6, R11, R2, 0x1 ;  /* 0x000000020b047211 */ /* 0x000fc800078c08ff */
[C---:B------:R-:W-:Y:S01]  /*1b320*/  LEA.HI.X.SX32 R5, R11.reuse, R0, 0x1, P6 ;  /* 0x000000000b057211 */ /* 0x040fe200030f0eff */
[----:B------:R-:W-:Y:S04]  /*1b330*/  @P3 STG.E.U16 [R8.64], R6 ;  /* 0x0000000608003986 */ /* 0x000fe8000c101504 */
[----:B------:R0:W-:Y:S04]  /*1b340*/  @P2 STG.E.U16 [R4.64], R28 ;  /* 0x0000001c04002986 */ /* 0x0001e8000c101504 */
[----:B0-----:R-:W3:Y:S01]  /*1b350*/  LDL.LU R28, [R1+0x6e8] ;  /* 0x0006e800011c7983 */ /* 0x001ee20000300800 */
[----:B------:R-:W-:-:S04]  /*1b360*/  IADD3 R13, R11, c[0x0][0x198], RZ ;  /* 0x000066000b0d7a10 */ /* 0x000fc80007ffe0ff */
[C---:B------:R-:W-:Y:S02]  /*1b370*/  LEA R8, P6, R13.reuse, R2, 0x1 ;  /* 0x000000020d087211 */ /* 0x040fe400078c08ff */
[C---:B------:R-:W-:Y:S02]  /*1b380*/  IADD3 R11, R13.reuse, c[0x0][0x198], RZ ;  /* 0x000066000d0b7a10 */ /* 0x040fe40007ffe0ff */
[----:B------:R-:W-:Y:S02]  /*1b390*/  LEA.HI.X.SX32 R9, R13, R0, 0x1, P6 ;  /* 0x000000000d097211 */ /* 0x000fe400030f0eff */
[C---:B------:R-:W-:Y:S02]  /*1b3a0*/  LEA R4, P6, R11.reuse, R2, 0x1 ;  /* 0x000000020b047211 */ /* 0x040fe400078c08ff */
[C---:B------:R-:W-:Y:S02]  /*1b3b0*/  IADD3 R13, R11.reuse, c[0x0][0x198], RZ ;  /* 0x000066000b0d7a10 */ /* 0x040fe40007ffe0ff */
[----:B------:R-:W-:Y:S01]  /*1b3c0*/  IADD3 R3, R22, 0x70, RZ ;  /* 0x0000007016037810 */ /* 0x000fe20007ffe0ff */
[----:B------:R0:W-:Y:S01]  /*1b3d0*/  @P1 STG.E.U16 [R8.64], R10 ;  /* 0x0000000a08001986 */ /* 0x0001e2000c101504 */
[----:B------:R-:W-:-:S02]  /*1b3e0*/  LEA.HI.X.SX32 R5, R11, R0, 0x1, P6 ;  /* 0x000000000b057211 */ /* 0x000fc400030f0eff */
[----:B------:R-:W-:Y:S02]  /*1b3f0*/  ISETP.LT.AND P3, PT, R3, c[0x0][0x17c], !P0 ;  /* 0x00005f0003007a0c */ /* 0x000fe40004761270 */
[C---:B------:R-:W-:Y:S02]  /*1b400*/  IADD3 R11, R13.reuse, c[0x0][0x198], RZ ;  /* 0x000066000d0b7a10 */ /* 0x040fe40007ffe0ff */
[----:B------:R-:W-:Y:S01]  /*1b410*/  IADD3 R3, R22, 0x71, RZ ;  /* 0x0000007116037810 */ /* 0x000fe20007ffe0ff */
[----:B------:R1:W-:Y:S01]  /*1b420*/  @P5 STG.E.U16 [R4.64], R15 ;  /* 0x0000000f04005986 */ /* 0x0003e2000c101504 */
[----:B0-----:R-:W-:Y:S02]  /*1b430*/  LEA R8, P6, R13, R2, 0x1 ;  /* 0x000000020d087211 */ /* 0x001fe400078c08ff */
[----:B------:R-:W-:Y:S02]  /*1b440*/  PRMT R6, R15, 0x7632, R6 ;  /* 0x000076320f067816 */ /* 0x000fe40000000006 */
[----:B------:R-:W-:-:S02]  /*1b450*/  LEA.HI.X.SX32 R9, R13, R0, 0x1, P6 ;  /* 0x000000000d097211 */ /* 0x000fc400030f0eff */
[----:B------:R-:W-:Y:S02]  /*1b460*/  ISETP.LT.AND P2, PT, R3, c[0x0][0x17c], !P0 ;  /* 0x00005f0003007a0c */ /* 0x000fe40004741270 */
[C---:B-1----:R-:W-:Y:S02]  /*1b470*/  LEA R4, P6, R11.reuse, R2, 0x1 ;  /* 0x000000020b047211 */ /* 0x042fe400078c08ff */
[C---:B------:R-:W-:Y:S02]  /*1b480*/  IADD3 R13, R11.reuse, c[0x0][0x198], RZ ;  /* 0x000066000b0d7a10 */ /* 0x040fe40007ffe0ff */
[----:B------:R-:W-:Y:S01]  /*1b490*/  IADD3 R3, R22, 0x72, RZ ;  /* 0x0000007216037810 */ /* 0x000fe20007ffe0ff */
[----:B------:R0:W-:Y:S01]  /*1b4a0*/  @P4 STG.E.U16 [R8.64], R6 ;  /* 0x0000000608004986 */ /* 0x0001e2000c101504 */
[----:B------:R-:W-:Y:S02]  /*1b4b0*/  LEA.HI.X.SX32 R5, R11, R0, 0x1, P6 ;  /* 0x000000000b057211 */ /* 0x000fe400030f0eff */
[----:B------:R-:W-:-:S02]  /*1b4c0*/  ISETP.LT.AND P1, PT, R3, c[0x0][0x17c], !P0 ;  /* 0x00005f0003007a0c */ /* 0x000fc40004721270 */
[C---:B------:R-:W-:Y:S02]  /*1b4d0*/  IADD3 R11, R13.reuse, c[0x0][0x198], RZ ;  /* 0x000066000d0b7a10 */ /* 0x040fe40007ffe0ff */
[----:B0-----:R-:W-:-:S04]  /*1b4e0*/  LEA R8, P6, R13, R2, 0x1 ;  /* 0x000000020d087211 */ /* 0x001fc800078c08ff */
[----:B------:R-:W-:Y:S01]  /*1b4f0*/  LEA.HI.X.SX32 R9, R13, R0, 0x1, P6 ;  /* 0x000000000d097211 */ /* 0x000fe200030f0eff */
[----:B--2---:R0:W-:Y:S01]  /*1b500*/  @P3 STG.E.U16 [R4.64], R25 ;  /* 0x0000001904003986 */ /* 0x0041e2000c101504 */
[----:B------:R-:W-:Y:S02]  /*1b510*/  PRMT R10, R25, 0x7632, R10 ;  /* 0x00007632190a7816 */ /* 0x000fe4000000000a */
[----:B0-----:R-:W-:-:S04]  /*1b520*/  LEA R4, P6, R11, R2, 0x1 ;  /* 0x000000020b047211 */ /* 0x001fc800078c08ff */
[----:B------:R-:W-:Y:S01]  /*1b530*/  LEA.HI.X.SX32 R5, R11, R0, 0x1, P6 ;  /* 0x000000000b057211 */ /* 0x000fe200030f0eff */
[----:B------:R-:W-:Y:S04]  /*1b540*/  @P2 STG.E.U16 [R8.64], R10 ;  /* 0x0000000a08002986 */ /* 0x000fe8000c101504 */
[----:B---3--:R0:W-:Y:S01]  /*1b550*/  @P1 STG.E.U16 [R4.64], R28 ;  /* 0x0000001c04001986 */ /* 0x0081e2000c101504 */
[----:B------:R-:W-:-:S03]  /*1b560*/  PRMT R6, R28, 0x7632, R6 ;  /* 0x000076321c067816 */ /* 0x000fc60000000006 */
[----:B0-----:R-:W2:Y:S04]  /*1b570*/  LDL.LU R28, [R1+0x6e4] ;  /* 0x0006e400011c7983 */ /* 0x001ea80000300800 */
[----:B------:R-:W3:Y:S04]  /*1b580*/  LDL.LU R26, [R1+0x7c] ;  /* 0x00007c00011a7983 */ /* 0x000ee80000300800 */
[----:B------:R-:W4:Y:S04]  /*1b590*/  LDL.LU R24, [R1+0x2c] ;  /* 0x00002c0001187983 */ /* 0x000f280000300800 */
[----:B------:R-:W4:Y:S01]  /*1b5a0*/  LDL.LU R25, [R1+0xbc] ;  /* 0x0000bc0001197983 */ /* 0x000f220000300800 */
[----:B------:R-:W-:-:S02]  /*1b5b0*/  IADD3 R3, R22, 0x73, RZ ;  /* 0x0000007316037810 */ /* 0x000fc40007ffe0ff */
[----:B------:R-:W-:Y:S02]  /*1b5c0*/  IADD3 R13, R11, c[0x0][0x198], RZ ;  /* 0x000066000b0d7a10 */ /* 0x000fe40007ffe0ff */
[----:B------:R-:W-:Y:S02]  /*1b5d0*/  ISETP.LT.AND P5, PT, R3, c[0x0][0x17c], !P0 ;  /* 0x00005f0003007a0c */ /* 0x000fe400047a1270 */
[----:B------:R-:W-:Y:S02]  /*1b5e0*/  IADD3 R3, R22, 0x74, RZ ;  /* 0x0000007416037810 */ /* 0x000fe40007ffe0ff */
[----:B------:R-:W-:Y:S02]  /*1b5f0*/  LEA R8, P6, R13, R2, 0x1 ;  /* 0x000000020d087211 */ /* 0x000fe400078c08ff */
[----:B------:R-:W-:Y:S02]  /*1b600*/  ISETP.LT.AND P4, PT, R3, c[0x0][0x17c], !P0 ;  /* 0x00005f0003007a0c */ /* 0x000fe40004781270 */
[----:B------:R-:W-:-:S02]  /*1b610*/  IADD3 R11, R13, c[0x0][0x198], RZ ;  /* 0x000066000d0b7a10 */ /* 0x000fc40007ffe0ff */
[C---:B------:R-:W-:Y:S02]  /*1b620*/  IADD3 R3, R22.reuse, 0x75, RZ ;  /* 0x0000007516037810 */ /* 0x040fe40007ffe0ff */
[----:B------:R-:W-:Y:S02]  /*1b630*/  LEA.HI.X.SX32 R9, R13, R0, 0x1, P6 ;  /* 0x000000000d097211 */ /* 0x000fe400030f0eff */
[----:B------:R-:W-:Y:S02]  /*1b640*/  LEA R4, P6, R11, R2, 0x1 ;  /* 0x000000020b047211 */ /* 0x000fe400078c08ff */
[----:B------:R-:W-:Y:S02]  /*1b650*/  ISETP.LT.AND P3, PT, R3, c[0x0][0x17c], !P0 ;  /* 0x00005f0003007a0c */ /* 0x000fe40004761270 */
[C---:B------:R-:W-:Y:S02]  /*1b660*/  IADD3 R13, R11.reuse, c[0x0][0x198], RZ ;  /* 0x000066000b0d7a10 */ /* 0x040fe40007ffe0ff */
[----:B------:R-:W-:Y:S01]  /*1b670*/  IADD3 R3, R22, 0x76, RZ ;  /* 0x0000007616037810 */ /* 0x000fe20007ffe0ff */
[----:B------:R0:W-:Y:S01]  /*1b680*/  @P5 STG.E.U16 [R8.64], R6 ;  /* 0x0000000608005986 */ /* 0x0001e2000c101504 */
[----:B------:R-:W-:-:S02]  /*1b690*/  LEA.HI.X.SX32 R5, R11, R0, 0x1, P6 ;  /* 0x000000000b057211 */ /* 0x000fc400030f0eff */
[----:B------:R-:W-:Y:S02]  /*1b6a0*/  ISETP.LT.AND P2, PT, R3, c[0x0][0x17c], !P0 ;  /* 0x00005f0003007a0c */ /* 0x000fe40004741270 */
[C---:B------:R-:W-:Y:S02]  /*1b6b0*/  IADD3 R11, R13.reuse, c[0x0][0x198], RZ ;  /* 0x000066000d0b7a10 */ /* 0x040fe40007ffe0ff */
[----:B------:R-:W-:Y:S02]  /*1b6c0*/  IADD3 R3, R22, 0x77, RZ ;  /* 0x0000007716037810 */ /* 0x000fe40007ffe0ff */
[----:B0-----:R-:W-:Y:S01]  /*1b6d0*/  LEA R8, P6, R13, R2, 0x1 ;  /* 0x000000020d087211 */ /* 0x001fe200078c08ff */
[----:B------:R0:W-:Y:S01]  /*1b6e0*/  @P4 STG.E.U16 [R4.64], R7 ;  /* 0x0000000704004986 */ /* 0x0001e2000c101504 */
[----:B------:R-:W-:Y:S02]  /*1b6f0*/  ISETP.LT.AND P1, PT, R3, c[0x0][0x17c], !P0 ;  /* 0x00005f0003007a0c */ /* 0x000fe40004721270 */
[----:B------:R-:W-:-:S02]  /*1b700*/  LEA.HI.X.SX32 R9, R13, R0, 0x1, P6 ;  /* 0x000000000d097211 */ /* 0x000fc400030f0eff */
[C---:B------:R-:W-:Y:S02]  /*1b710*/  LEA R10, P6, R11.reuse, R2, 0x1 ;  /* 0x000000020b0a7211 */ /* 0x040fe400078c08ff */
[C---:B------:R-:W-:Y:S02]  /*1b720*/  IADD3 R13, R11.reuse, c[0x0][0x198], RZ ;  /* 0x000066000b0d7a10 */ /* 0x040fe40007ffe0ff */
[----:B------:R-:W-:Y:S02]  /*1b730*/  IADD3 R3, R22, 0x78, RZ ;  /* 0x0000007816037810 */ /* 0x000fe40007ffe0ff */
[----:B------:R-:W-:Y:S02]  /*1b740*/  LEA.HI.X.SX32 R11, R11, R0, 0x1, P6 ;  /* 0x000000000b0b7211 */ /* 0x000fe400030f0eff */
[----:B0-----:R-:W-:Y:S02]  /*1b750*/  PRMT R5, R7, 0x7632, R5 ;  /* 0x0000763207057816 */ /* 0x001fe40000000005 */
[----:B------:R-:W-:-:S02]  /*1b760*/  LEA R4, P6, R13, R2, 0x1 ;  /* 0x000000020d047211 */ /* 0x000fc400078c08ff */
[----:B------:R-:W-:Y:S02]  /*1b770*/  ISETP.LT.AND P5, PT, R3, c[0x0][0x17c], !P0 ;  /* 0x00005f0003007a0c */ /* 0x000fe400047a1270 */
[----:B------:R-:W-:Y:S01]  /*1b780*/  IADD3 R7, R13, c[0x0][0x198], RZ ;  /* 0x000066000d077a10 */ /* 0x000fe20007ffe0ff */
[----:B------:R0:W-:Y:S01]  /*1b790*/  @P3 STG.E.U16 [R8.64], R5 ;  /* 0x0000000508003986 */ /* 0x0001e2000c101504 */
[----:B------:R-:W-:-:S04]  /*1b7a0*/  IADD3 R3, R22, 0x79, RZ ;  /* 0x0000007916037810 */ /* 0x000fc80007ffe0ff */
[----:B------:R-:W-:Y:S02]  /*1b7b0*/  ISETP.LT.AND P4, PT, R3, c[0x0][0x17c], !P0 ;  /* 0x00005f0003007a0c */ /* 0x000fe40004781270 */
[----:B------:R-:W-:Y:S02]  /*1b7c0*/  IADD3 R3, R22, 0x7a, RZ ;  /* 0x0000007a16037810 */ /* 0x000fe40007ffe0ff */
[----:B0-----:R-:W-:Y:S02]  /*1b7d0*/  LEA.HI.X.SX32 R5, R13, R0, 0x1, P6 ;  /* 0x000000000d057211 */ /* 0x001fe400030f0eff */
[C---:B------:R-:W-:Y:S02]  /*1b7e0*/  LEA R6, P6, R7.reuse, R2, 0x1 ;  /* 0x0000000207067211 */ /* 0x040fe400078c08ff */
[----:B------:R-:W-:Y:S02]  /*1b7f0*/  IADD3 R9, R7, c[0x0][0x198], RZ ;  /* 0x0000660007097a10 */ /* 0x000fe40007ffe0ff */
[----:B------:R-:W-:Y:S01]  /*1b800*/  PRMT R13, R19, 0x7632, R13 ;  /* 0x00007632130d7816 */ /* 0x000fe2000000000d */
[----:B------:R0:W-:Y:S01]  /*1b810*/  @P2 STG.E.U16 [R10.64], R19 ;  /* 0x000000130a002986 */ /* 0x0001e2000c101504 */
[----:B------:R-:W-:-:S02]  /*1b820*/  LEA.HI.X.SX32 R7, R7, R0, 0x1, P6 ;  /* 0x0000000007077211 */ /* 0x000fc400030f0eff */
[----:B------:R-:W-:Y:S02]  /*1b830*/  LEA R12, P6, R9, R2, 0x1 ;  /* 0x00000002090c7211 */ /* 0x000fe400078c08ff */
[----:B------:R-:W-:Y:S01]  /*1b840*/  ISETP.LT.AND P3, PT, R3, c[0x0][0x17c], !P0 ;  /* 0x00005f0003007a0c */ /* 0x000fe20004761270 */
[----:B------:R1:W-:Y:S01]  /*1b850*/  @P1 STG.E.U16 [R4.64], R13 ;  /* 0x0000000d04001986 */ /* 0x0003e2000c101504 */
[----:B------:R-:W-:Y:S02]  /*1b860*/  IADD3 R3, R22, 0x7b, RZ ;  /* 0x0000007b16037810 */ /* 0x000fe40007ffe0ff */
[----:B0-----:R-:W-:Y:S02]  /*1b870*/  IADD3 R11, R9, c[0x0][0x198], RZ ;  /* 0x00006600090b7a10 */ /* 0x001fe40007ffe0ff */
[----:B------:R-:W-:Y:S02]  /*1b880*/  ISETP.LT.AND P2, PT, R3, c[0x0][0x17c], !P0 ;  /* 0x00005f0003007a0c */ /* 0x000fe40004741270 */
[----:B-1----:R-:W-:-:S02]  /*1b890*/  LEA.HI.X.SX32 R13, R9, R0, 0x1, P6 ;  /* 0x00000000090d7211 */ /* 0x002fc400030f0eff */
[C---:B------:R-:W-:Y:S02]  /*1b8a0*/  LEA R10, P6, R11.reuse, R2, 0x1 ;  /* 0x000000020b0a7211 */ /* 0x040fe400078c08ff */
[C---:B------:R-:W-:Y:S02]  /*1b8b0*/  IADD3 R5, R11.reuse, c[0x0][0x198], RZ ;  /* 0x000066000b057a10 */ /* 0x040fe40007ffe0ff */
[----:B------:R-:W-:Y:S02]  /*1b8c0*/  IADD3 R3, R22, 0x7c, RZ ;  /* 0x0000007c16037810 */ /* 0x000fe40007ffe0ff */
[----:B------:R-:W-:Y:S02]  /*1b8d0*/  LEA.HI.X.SX32 R11, R11, R0, 0x1, P6 ;  /* 0x000000000b0b7211 */ /* 0x000fe400030f0eff */
[----:B------:R-:W-:Y:S02]  /*1b8e0*/  ISETP.LT.AND P1, PT, R3, c[0x0][0x17c], !P0 ;  /* 0x00005f0003007a0c */ /* 0x000fe40004721270 */
[----:B------:R-:W-:Y:S01]  /*1b8f0*/  IADD3 R15, R5, c[0x0][0x198], RZ ;  /* 0x00006600050f7a10 */ /* 0x000fe20007ffe0ff */
[----:B------:R-:W-:Y:S04]  /*1b900*/  STL [R1+0x6d8], R17 ;  /* 0x0006d81101007387 */ /* 0x000fe80000100800 */
[----:B--2---:R-:W0:Y:S04]  /*1b910*/  LDS.128 R16, [R28] ;  /* 0x000000001c107984 */ /* 0x004e280000000c00 */
[----:B---3--:R1:W-:Y:S02]  /*1b920*/  @P5 STG.E.U16 [R6.64], R26 ;  /* 0x0000001a06005986 */ /* 0x0083e4000c101504 */
[----:B-1----:R-:W-:-:S02]  /*1b930*/  PRMT R7, R26, 0x7632, R7 ;  /* 0x000076321a077816 */ /* 0x002fc40000000007 */
[----:B------:R-:W-:-:S03]  /*1b940*/  LEA R6, P6, R5, R2, 0x1 ;  /* 0x0000000205067211 */ /* 0x000fc600078c08ff */
[----:B------:R1:W-:Y:S04]  /*1b950*/  @P4 STG.E.U16 [R12.64], R7 ;  /* 0x000000070c004986 */ /* 0x0003e8000c101504 */
[----:B----4-:R2:W-:Y:S01]  /*1b960*/  @P3 STG.E.U16 [R10.64], R24 ;  /* 0x000000180a003986 */ /* 0x0105e2000c101504 */
[----:B-1----:R-:W-:Y:S02]  /*1b970*/  LEA.HI.X.SX32 R7, R5, R0, 0x1, P6 ;  /* 0x0000000005077211 */ /* 0x002fe400030f0eff */
[C---:B------:R-:W-:Y:S02]  /*1b980*/  LEA R8, P6, R15.reuse, R2, 0x1 ;  /* 0x000000020f087211 */ /* 0x040fe400078c08ff */
[----:B------:R-:W-:Y:S02]  /*1b990*/  PRMT R5, R24, 0x7632, R5 ;  /* 0x0000763218057816 */ /* 0x000fe40000000005 */
[----:B------:R-:W-:-:S02]  /*1b9a0*/  LEA.HI.X.SX32 R9, R15, R0, 0x1, P6 ;  /* 0x000000000f097211 */ /* 0x000fc400030f0eff */
[----:B--2---:R-:W-:Y:S01]  /*1b9b0*/  PRMT R10, R25, 0x7632, R10 ;  /* 0x00007632190a7816 */ /* 0x004fe2000000000a */
[----:B------:R-:W-:Y:S04]  /*1b9c0*/  @P2 STG.E.U16 [R6.64], R5 ;  /* 0x0000000506002986 */ /* 0x000fe8000c101504 */
[----:B------:R-:W-:Y:S04]  /*1b9d0*/  @P1 STG.E.U16 [R8.64], R25 ;  /* 0x0000001908001986 */ /* 0x000fe8000c101504 */
[----:B------:R-:W1:Y:S04]  /*1b9e0*/  LDS.128 R24, [R29] ;  /* 0x000000001d187984 */ /* 0x000e680000000c00 */
[----:B0-----:R-:W-:Y:S04]  /*1b9f0*/  STL [R1+0x44], R17 ;  /* 0x0000441101007387 */ /* 0x001fe80000100800 */
[----:B------:R-:W-:Y:S04]  /*1ba00*/  STL.64 [R1+0x48], R18 ;  /* 0x0000481201007387 */ /* 0x000fe80000100a00 */
[----:B-1----:R-:W-:Y:S04]  /*1ba10*/  STL [R1+0x54], R25 ;  /* 0x0000541901007387 */ /* 0x002fe80000100800 */
[----:B------:R0:W-:Y:S04]  /*1ba20*/  STL.64 [R1+0x58], R26 ;  /* 0x0000581a01007387 */ /* 0x0001e80000100a00 */
[----:B0-----:R-:W2:Y:S01]  /*1ba30*/  LDL.LU R27, [R1+0x6e0] ;  /* 0x0006e000011b7983 */ /* 0x001ea20000300800 */
[----:B------:R-:W-:-:S02]  /*1ba40*/  IADD3 R3, R22, 0x7d, RZ ;  /* 0x0000007d16037810 */ /* 0x000fc40007ffe0ff */
[----:B------:R-:W-:Y:S02]  /*1ba50*/  IADD3 R15, R15, c[0x0][0x198], RZ ;  /* 0x000066000f0f7a10 */ /* 0x000fe40007ffe0ff */
[----:B------:R-:W-:Y:S02]  /*1ba60*/  ISETP.LT.AND P5, PT, R3, c[0x0][0x17c], !P0 ;  /* 0x00005f0003007a0c */ /* 0x000fe400047a1270 */
[----:B------:R-:W-:Y:S02]  /*1ba70*/  IADD3 R3, R22, 0x7e, RZ ;  /* 0x0000007e16037810 */ /* 0x000fe40007ffe0ff */
[----:B------:R-:W-:Y:S02]  /*1ba80*/  LEA R4, P6, R15, R2, 0x1 ;  /* 0x000000020f047211 */ /* 0x000fe400078c08ff */
[----:B------:R-:W-:Y:S02]  /*1ba90*/  ISETP.LT.AND P4, PT, R3, c[0x0][0x17c], !P0 ;  /* 0x00005f0003007a0c */ /* 0x000fe40004781270 */
[----:B------:R-:W-:-:S02]  /*1baa0*/  IADD3 R11, R15, c[0x0][0x198], RZ ;  /* 0x000066000f0b7a10 */ /* 0x000fc40007ffe0ff */
[----:B------:R-:W-:Y:S02]  /*1bab0*/  LEA.HI.X.SX32 R5, R15, R0, 0x1, P6 ;  /* 0x000000000f057211 */ /* 0x000fe400030f0eff */
[C---:B------:R-:W-:Y:S02]  /*1bac0*/  LEA R6, P6, R11.reuse, R2, 0x1 ;  /* 0x000000020b067211 */ /* 0x040fe400078c08ff */
[----:B------:R-:W-:Y:S02]  /*1bad0*/  LOP3.LUT R23, R28, 0x40, RZ, 0x3c, !PT ;  /* 0x000000401c177812 */ /* 0x000fe400078e3cff */
[----:B------:R-:W-:Y:S01]  /*1bae0*/  LEA.HI.X.SX32 R7, R11, R0, 0x1, P6 ;  /* 0x000000000b077211 */ /* 0x000fe200030f0eff */
[----:B------:R-:W-:Y:S01]  /*1baf0*/  @P5 STG.E.U16 [R4.64], R10 ;  /* 0x0000000a04005986 */ /* 0x000fe2000c101504 */
[----:B------:R-:W-:-:S03]  /*1bb00*/  IMAD.MOV.U32 R14, RZ, RZ, R24 ;  /* 0x000000ffff0e7224 */ /* 0x000fc600078e0018 */
[----:B--2---:R-:W-:Y:S01]  /*1bb10*/  @P4 STG.E.U16 [R6.64], R27 ;  /* 0x0000001b06004986 */ /* 0x004fe2000c101504 */
[----:B------:R-:W-:-:S03]  /*1bb20*/  PRMT R8, R27, 0x7632, R8 ;  /* 0x000076321b087816 */ /* 0x000fc60000000008 */
[----:B------:R-:W0:Y:S04]  /*1bb30*/  LDS.128 R24, [R23] ;  /* 0x0000000017187984 */ /* 0x000e280000000c00 */
[----:B0-----:R-:W-:Y:S04]  /*1bb40*/  STL [R1+0x24], R25 ;  /* 0x0000241901007387 */ /* 0x001fe80000100800 */
        /* <DEDUP_REMOVED lines=10> */
[----:B------:R-:W-:-:S04]  /*1bbf0*/  LEA R6, P6, R9, R2, 0x1 ;  /* 0x0000000209067211 */ /* 0x000fc800078c08ff */
[C---:B------:R-:W-:Y:S01]  /*1bc00*/  LEA.HI.X.SX32 R7, R9.reuse, R0, 0x1, P6 ;  /* 0x0000000009077211 */ /* 0x040fe200030f0eff */
[----:B------:R-:W-:Y:S01]  /*1bc10*/  @P3 STG.E.U16 [R4.64], R8 ;  /* 0x0000000804003986 */ /* 0x000fe2000c101504 */
[----:B------:R-:W-:Y:S02]  /*1bc20*/  IADD3 R11, R9, c[0x0][0x198], RZ ;  /* 0x00006600090b7a10 */ /* 0x000fe40007ffe0ff */
[----:B------:R-:W-:Y:S01]  /*1bc30*/  PRMT R9, R16, 0x7632, R9 ;  /* 0x0000763210097816 */ /* 0x000fe20000000009 */
[----:B------:R0:W-:Y:S01]  /*1bc40*/  @P2 STG.E.U16 [R6.64], R16 ;  /* 0x0000001006002986 */ /* 0x0001e2000c101504 */
[----:B------:R-:W-:-:S04]  /*1bc50*/  IADD3 R3, R22, 0x81, RZ ;  /* 0x0000008116037810 */ /* 0x000fc80007ffe0ff */
[----:B------:R-:W-:Y:S02]  /*1bc60*/  ISETP.LT.AND P1, PT, R3, c[0x0][0x17c], !P0 ;  /* 0x00005f0003007a0c */ /* 0x000fe40004721270 */
[----:B------:R-:W-:-:S04]  /*1bc70*/  IADD3 R3, R22, 0x82, RZ ;  /* 0x0000008216037810 */ /* 0x000fc80007ffe0ff */
[----:B------:R-:W-:Y:S02]  /*1bc80*/  ISETP.LT.AND P5, PT, R3, c[0x0][0x17c], !P0 ;  /* 0x00005f0003007a0c */ /* 0x000fe400047a1270 */
[----:B------:R-:W-:-:S04]  /*1bc90*/  IADD3 R3, R22, 0x83, RZ ;  /* 0x0000008316037810 */ /* 0x000fc80007ffe0ff */
[----:B------:R-:W-:Y:S02]  /*1bca0*/  ISETP.LT.AND P4, PT, R3, c[0x0][0x17c], !P0 ;  /* 0x00005f0003007a0c */ /* 0x000fe40004781270 */
[C---:B------:R-:W-:Y:S02]  /*1bcb0*/  IADD3 R3, R22.reuse, 0x84, RZ ;  /* 0x0000008416037810 */ /* 0x040fe40007ffe0ff */
[----:B0-----:R-:W-:Y:S02]  /*1bcc0*/  LEA R6, P6, R11, R2, 0x1 ;  /* 0x000000020b067211 */ /* 0x001fe400078c08ff */
[----:B------:R-:W-:Y:S02]  /*1bcd0*/  ISETP.LT.AND P3, PT, R3, c[0x0][0x17c], !P0 ;  /* 0x00005f0003007a0c */ /* 0x000fe40004761270 */
[----:B------:R-:W-:Y:S02]  /*1bce0*/  IADD3 R3, R22, 0x85, RZ ;  /* 0x0000008516037810 */ /* 0x000fe40007ffe0ff */
[----:B------:R-:W-:-:S02]  /*1bcf0*/  LEA.HI.X.SX32 R7, R11, R0, 0x1, P6 ;  /* 0x000000000b077211 */ /* 0x000fc400030f0eff */
[----:B------:R-:W-:Y:S02]  /*1bd00*/  ISETP.LT.AND P2, PT, R3, c[0x0][0x17c], !P0 ;  /* 0x00005f0003007a0c */ /* 0x000fe40004741270 */
[----:B------:R-:W-:-:S04]  /*1bd10*/  IADD3 R3, R11, c[0x0][0x198], RZ ;  /* 0x000066000b037a10 */ /* 0x000fc80007ffe0ff */
[C---:B------:R-:W-:Y:S02]  /*1bd20*/  LEA R4, P6, R3.reuse, R2, 0x1 ;  /* 0x0000000203047211 */ /* 0x040fe400078c08ff */
[C---:B------:R-:W-:Y:S01]  /*1bd30*/  IADD3 R8, R3.reuse, c[0x0][0x198], RZ ;  /* 0x0000660003087a10 */ /* 0x040fe20007ffe0ff */
[----:B------:R0:W-:Y:S01]  /*1bd40*/  @P1 STG.E.U16 [R6.64], R9 ;  /* 0x0000000906001986 */ /* 0x0001e2000c101504 */
[----:B------:R-:W-:Y:S02]  /*1bd50*/  LEA.HI.X.SX32 R5, R3, R0, 0x1, P6 ;  /* 0x0000000003057211 */ /* 0x000fe400030f0eff */
[----:B------:R-:W-:-:S03]  /*1bd60*/  IADD3 R3, R8, c[0x0][0x198], RZ ;  /* 0x0000660008037a10 */ /* 0x000fc60007ffe0ff */
[----:B------:R1:W-:Y:S01]  /*1bd70*/  @P5 STG.E.U16 [R4.64], R14 ;  /* 0x0000000e04005986 */ /* 0x0003e2000c101504 */
[----:B0-----:R-:W-:-:S04]  /*1bd80*/  LEA R6, P6, R8, R2, 0x1 ;  /* 0x0000000208067211 */ /* 0x001fc800078c08ff */
[----:B------:R-:W-:Y:S02]  /*1bd90*/  LEA.HI.X.SX32 R7, R8, R0, 0x1, P6 ;  /* 0x0000000008077211 */ /* 0x000fe400030f0eff */
[----:B------:R-:W-:Y:S02]  /*1bda0*/  PRMT R8, R14, 0x7632, R8 ;  /* 0x000076320e087816 */ /* 0x000fe40000000008 */
[C---:B-1----:R-:W-:Y:S01]  /*1bdb0*/  LEA R4, P6, R3.reuse, R2, 0x1 ;  /* 0x0000000203047211 */ /* 0x042fe200078c08ff */
[----:B------:R-:W-:Y:S01]  /*1bdc0*/  IMAD.MOV.U32 R13, RZ, RZ, R24 ;  /* 0x000000ffff0d7224 */ /* 0x000fe200078e0018 */
[----:B------:R-:W-:Y:S02]  /*1bdd0*/  IADD3 R9, R22, 0x88, RZ ;  /* 0x0000008816097810 */ /* 0x000fe40007ffe0ff */
[----:B------:R-:W-:Y:S01]  /*1bde0*/  LEA.HI.X.SX32 R5, R3, R0, 0x1, P6 ;  /* 0x0000000003057211 */ /* 0x000fe200030f0eff */
[----:B------:R0:W-:Y:S01]  /*1bdf0*/  @P4 STG.E.U16 [R6.64], R8 ;  /* 0x0000000806004986 */ /* 0x0001e2000c101504 */
[----:B------:R-:W-:-:S02]  /*1be00*/  ISETP.LT.AND P4, PT, R9, c[0x0][0x17c], !P0 ;  /* 0x00005f0009007a0c */ /* 0x000fc40004781270 */
[----:B------:R-:W-:Y:S01]  /*1be10*/  PRMT R9, R13, 0x7632, R9 ;  /* 0x000076320d097816 */ /* 0x000fe20000000009 */
[----:B------:R1:W-:Y:S01]  /*1be20*/  @P3 STG.E.U16 [R4.64], R13 ;  /* 0x0000000d04003986 */ /* 0x0003e2000c101504 */
[C---:B------:R-:W-:Y:S02]  /*1be30*/  IADD3 R10, R22.reuse, 0x86, RZ ;  /* 0x00000086160a7810 */ /* 0x040fe40007ffe0ff */
[----:B0-----:R-:W-:Y:S02]  /*1be40*/  IADD3 R7, R3, c[0x0][0x198], RZ ;  /* 0x0000660003077a10 */ /* 0x001fe40007ffe0ff */
[----:B------:R-:W-:Y:S02]  /*1be50*/  IADD3 R3, R22, 0x89, RZ ;  /* 0x0000008916037810 */ /* 0x000fe40007ffe0ff */
[----:B------:R-:W-:Y:S02]  /*1be60*/  LEA R6, P6, R7, R2, 0x1 ;  /* 0x0000000207067211 */ /* 0x000fe400078c08ff */
[----:B------:R-:W-:-:S02]  /*1be70*/  ISETP.LT.AND P3, PT, R3, c[0x0][0x17c], !P0 ;  /* 0x00005f0003007a0c */ /* 0x000fc40004761270 */
[----:B------:R-:W-:Y:S02]  /*1be80*/  ISETP.LT.AND P1, PT, R10, c[0x0][0x17c], !P0 ;  /* 0x00005f000a007a0c */ /* 0x000fe40004721270 */
[C---:B------:R-:W-:Y:S02]  /*1be90*/  IADD3 R3, R7.reuse, c[0x0][0x198], RZ ;  /* 0x0000660007037a10 */ /* 0x040fe40007ffe0ff */
[----:B------:R-:W-:Y:S02]  /*1bea0*/  LEA.HI.X.SX32 R7, R7, R0, 0x1, P6 ;  /* 0x0000000007077211 */ /* 0x000fe400030f0eff */
[C---:B-1----:R-:W-:Y:S02]  /*1beb0*/  LEA R4, P6, R3.reuse, R2, 0x1 ;  /* 0x0000000203047211 */ /* 0x042fe400078c08ff */
[C---:B------:R-:W-:Y:S01]  /*1bec0*/  IADD3 R8, R3.reuse, c[0x0][0x198], RZ ;  /* 0x0000660003087a10 */ /* 0x040fe20007ffe0ff */
[----:B------:R0:W-:Y:S01]  /*1bed0*/  @P2 STG.E.U16 [R6.64], R9 ;  /* 0x0000000906002986 */ /* 0x0001e2000c101504 */
[----:B------:R-:W-:-:S02]  /*1bee0*/  LEA.HI.X.SX32 R5, R3, R0, 0x1, P6 ;  /* 0x0000000003057211 */ /* 0x000fc400030f0eff */
[----:B------:R-:W-:Y:S02]  /*1bef0*/  IADD3 R3, R8, c[0x0][0x198], RZ ;  /* 0x0000660008037a10 */ /* 0x000fe40007ffe0ff */
[----:B0-----:R-:W-:Y:S02]  /*1bf00*/  IADD3 R7, R22, 0x8b, RZ ;  /* 0x0000008b16077810 */ /* 0x001fe40007ffe0ff */
[----:B------:R-:W-:Y:S01]  /*1bf10*/  LEA R6, P6, R8, R2, 0x1 ;  /* 0x0000000208067211 */ /* 0x000fe200078c08ff */
[----:B--2---:R-:W0:Y:S04]  /*1bf20*/  LDS.128 R16, [R26] ;  /* 0x000000001a107984 */ /* 0x004e280000000c00 */
[----:B0-----:R-:W-:Y:S01]  /*1bf30*/  STL [R1+0x74], R17 ;  /* 0x0000741101007387 */ /* 0x001fe20000100800 */
[----:B------:R-:W-:-:S03]  /*1bf40*/  IMAD.MOV.U32 R11, RZ, RZ, R16 ;  /* 0x000000ffff0b7224 */ /* 0x000fc600078e0010 */
[----:B------:R-:W-:Y:S04]  /*1bf50*/  STL.64 [R1+0x78], R18 ;  /* 0x0000781201007387 */ /* 0x000fe80000100a00 */
[----:B------:R-:W0:Y:S04]  /*1bf60*/  LDS.128 R16, [R28+0x800] ;  /* 0x000800001c107984 */ /* 0x000e280000000c00 */
        /* <DEDUP_REMOVED lines=8> */
[----:B------:R1:W-:Y:S01]  /*1bff0*/  @P1 STG.E.U16 [R4.64], R11 ;  /* 0x0000000b04001986 */ /* 0x0003e2000c101504 */
[----:B------:R-:W-:Y:S02]  /*1c000*/  ISETP.LT.AND P1, PT, R7, c[0x0][0x17c], !P0 ;  /* 0x00005f0007007a0c */ /* 0x000fe40004721270 */
[----:B------:R-:W-:-:S02]  /*1c010*/  LEA.HI.X.SX32 R7, R8, R0, 0x1, P6 ;  /* 0x0000000008077211 */ /* 0x000fc400030f0eff */
[----:B------:R-:W-:Y:S02]  /*1c020*/  PRMT R8, R11, 0x7632, R8 ;  /* 0x000076320b087816 */ /* 0x000fe40000000008 */
[----:B------:R-:W-:Y:S01]  /*1c030*/  IADD3 R10, R22, 0x87, RZ ;  /* 0x00000087160a7810 */ /* 0x000fe20007ffe0ff */
[----:B0-----:R-:W-:Y:S01]  /*1c040*/  STL [R1+0x84], R17 ;  /* 0x0000841101007387 */ /* 0x001fe20000100800 */
[----:B-1----:R-:W-:-:S03]  /*1c050*/  IMAD.MOV.U32 R11, RZ, RZ, R16 ;  /* 0x000000ffff0b7224 */ /* 0x002fc600078e0010 */
[----:B------:R-:W-:Y:S04]  /*1c060*/  STL.64 [R1+0x88], R18 ;  /* 0x0000881201007387 */ /* 0x000fe80000100a00 */
[----:B------:R-:W0:Y:S01]  /*1c070*/  LDS.128 R16, [R26+0x800] ;  /* 0x000800001a107984 */ /* 0x000e220000000c00 */
[----:B------:R-:W-:Y:S02]  /*1c080*/  ISETP.LT.AND P5, PT, R10, c[0x0][0x17c], !P0 ;  /* 0x00005f000a007a0c */ /* 0x000fe400047a1270 */
[C---:B------:R-:W-:Y:S01]  /*1c090*/  LEA R4, P6, R3.reuse, R2, 0x1 ;  /* 0x0000000203047211 */ /* 0x040fe200078c08ff */
[----:B------:R-:W-:Y:S01]  /*1c0a0*/  LDS.128 R24, [R26+0x1000] ;  /* 0x001000001a187984 */ /* 0x000fe20000000c00 */
[----:B------:R-:W-:Y:S02]  /*1c0b0*/  IADD3 R9, R22, 0x8c, RZ ;  /* 0x0000008c16097810 */ /* 0x000fe40007ffe0ff */
[----:B------:R-:W-:-:S07]  /*1c0c0*/  LEA.HI.X.SX32 R5, R3, R0, 0x1, P6 ;  /* 0x0000000003057211 */ /* 0x000fce00030f0eff */
[----:B------:R-:W-:Y:S01]  /*1c0d0*/  @P5 STG.E.U16 [R6.64], R8 ;  /* 0x0000000806005986 */ /* 0x000fe2000c101504 */
[----:B------:R-:W-:Y:S02]  /*1c0e0*/  ISETP.LT.AND P5, PT, R9, c[0x0][0x17c], !P0 ;  /* 0x00005f0009007a0c */ /* 0x000fe400047a1270 */
[----:B------:R-:W-:Y:S01]  /*1c0f0*/  PRMT R9, R14, 0x7632, R9 ;  /* 0x000076320e097816 */ /* 0x000fe20000000009 */
[----:B------:R1:W-:Y:S04]  /*1c100*/  @P4 STG.E.U16 [R4.64], R14 ;  /* 0x0000000e04004986 */ /* 0x0003e8000c101504 */
[----:B0-----:R-:W-:Y:S01]  /*1c110*/  STL [R1+0x4], R17 ;  /* 0x0000041101007387 */ /* 0x001fe20000100800 */
[----:B-1----:R-:W-:-:S03]  /*1c120*/  IMAD.MOV.U32 R14, RZ, RZ, R16 ;  /* 0x000000ffff0e7224 */ /* 0x002fc600078e0010 */
[----:B------:R-:W-:Y:S04]  /*1c130*/  STL.64 [R1+0x8], R18 ;  /* 0x0000081201007387 */ /* 0x000fe80000100a00 */
[----:B------:R-:W0:Y:S01]  /*1c140*/  LDS.128 R16, [R28+0x1000] ;  /* 0x001000001c107984 */ /* 0x000e220000000c00 */
[----:B------:R-:W-:Y:S02]  /*1c150*/  IADD3 R7, R3, c[0x0][0x198], RZ ;  /* 0x0000660003077a10 */ /* 0x000fe40007ffe0ff */
[C---:B------:R-:W-:Y:S02]  /*1c160*/  IADD3 R3, R22.reuse, 0x8d, RZ ;  /* 0x0000008d16037810 */ /* 0x040fe40007ffe0ff */
[----:B------:R-:W-:Y:S02]  /*1c170*/  IADD3 R10, R22, 0x8a, RZ ;  /* 0x0000008a160a7810 */ /* 0x000fe40007ffe0ff */
[----:B------:R-:W-:-:S02]  /*1c180*/  LEA R6, P6, R7, R2, 0x1 ;  /* 0x0000000207067211 */ /* 0x000fc400078c08ff */
[----:B------:R-:W-:Y:S02]  /*1c190*/  ISETP.LT.AND P4, PT, R3, c[0x0][0x17c], !P0 ;  /* 0x00005f0003007a0c */ /* 0x000fe40004781270 */
[----:B------:R-:W-:Y:S02]  /*1c1a0*/  ISETP.LT.AND P2, PT, R10, c[0x0][0x17c], !P0 ;  /* 0x00005f000a007a0c */ /* 0x000fe40004741270 */
[C---:B------:R-:W-:Y:S02]  /*1c1b0*/  IADD3 R3, R7.reuse, c[0x0][0x198], RZ ;  /* 0x0000660007037a10 */ /* 0x040fe40007ffe0ff */
[----:B------:R-:W-:Y:S02]  /*1c1c0*/  LEA.HI.X.SX32 R7, R7, R0, 0x1, P6 ;  /* 0x0000000007077211 */ /* 0x000fe400030f0eff */
[C---:B------:R-:W-:Y:S02]  /*1c1d0*/  LEA R4, P6, R3.reuse, R2, 0x1 ;  /* 0x0000000203047211 */ /* 0x040fe400078c08ff */
[C---:B------:R-:W-:Y:S01]  /*1c1e0*/  IADD3 R8, R3.reuse, c[0x0][0x198], RZ ;  /* 0x0000660003087a10 */ /* 0x040fe20007ffe0ff */
[----:B------:R1:W-:Y:S01]  /*1c1f0*/  @P3 STG.E.U16 [R6.64], R9 ;  /* 0x0000000906003986 */ /* 0x0003e2000c101504 */
[----:B------:R-:W-:-:S02]  /*1c200*/  LEA.HI.X.SX32 R5, R3, R0, 0x1, P6 ;  /* 0x0000000003057211 */ /* 0x000fc400030f0eff */
[----:B------:R-:W-:-:S03]  /*1c210*/  IADD3 R3, R8, c[0x0][0x198], RZ ;  /* 0x0000660008037a10 */ /* 0x000fc60007ffe0ff */
[----:B------:R2:W-:Y:S01]  /*1c220*/  @P2 STG.E.U16 [R4.64], R13 ;  /* 0x0000000d04002986 */ /* 0x0005e2000c101504 */
[----:B-1----:R-:W-:Y:S02]  /*1c230*/  IADD3 R7, R22, 0x8f, RZ ;  /* 0x0000008f16077810 */ /* 0x002fe40007ffe0ff */
[C---:B------:R-:W-:Y:S02]  /*1c240*/  LEA R6, P6, R8.reuse, R2, 0x1 ;  /* 0x0000000208067211 */ /* 0x040fe400078c08ff */
[----:B------:R-:W-:Y:S02]  /*1c250*/  ISETP.LT.AND P2, PT, R7, c[0x0][0x17c], !P0 ;  /* 0x00005f0007007a0c */ /* 0x000fe40004741270 */
[----:B------:R-:W-:Y:S02]  /*1c260*/  LEA.HI.X.SX32 R7, R8, R0, 0x1, P6 ;  /* 0x0000000008077211 */ /* 0x000fe400030f0eff */
[----:B------:R-:W-:Y:S01]  /*1c270*/  PRMT R8, R13, 0x7632, R8 ;  /* 0x000076320d087816 */ /* 0x000fe20000000008 */
[----:B0-----:R-:W-:Y:S01]  /*1c280*/  STL [R1+0x64], R17 ;  /* 0x0000641101007387 */ /* 0x001fe20000100800 */
[----:B--2---:R-:W-:-:S03]  /*1c290*/  IMAD.MOV.U32 R13, RZ, RZ, R16 ;  /* 0x000000ffff0d7224 */ /* 0x004fc600078e0010 */
[----:B------:R-:W-:Y:S04]  /*1c2a0*/  STL.64 [R1+0x68], R18 ;  /* 0x0000681201007387 */ /* 0x000fe80000100a00 */
[----:B------:R-:W0:Y:S01]  /*1c2b0*/  LDS.128 R16, [R29+0x1000] ;  /* 0x001000001d107984 */ /* 0x000e220000000c00 */
[C---:B------:R-:W-:Y:S02]  /*1c2c0*/  LEA R4, P6, R3.reuse, R2, 0x1 ;  /* 0x0000000203047211 */ /* 0x040fe400078c08ff */
[C---:B------:R-:W-:Y:S01]  /*1c2d0*/  IADD3 R9, R22.reuse, 0x90, RZ ;  /* 0x0000009016097810 */ /* 0x040fe20007ffe0ff */
[----:B------:R1:W-:Y:S01]  /*1c2e0*/  @P1 STG.E.U16 [R6.64], R8 ;  /* 0x0000000806001986 */ /* 0x0003e2000c101504 */
[----:B------:R-:W-:Y:S02]  /*1c2f0*/  LEA.HI.X.SX32 R5, R3, R0, 0x1, P6 ;  /* 0x0000000003057211 */ /* 0x000fe400030f0eff */
[----:B------:R-:W-:-:S02]  /*1c300*/  IADD3 R10, R22, 0x8e, RZ ;  /* 0x0000008e160a7810 */ /* 0x000fc40007ffe0ff */
[----:B------:R-:W-:Y:S01]  /*1c310*/  ISETP.LT.AND P1, PT, R9, c[0x0][0x17c], !P0 ;  /* 0x00005f0009007a0c */ /* 0x000fe20004721270 */
[----:B------:R2:W-:Y:S01]  /*1c320*/  @P5 STG.E.U16 [R4.64], R11 ;  /* 0x0000000b04005986 */ /* 0x0005e2000c101504 */
[----:B------:R-:W-:Y:S02]  /*1c330*/  PRMT R9, R11, 0x7632, R9 ;  /* 0x000076320b097816 */ /* 0x000fe40000000009 */
[----:B-1----:R-:W-:Y:S02]  /*1c340*/  IADD3 R6, R3, c[0x0][0x198], RZ ;  /* 0x0000660003067a10 */ /* 0x002fe40007ffe0ff */
[----:B------:R-:W-:Y:S02]  /*1c350*/  IADD3 R3, R22, 0x91, RZ ;  /* 0x0000009116037810 */ /* 0x000fe40007ffe0ff */
[----:B------:R-:W-:Y:S02]  /*1c360*/  ISETP.LT.AND P3, PT, R10, c[0x0][0x17c], !P0 ;  /* 0x00005f000a007a0c */ /* 0x000fe40004761270 */
[----:B--2---:R-:W-:-:S02]  /*1c370*/  LEA R4, P6, R6, R2, 0x1 ;  /* 0x0000000206047211 */ /* 0x004fc400078c08ff */
[----:B------:R-:W-:Y:S02]  /*1c380*/  ISETP.LT.AND P5, PT, R3, c[0x0][0x17c], !P0 ;  /* 0x00005f0003007a0c */ /* 0x000fe400047a1270 */
[C---:B------:R-:W-:Y:S02]  /*1c390*/  IADD3 R3, R6.reuse, c[0x0][0x198], RZ ;  /* 0x0000660006037a10 */ /* 0x040fe40007ffe0ff */
[----:B------:R-:W-:Y:S02]  /*1c3a0*/  LEA.HI.X.SX32 R5, R6, R0, 0x1, P6 ;  /* 0x0000000006057211 */ /* 0x000fe400030f0eff */
[C---:B------:R-:W-:Y:S02]  /*1c3b0*/  LEA R6, P6, R3.reuse, R2, 0x1 ;  /* 0x0000000203067211 */ /* 0x040fe400078c08ff */
[----:B------:R-:W-:Y:S01]  /*1c3c0*/  IADD3 R8, R3, c[0x0][0x198], RZ ;  /* 0x0000660003087a10 */ /* 0x000fe20007ffe0ff */
[----:B0-----:R-:W-:Y:S01]  /*1c3d0*/  STL [R1+0x34], R17 ;  /* 0x0000341101007387 */ /* 0x001fe20000100800 */
[----:B------:R-:W-:-:S03]  /*1c3e0*/  IMAD.MOV.U32 R11, RZ, RZ, R16 ;  /* 0x000000ffff0b7224 */ /* 0x000fc600078e0010 */
[----:B------:R-:W-:Y:S04]  /*1c3f0*/  STL.64 [R1+0x38], R18 ;  /* 0x0000381201007387 */ /* 0x000fe80000100a00 */
[----:B------:R-:W0:Y:S01]  /*1c400*/  LDS.128 R16, [R23+0x1000] ;  /* 0x0010000017107984 */ /* 0x000e220000000c00 */
[----:B------:R-:W-:-:S03]  /*1c410*/  LEA.HI.X.SX32 R7, R3, R0, 0x1, P6 ;  /* 0x0000000003077211 */ /* 0x000fc600030f0eff */
[----:B------:R1:W-:Y:S01]  /*1c420*/  @P4 STG.E.U16 [R4.64], R9 ;  /* 0x0000000904004986 */ /* 0x0003e2000c101504 */
[----:B------:R-:W-:-:S03]  /*1c430*/  IADD3 R3, R8, c[0x0][0x198], RZ ;  /* 0x0000660008037a10 */ /* 0x000fc60007ffe0ff */
[----:B------:R2:W-:Y:S01]  /*1c440*/  @P3 STG.E.U16 [R6.64], R14 ;  /* 0x0000000e06003986 */ /* 0x0005e2000c101504 */
[----:B-1----:R-:W-:Y:S02]  /*1c450*/  IADD3 R5, R22, 0x93, RZ ;  /* 0x0000009316057810 */ /* 0x002fe40007ffe0ff */
[C---:B------:R-:W-:Y:S02]  /*1c460*/  LEA R4, P6, R8.reuse, R2, 0x1 ;  /* 0x0000000208047211 */ /* 0x040fe400078c08ff */
[----:B------:R-:W-:Y:S02]  /*1c470*/  ISETP.LT.AND P3, PT, R5, c[0x0][0x17c], !P0 ;  /* 0x00005f0005007a0c */ /* 0x000fe40004761270 */
[----:B------:R-:W-:Y:S02]  /*1c480*/  LEA.HI.X.SX32 R5, R8, R0, 0x1, P6 ;  /* 0x0000000008057211 */ /* 0x000fe400030f0eff */
[----:B------:R-:W-:Y:S02]  /*1c490*/  PRMT R8, R14, 0x7632, R8 ;  /* 0x000076320e087816 */ /* 0x000fe40000000008 */
[----:B--2---:R-:W-:-:S03]  /*1c4a0*/  LEA R6, P6, R3, R2, 0x1 ;  /* 0x0000000203067211 */ /* 0x004fc600078c08ff */
[----:B------:R1:W-:Y:S01]  /*1c4b0*/  @P2 STG.E.U16 [R4.64], R8 ;  /* 0x0000000804002986 */ /* 0x0003e2000c101504 */
[----:B------:R-:W-:Y:S02]  /*1c4c0*/  LEA.HI.X.SX32 R7, R3, R0, 0x1, P6 ;  /* 0x0000000003077211 */ /* 0x000fe400030f0eff */
[----:B------:R-:W-:-:S03]  /*1c4d0*/  IADD3 R10, R22, 0x92, RZ ;  /* 0x00000092160a7810 */ /* 0x000fc60007ffe0ff */
[----:B------:R2:W-:Y:S01]  /*1c4e0*/  @P1 STG.E.U16 [R6.64], R13 ;  /* 0x0000000d06001986 */ /* 0x0005e2000c101504 */
[----:B-1----:R-:W-:Y:S02]  /*1c4f0*/  IADD3 R4, R3, c[0x0][0x198], RZ ;  /* 0x0000660003047a10 */ /* 0x002fe40007ffe0ff */
[----:B------:R-:W-:Y:S02]  /*1c500*/  IADD3 R3, R22, 0x95, RZ ;  /* 0x0000009516037810 */ /* 0x000fe40007ffe0ff */
[----:B------:R-:W-:Y:S02]  /*1c510*/  ISETP.LT.AND P4, PT, R10, c[0x0][0x17c], !P0 ;  /* 0x00005f000a007a0c */ /* 0x000fe40004781270 */
[C---:B--2---:R-:W-:Y:S02]  /*1c520*/  LEA R6, P6, R4.reuse, R2, 0x1 ;  /* 0x0000000204067211 */ /* 0x044fe400078c08ff */
[----:B------:R-:W-:Y:S02]  /*1c530*/  ISETP.LT.AND P1, PT, R3, c[0x0][0x17c], !P0 ;  /* 0x00005f0003007a0c */ /* 0x000fe40004721270 */
[----:B------:R-:W-:-:S02]  /*1c540*/  IADD3 R3, R4, c[0x0][0x198], RZ ;  /* 0x0000660004037a10 */ /* 0x000fc40007ffe0ff */
[----:B------:R-:W-:Y:S02]  /*1c550*/  PRMT R8, R13, 0x7632, R8 ;  /* 0x000076320d087816 */ /* 0x000fe40000000008 */
[----:B------:R-:W-:Y:S02]  /*1c560*/  LEA.HI.X.SX32 R7, R4, R0, 0x1, P6 ;  /* 0x0000000004077211 */ /* 0x000fe400030f0eff */
[----:B------:R-:W-:-:S03]  /*1c570*/  LEA R4, P6, R3, R2, 0x1 ;  /* 0x0000000203047211 */ /* 0x000fc600078c08ff */
[----:B------:R1:W-:Y:S01]  /*1c580*/  @P5 STG.E.U16 [R6.64], R8 ;  /* 0x0000000806005986 */ /* 0x0003e2000c101504 */
[----:B------:R-:W-:-:S03]  /*1c590*/  LEA.HI.X.SX32 R5, R3, R0, 0x1, P6 ;  /* 0x0000000003057211 */ /* 0x000fc600030f0eff */
[----:B0-----:R0:W-:Y:S04]  /*1c5a0*/  STL [R1+0x14], R17 ;  /* 0x0000141101007387 */ /* 0x0011e80000100800 */
[----:B------:R-:W-:Y:S01]  /*1c5b0*/  @P4 STG.E.U16 [R4.64], R11 ;  /* 0x0000000b04004986 */ /* 0x000fe2000c101504 */
[----:B-1----:R-:W-:-:S03]  /*1c5c0*/  IADD3 R6, R22, 0x97, RZ ;  /* 0x0000009716067810 */ /* 0x002fc60007ffe0ff */
[----:B------:R-:W-:Y:S01]  /*1c5d0*/  STL.64 [R1+0x18], R18 ;  /* 0x0000181201007387 */ /* 0x000fe20000100a00 */
[----:B------:R-:W-:-:S03]  /*1c5e0*/  ISETP.LT.AND P4, PT, R6, c[0x0][0x17c], !P0 ;  /* 0x00005f0006007a0c */ /* 0x000fc60004781270 */
[----:B0-----:R-:W2:Y:S04]  /*1c5f0*/  LDL.LU R17, [R1+0x6d8] ;  /* 0x0006d80001117983 */ /* 0x001ea80000300800 */
[----:B------:R0:W1:Y:S04]  /*1c600*/  LDS.128 R4, [R28+0x1800] ;  /* 0x001800001c047984 */ /* 0x0000680000000c00 */
[----:B0-----:R-:W3:Y:S01]  /*1c610*/  LDL.LU R28, [R1+0x460] ;  /* 0x00046000011c7983 */ /* 0x001ee20000300800 */
[----:B------:R-:W-:-:S04]  /*1c620*/  IADD3 R9, R22, 0x94, RZ ;  /* 0x0000009416097810 */ /* 0x000fc80007ffe0ff */
[----:B------:R-:W-:Y:S02]  /*1c630*/  ISETP.LT.AND P2, PT, R9, c[0x0][0x17c], !P0 ;  /* 0x00005f0009007a0c */ /* 0x000fe40004741270 */
[----:B------:R-:W-:Y:S02]  /*1c640*/  IADD3 R9, R3, c[0x0][0x198], RZ ;  /* 0x0000660003097a10 */ /* 0x000fe40007ffe0ff */
[----:B------:R-:W-:Y:S02]  /*1c650*/  IADD3 R10, R22, 0x96, RZ ;  /* 0x00000096160a7810 */ /* 0x000fe40007ffe0ff */
[C---:B------:R-:W-:Y:S02]  /*1c660*/  LEA R8, P6, R9.reuse, R2, 0x1 ;  /* 0x0000000209087211 */ /* 0x040fe400078c08ff */
[----:B------:R-:W-:Y:S02]  /*1c670*/  IADD3 R3, R9, c[0x0][0x198], RZ ;  /* 0x0000660009037a10 */ /* 0x000fe40007ffe0ff */
[----:B------:R-:W-:-:S02]  /*1c680*/  ISETP.LT.AND P5, PT, R10, c[0x0][0x17c], !P0 ;  /* 0x00005f000a007a0c */ /* 0x000fc400047a1270 */
[----:B------:R-:W-:Y:S02]  /*1c690*/  LEA.HI.X.SX32 R9, R9, R0, 0x1, P6 ;  /* 0x0000000009097211 */ /* 0x000fe400030f0eff */
[----:B------:R-:W-:Y:S02]  /*1c6a0*/  PRMT R12, R11, 0x7632, R12 ;  /* 0x000076320b0c7816 */ /* 0x000fe4000000000c */
[----:B------:R-:W-:-:S03]  /*1c6b0*/  LEA R10, P6, R3, R2, 0x1 ;  /* 0x00000002030a7211 */ /* 0x000fc600078c08ff */
[----:B------:R0:W-:Y:S01]  /*1c6c0*/  @P3 STG.E.U16 [R8.64], R12 ;  /* 0x0000000c08003986 */ /* 0x0001e2000c101504 */
[----:B------:R-:W-:-:S05]  /*1c6d0*/  LEA.HI.X.SX32 R11, R3, R0, 0x1, P6 ;  /* 0x00000000030b7211 */ /* 0x000fca00030f0eff */
[----:B------:R-:W-:Y:S01]  /*1c6e0*/  @P2 STG.E.U16 [R10.64], R16 ;  /* 0x000000100a002986 */ /* 0x000fe2000c101504 */
[----:B0-----:R-:W-:-:S04]  /*1c6f0*/  IADD3 R8, R3, c[0x0][0x198], RZ ;  /* 0x0000660003087a10 */ /* 0x001fc80007ffe0ff */
[----:B------:R-:W-:Y:S02]  /*1c700*/  LEA R14, P6, R8, R2, 0x1 ;  /* 0x00000002080e7211 */ /* 0x000fe400078c08ff */
[----:B------:R-:W-:Y:S02]  /*1c710*/  IADD3 R13, R22, 0x98, RZ ;  /* 0x00000098160d7810 */ /* 0x000fe40007ffe0ff */
[----:B------:R-:W-:Y:S02]  /*1c720*/  LEA.HI.X.SX32 R15, R8, R0, 0x1, P6 ;  /* 0x00000000080f7211 */ /* 0x000fe400030f0eff */
[----:B------:R-:W-:Y:S02]  /*1c730*/  ISETP.LT.AND P3, PT, R13, c[0x0][0x17c], !P0 ;  /* 0x00005f000d007a0c */ /* 0x000fe40004761270 */
[----:B--2---:R-:W-:Y:S02]  /*1c740*/  PRMT R17, R16, 0x7632, R17 ;  /* 0x0000763210117816 */ /* 0x004fe40000000011 */
[----:B---3--:R-:W-:-:S04]  /*1c750*/  IADD3 R3, R28, 0x99, RZ ;  /* 0x000000991c037810 */ /* 0x008fc80007ffe0ff */
[----:B------:R-:W-:Y:S02]  /*1c760*/  ISETP.LT.AND P2, PT, R3, c[0x0][0x17c], !P0 ;  /* 0x00005f0003007a0c */ /* 0x000fe40004741270 */
[----:B------:R-:W-:Y:S01]  /*1c770*/  IADD3 R3, R8, c[0x0][0x198], RZ ;  /* 0x0000660008037a10 */ /* 0x000fe20007ffe0ff */
[----:B------:R0:W-:Y:S03]  /*1c780*/  @P1 STG.E.U16 [R14.64], R17 ;  /* 0x000000110e001986 */ /* 0x0001e6000c101504 */
[C---:B------:R-:W-:Y:S01]  /*1c790*/  LEA R12, P6, R3.reuse, R2, 0x1 ;  /* 0x00000002030c7211 */ /* 0x040fe200078c08ff */
[----:B------:R-:W2:Y:S03]  /*1c7a0*/  LDS.128 R8, [R29+0x1800] ;  /* 0x001800001d087984 */ /* 0x000ea60000000c00 */
[----:B------:R-:W-:-:S02]  /*1c7b0*/  LEA.HI.X.SX32 R13, R3, R0, 0x1, P6 ;  /* 0x00000000030d7211 */ /* 0x000fc400030f0eff */
[----:B0-----:R-:W-:-:S03]  /*1c7c0*/  IADD3 R14, R28, 0x9b, RZ ;  /* 0x0000009b1c0e7810 */ /* 0x001fc60007ffe0ff */
[----:B------:R-:W-:Y:S01]  /*1c7d0*/  @P5 STG.E.U16 [R12.64], R24 ;  /* 0x000000180c005986 */ /* 0x000fe2000c101504 */
[----:B------:R-:W-:-:S03]  /*1c7e0*/  ISETP.LT.AND P5, PT, R14, c[0x0][0x17c], !P0 ;  /* 0x00005f000e007a0c */ /* 0x000fc600047a1270 */
[----:B------:R0:W2:Y:S04]  /*1c7f0*/  LDS.128 R12, [R23+0x1800] ;  /* 0x00180000170c7984 */ /* 0x0000a80000000c00 */
[----:B0-----:R-:W0:Y:S01]  /*1c800*/  S2R R23, SR_TID.X ;  /* 0x0000000000177919 */ /* 0x001e220000002100 */
[----:B------:R-:W-:Y:S02]  /*1c810*/  IADD3 R18, R28, 0x9a, RZ ;  /* 0x0000009a1c127810 */ /* 0x000fe40007ffe0ff */
[----:B------:R-:W-:Y:S02]  /*1c820*/  IADD3 R16, R3, c[0x0][0x198], RZ ;  /* 0x0000660003107a10 */ /* 0x000fe40007ffe0ff */
[----:B------:R-:W-:Y:S02]  /*1c830*/  ISETP.LT.AND P1, PT, R18, c[0x0][0x17c], !P0 ;  /* 0x00005f0012007a0c */ /* 0x000fe40004721270 */
[----:B------:R-:W-:-:S02]  /*1c840*/  LEA R18, P6, R16, R2, 0x1 ;  /* 0x0000000210127211 */ /* 0x000fc400078c08ff */
[C---:B------:R-:W-:Y:S02]  /*1c850*/  IADD3 R3, R16.reuse, c[0x0][0x198], RZ ;  /* 0x0000660010037a10 */ /* 0x040fe40007ffe0ff */
[----:B------:R-:W-:Y:S02]  /*1c860*/  LEA.HI.X.SX32 R19, R16, R0, 0x1, P6 ;  /* 0x0000000010137211 */ /* 0x000fe400030f0eff */
[C---:B------:R-:W-:Y:S02]  /*1c870*/  LEA R16, P6, R3.reuse, R2, 0x1 ;  /* 0x0000000203107211 */ /* 0x040fe400078c08ff */
[----:B------:R-:W-:Y:S02]  /*1c880*/  PRMT R24, R24, 0x7632, R24 ;  /* 0x0000763218187816 */ /* 0x000fe40000000018 */
[----:B------:R-:W-:Y:S01]  /*1c890*/  LEA.HI.X.SX32 R17, R3, R0, 0x1, P6 ;  /* 0x0000000003117211 */ /* 0x000fe200030f0eff */
[C---:B0-----:R-:W-:Y:S01]  /*1c8a0*/  IMAD.SHL.U32 R29, R23.reuse, 0x1000, RZ ;  /* 0x00001000171d7824 */ /* 0x041fe200078e00ff */
[----:B------:R-:W-:-:S04]  /*1c8b0*/  LOP3.LUT R21, R23, 0x7f, RZ, 0xc0, !PT ;  /* 0x0000007f17157812 */ /* 0x000fc800078ec0ff */
[----:B------:R-:W-:Y:S02]  /*1c8c0*/  LOP3.LUT R29, R29, 0x6000, RZ, 0xc0, !PT ;  /* 0x000060001d1d7812 */ /* 0x000fe400078ec0ff */
[----:B------:R-:W-:-:S03]  /*1c8d0*/  IADD3 R3, R3, c[0x0][0x198], RZ ;  /* 0x0000660003037a10 */ /* 0x000fc60007ffe0ff */
[----:B------:R-:W-:Y:S01]  /*1c8e0*/  IMAD R29, R21, 0x10, R29 ;  /* 0x00000010151d7824 */ /* 0x000fe200078e021d */
[----:B------:R-:W-:Y:S01]  /*1c8f0*/  LEA R22, P6, R3, R2, 0x1 ;  /* 0x0000000203167211 */ /* 0x000fe200078c08ff */
[----:B------:R0:W-:Y:S03]  /*1c900*/  @P4 STG.E.U16 [R18.64], R24 ;  /* 0x0000001812004986 */ /* 0x0001e6000c101504 */
[----:B------:R-:W-:Y:S02]  /*1c910*/  LOP3.LUT R29, R29, 0x60, RZ, 0x3c, !PT ;  /* 0x000000601d1d7812 */ /* 0x000fe400078e3cff */
[----:B------:R-:W-:Y:S01]  /*1c920*/  LEA.HI.X.SX32 R23, R3, R0, 0x1, P6 ;  /* 0x0000000003177211 */ /* 0x000fe200030f0eff */
[----:B-1----:R-:W-:Y:S01]  /*1c930*/  @P3 STG.E.U16 [R16.64], R4 ;  /* 0x0000000410003986 */ /* 0x002fe2000c101504 */
[----:B0-----:R-:W-:Y:S02]  /*1c940*/  IADD3 R18, R28, 0x9d, RZ ;  /* 0x0000009d1c127810 */ /* 0x001fe40007ffe0ff */
[----:B------:R-:W-:-:S02]  /*1c950*/  PRMT R24, R4, 0x7632, R24 ;  /* 0x0000763204187816 */ /* 0x000fc40000000018 */
[----:B------:R-:W-:Y:S02]  /*1c960*/  ISETP.LT.AND P3, PT, R18, c[0x0][0x17c], !P0 ;  /* 0x00005f0012007a0c */ /* 0x000fe40004761270 */
[----:B------:R0:W1:Y:S04]  /*1c970*/  LDS.128 R16, [R29+0x1800] ;  /* 0x001800001d107984 */ /* 0x0000680000000c00 */
[----:B------:R4:W-:Y:S04]  /*1c980*/  @P2 STG.E.U16 [R22.64], R24 ;  /* 0x0000001816002986 */ /* 0x0009e8000c101504 */
[----:B0-----:R-:W3:Y:S04]  /*1c990*/  LDL.LU R29, [R1+0x54] ;  /* 0x00005400011d7983 */ /* 0x001ee80000300800 */
[----:B----4-:R-:W4:Y:S01]  /*1c9a0*/  LDL.LU R24, [R1+0x44] ;  /* 0x0000440001187983 */ /* 0x010f220000300800 */
[----:B------:R-:W-:-:S02]  /*1c9b0*/  IADD3 R20, R28, 0x9c, RZ ;  /* 0x0000009c1c147810 */ /* 0x000fc40007ffe0ff */
[----:B------:R-:W-:Y:S02]  /*1c9c0*/  IADD3 R21, R3, c[0x0][0x198], RZ ;  /* 0x0000660003157a10 */ /* 0x000fe40007ffe0ff */
[----:B------:R-:W-:Y:S02]  /*1c9d0*/  ISETP.LT.AND P4, PT, R20, c[0x0][0x17c], !P0 ;  /* 0x00005f0014007a0c */ /* 0x000fe40004781270 */
[C---:B------:R-:W-:Y:S02]  /*1c9e0*/  LEA R20, P6, R21.reuse, R2, 0x1 ;  /* 0x0000000215147211 */ /* 0x040fe400078c08ff */
[C---:B------:R-:W-:Y:S02]  /*1c9f0*/  IADD3 R3, R21.reuse, c[0x0][0x198], RZ ;  /* 0x0000660015037a10 */ /* 0x040fe40007ffe0ff */
[----:B------:R-:W-:Y:S02]  /*1ca00*/  LEA.HI.X.SX32 R21, R21, R0, 0x1, P6 ;  /* 0x0000000015157211 */ /* 0x000fe400030f0eff */
[----:B------:R-:W-:-:S02]  /*1ca10*/  IADD3 R4, R28, 0x9e, RZ ;  /* 0x0000009e1c047810 */ /* 0x000fc40007ffe0ff */
[C---:B------:R-:W-:Y:S01]  /*1ca20*/  LEA R22, P6, R3.reuse, R2, 0x1 ;  /* 0x0000000203167211 */ /* 0x040fe200078c08ff */
[----:B--2---:R0:W-:Y:S01]  /*1ca30*/  @P1 STG.E.U16 [R20.64], R8 ;  /* 0x0000000814001986 */ /* 0x0041e2000c101504 */
[----:B------:R-:W-:Y:S02]  /*1ca40*/  ISETP.LT.AND P2, PT, R4, c[0x0][0x17c], !P0 ;  /* 0x00005f0004007a0c */ /* 0x000fe40004741270 */
[C---:B------:R-:W-:Y:S02]  /*1ca50*/  LEA.HI.X.SX32 R23, R3.reuse, R0, 0x1, P6 ;  /* 0x0000000003177211 */ /* 0x040fe400030f0eff */
[----:B------:R-:W-:Y:S02]  /*1ca60*/  IADD3 R4, R3, c[0x0][0x198], RZ ;  /* 0x0000660003047a10 */ /* 0x000fe40007ffe0ff */
[----:B0-----:R-:W-:Y:S02]  /*1ca70*/  IADD3 R20, R28, 0x9f, RZ ;  /* 0x0000009f1c147810 */ /* 0x001fe40007ffe0ff */
[----:B------:R-:W-:-:S02]  /*1ca80*/  PRMT R8, R8, 0x7632, R8 ;  /* 0x0000763208087816 */ /* 0x000fc40000000008 */
[----:B------:R-:W-:Y:S02]  /*1ca90*/  ISETP.LT.AND P1, PT, R20, c[0x0][0x17c], !P0 ;  /* 0x00005f0014007a0c */ /* 0x000fe40004721270 */
[----:B------:R-:W-:Y:S01]  /*1caa0*/  LEA R20, P6, R4, R2, 0x1 ;  /* 0x0000000204147211 */ /* 0x000fe200078c08ff */
[----:B------:R0:W-:Y:S01]  /*1cab0*/  @P5 STG.E.U16 [R22.64], R8 ;  /* 0x0000000816005986 */ /* 0x0001e2000c101504 */
[----:B------:R-:W-:Y:S02]  /*1cac0*/  IADD3 R3, R28, 0xa0, RZ ;  /* 0x000000a01c037810 */ /* 0x000fe40007ffe0ff */
[C---:B------:R-:W-:Y:S02]  /*1cad0*/  LEA.HI.X.SX32 R21, R4.reuse, R0, 0x1, P6 ;  /* 0x0000000004157211 */ /* 0x040fe400030f0eff */
[----:B------:R-:W-:Y:S02]  /*1cae0*/  ISETP.LT.AND P5, PT, R3, c[0x0][0x17c], !P0 ;  /* 0x00005f0003007a0c */ /* 0x000fe400047a1270 */
[----:B0-----:R-:W-:-:S02]  /*1caf0*/  IADD3 R8, R4, c[0x0][0x198], RZ ;  /* 0x0000660004087a10 */ /* 0x001fc40007ffe0ff */
[----:B------:R-:W-:Y:S02]  /*1cb00*/  IADD3 R4, R28, 0xa1, RZ ;  /* 0x000000a11c047810 */ /* 0x000fe40007ffe0ff */
[C---:B------:R-:W-:Y:S02]  /*1cb10*/  LEA R22, P6, R8.reuse, R2, 0x1 ;  /* 0x0000000208167211 */ /* 0x040fe400078c08ff */
[C---:B------:R-:W-:Y:S01]  /*1cb20*/  IADD3 R3, R8.reuse, c[0x0][0x198], RZ ;  /* 0x0000660008037a10 */ /* 0x040fe20007ffe0ff */
[----:B------:R0:W-:Y:S01]  /*1cb30*/  @P4 STG.E.U16 [R20.64], R12 ;  /* 0x0000000c14004986 */ /* 0x0001e2000c101504 */
[----:B------:R-:W-:Y:S02]  /*1cb40*/  LEA.HI.X.SX32 R23, R8, R0, 0x1, P6 ;  /* 0x0000000008177211 */ /* 0x000fe400030f0eff */
[----:B------:R-:W-:Y:S02]  /*1cb50*/  ISETP.LT.AND P4, PT, R4, c[0x0][0x17c], !P0 ;  /* 0x00005f0004007a0c */ /* 0x000fe40004781270 */
[----:B------:R-:W-:-:S02]  /*1cb60*/  IADD3 R4, R3, c[0x0][0x198], RZ ;  /* 0x0000660003047a10 */ /* 0x000fc40007ffe0ff */
[C---:B0-----:R-:W-:Y:S02]  /*1cb70*/  LEA R20, P6, R3.reuse, R2, 0x1 ;  /* 0x0000000203147211 */ /* 0x041fe400078c08ff */
[----:B------:R-:W-:Y:S02]  /*1cb80*/  PRMT R12, R12, 0x7632, R12 ;  /* 0x000076320c0c7816 */ /* 0x000fe4000000000c */
[----:B------:R-:W-:-:S03]  /*1cb90*/  LEA.HI.X.SX32 R21, R3, R0, 0x1, P6 ;  /* 0x0000000003157211 */ /* 0x000fc600030f0eff */
[----:B------:R0:W-:Y:S04]  /*1cba0*/  @P3 STG.E.U16 [R22.64], R12 ;  /* 0x0000000c16003986 */ /* 0x0001e8000c101504 */
[----:B-1----:R1:W-:Y:S01]  /*1cbb0*/  @P2 STG.E.U16 [R20.64], R16 ;  /* 0x0000001014002986 */ /* 0x0023e2000c101504 */
[C---:B------:R-:W-:Y:S02]  /*1cbc0*/  IADD3 R3, R4.reuse, c[0x0][0x198], RZ ;  /* 0x0000660004037a10 */ /* 0x040fe40007ffe0ff */
[----:B0-----:R-:W-:-:S04]  /*1cbd0*/  LEA R22, P6, R4, R2, 0x1 ;  /* 0x0000000204167211 */ /* 0x001fc800078c08ff */
[----:B------:R-:W-:Y:S02]  /*1cbe0*/  LEA.HI.X.SX32 R23, R4, R0, 0x1, P6 ;  /* 0x0000000004177211 */ /* 0x000fe400030f0eff */
[----:B-1----:R-:W-:Y:S02]  /*1cbf0*/  PRMT R16, R16, 0x7632, R16 ;  /* 0x0000763210107816 */ /* 0x002fe40000000010 */
[----:B------:R-:W-:-:S03]  /*1cc00*/  LEA R20, P6, R3, R2, 0x1 ;  /* 0x0000000203147211 */ /* 0x000fc600078c08ff */
[----:B------:R0:W-:Y:S01]  /*1cc10*/  @P1 STG.E.U16 [R22.64], R16 ;  /* 0x0000001016001986 */ /* 0x0001e2000c101504 */
[C---:B------:R-:W-:Y:S02]  /*1cc20*/  IADD3 R4, R3.reuse, c[0x0][0x198], RZ ;  /* 0x0000660003047a10 */ /* 0x040fe40007ffe0ff */
[----:B------:R-:W-:Y:S02]  /*1cc30*/  LEA.HI.X.SX32 R21, R3, R0, 0x1, P6 ;  /* 0x0000000003157211 */ /* 0x000fe400030f0eff */
[----:B------:R-:W-:Y:S01]  /*1cc40*/  IADD3 R8, R28, 0xa2, RZ ;  /* 0x000000a21c087810 */ /* 0x000fe20007ffe0ff */
[----:B0-----:R-:W2:Y:S01]  /*1cc50*/  LDL.LU R16, [R1+0x24] ;  /* 0x0000240001107983 */ /* 0x001ea20000300800 */
[C---:B------:R-:W-:Y:S02]  /*1cc60*/  LEA R22, P6, R4.reuse, R2, 0x1 ;  /* 0x0000000204167211 */ /* 0x040fe400078c08ff */
[----:B------:R-:W-:Y:S02]  /*1cc70*/  IADD3 R3, R4, c[0x0][0x198], RZ ;  /* 0x0000660004037a10 */ /* 0x000fe40007ffe0ff */
[----:B------:R-:W-:-:S02]  /*1cc80*/  ISETP.LT.AND P3, PT, R8, c[0x0][0x17c], !P0 ;  /* 0x00005f0008007a0c */ /* 0x000fc40004761270 */
[----:B------:R-:W-:Y:S02]  /*1cc90*/  LEA.HI.X.SX32 R23, R4, R0, 0x1, P6 ;  /* 0x0000000004177211 */ /* 0x000fe400030f0eff */
[----:B------:R-:W-:Y:S01]  /*1cca0*/  IADD3 R4, R3, c[0x0][0x198], RZ ;  /* 0x0000660003047a10 */ /* 0x000fe20007ffe0ff */
[----:B----4-:R0:W-:Y:S01]  /*1ccb0*/  @P5 STG.E.U16 [R20.64], R24 ;  /* 0x0000001814005986 */ /* 0x0101e2000c101504 */
[----:B------:R-:W-:-:S03]  /*1ccc0*/  PRMT R12, R24, 0x7632, R12 ;  /* 0x00007632180c7816 */ /* 0x000fc6000000000c */
[----:B0-----:R-:W4:Y:S01]  /*1ccd0*/  LDL.LU R24, [R1+0x74] ;  /* 0x0000740001187983 */ /* 0x001f220000300800 */
[----:B------:R-:W-:-:S03]  /*1cce0*/  LEA R20, P6, R3, R2, 0x1 ;  /* 0x0000000203147211 */ /* 0x000fc600078c08ff */
[----:B------:R0:W-:Y:S01]  /*1ccf0*/  @P4 STG.E.U16 [R22.64], R12 ;  /* 0x0000000c16004986 */ /* 0x0001e2000c101504 */
[----:B------:R-:W-:Y:S02]  /*1cd00*/  LEA.HI.X.SX32 R21, R3, R0, 0x1, P6 ;  /* 0x0000000003157211 */ /* 0x000fe400030f0eff */
[----:B------:R-:W-:-:S03]  /*1cd10*/  IADD3 R3, R4, c[0x0][0x198], RZ ;  /* 0x0000660004037a10 */ /* 0x000fc60007ffe0ff */
[----:B---3--:R1:W-:Y:S01]  /*1cd20*/  @P3 STG.E.U16 [R20.64], R29 ;  /* 0x0000001d14003986 */ /* 0x0083e2000c101504 */
[----:B0-----:R-:W-:-:S04]  /*1cd30*/  LEA R22, P6, R4, R2, 0x1 ;  /* 0x0000000204167211 */ /* 0x001fc800078c08ff */
[----:B------:R-:W-:Y:S02]  /*1cd40*/  LEA.HI.X.SX32 R23, R4, R0, 0x1, P6 ;  /* 0x0000000004177211 */ /* 0x000fe400030f0eff */
[----:B------:R-:W-:Y:S02]  /*1cd50*/  PRMT R4, R29, 0x7632, R4 ;  /* 0x000076321d047816 */ /* 0x000fe40000000004 */
[----:B-1----:R-:W3:Y:S01]  /*1cd60*/  LDL.LU R29, [R1+0xa4] ;  /* 0x0000a400011d7983 */ /* 0x002ee20000300800 */
[----:B------:R-:W-:-:S04]  /*1cd70*/  IADD3 R8, R28, 0xa3, RZ ;  /* 0x000000a31c087810 */ /* 0x000fc80007ffe0ff */
[----:B------:R-:W-:Y:S02]  /*1cd80*/  ISETP.LT.AND P2, PT, R8, c[0x0][0x17c], !P0 ;  /* 0x00005f0008007a0c */ /* 0x000fe40004741270 */
[----:B------:R-:W-:-:S04]  /*1cd90*/  IADD3 R8, R28, 0xa4, RZ ;  /* 0x000000a41c087810 */ /* 0x000fc80007ffe0ff */
[----:B------:R-:W-:Y:S02]  /*1cda0*/  ISETP.LT.AND P1, PT, R8, c[0x0][0x17c], !P0 ;  /* 0x00005f0008007a0c */ /* 0x000fe40004721270 */
[----:B------:R-:W-:Y:S02]  /*1cdb0*/  IADD3 R8, R28, 0xa5, RZ ;  /* 0x000000a51c087810 */ /* 0x000fe40007ffe0ff */
[C---:B------:R-:W-:Y:S02]  /*1cdc0*/  LEA R20, P6, R3.reuse, R2, 0x1 ;  /* 0x0000000203147211 */ /* 0x040fe400078c08ff */
[----:B------:R-:W-:Y:S01]  /*1cdd0*/  ISETP.LT.AND P5, PT, R8, c[0x0][0x17c], !P0 ;  /* 0x00005f0008007a0c */ /* 0x000fe200047a1270 */
[----:B------:R0:W-:Y:S01]  /*1cde0*/  @P2 STG.E.U16 [R22.64], R4 ;  /* 0x0000000416002986 */ /* 0x0001e2000c101504 */
[----:B------:R-:W-:Y:S02]  /*1cdf0*/  IADD3 R8, R28, 0xa6, RZ ;  /* 0x000000a61c087810 */ /* 0x000fe40007ffe0ff */
[----:B------:R-:W-:-:S02]  /*1ce00*/  LEA.HI.X.SX32 R21, R3, R0, 0x1, P6 ;  /* 0x0000000003157211 */ /* 0x000fc400030f0eff */
[----:B------:R-:W-:Y:S02]  /*1ce10*/  ISETP.LT.AND P4, PT, R8, c[0x0][0x17c], !P0 ;  /* 0x00005f0008007a0c */ /* 0x000fe40004781270 */
[----:B0-----:R-:W-:-:S04]  /*1ce20*/  IADD3 R4, R3, c[0x0][0x198], RZ ;  /* 0x0000660003047a10 */ /* 0x001fc80007ffe0ff */
[C---:B------:R-:W-:Y:S02]  /*1ce30*/  LEA R22, P6, R4.reuse, R2, 0x1 ;  /* 0x0000000204167211 */ /* 0x040fe400078c08ff */
[C---:B------:R-:W-:Y:S02]  /*1ce40*/  IADD3 R3, R4.reuse, c[0x0][0x198], RZ ;  /* 0x0000660004037a10 */ /* 0x040fe40007ffe0ff */
[----:B------:R-:W-:Y:S02]  /*1ce50*/  LEA.HI.X.SX32 R23, R4, R0, 0x1, P6 ;  /* 0x0000000004177211 */ /* 0x000fe400030f0eff */
[----:B------:R-:W-:Y:S02]  /*1ce60*/  IADD3 R4, R3, c[0x0][0x198], RZ ;  /* 0x0000660003047a10 */ /* 0x000fe40007ffe0ff */
[----:B------:R-:W-:-:S04]  /*1ce70*/  IADD3 R8, R28, 0xa7, RZ ;  /* 0x000000a71c087810 */ /* 0x000fc80007ffe0ff */
[----:B------:R-:W-:Y:S02]  /*1ce80*/  ISETP.LT.AND P3, PT, R8, c[0x0][0x17c], !P0 ;  /* 0x00005f0008007a0c */ /* 0x000fe40004761270 */
[----:B------:R-:W-:-:S04]  /*1ce90*/  IADD3 R8, R28, 0xa8, RZ ;  /* 0x000000a81c087810 */ /* 0x000fc80007ffe0ff */
[----:B------:R-:W-:Y:S01]  /*1cea0*/  ISETP.LT.AND P2, PT, R8, c[0x0][0x17c], !P0 ;  /* 0x00005f0008007a0c */ /* 0x000fe20004741270 */
[----:B--2---:R0:W-:Y:S01]  /*1ceb0*/  @P1 STG.E.U16 [R20.64], R16 ;  /* 0x0000001014001986 */ /* 0x0041e2000c101504 */
[----:B------:R-:W-:-:S05]  /*1cec0*/  PRMT R12, R16, 0x7632, R12 ;  /* 0x00007632100c7816 */ /* 0x000fca000000000c */
[----:B------:R1:W-:Y:S01]  /*1ced0*/  @P5 STG.E.U16 [R22.64], R12 ;  /* 0x0000000c16005986 */ /* 0x0003e2000c101504 */
[----:B0-----:R-:W-:-:S03]  /*1cee0*/  LEA R20, P6, R3, R2, 0x1 ;  /* 0x0000000203147211 */ /* 0x001fc600078c08ff */
[----:B------:R-:W2:Y:S01]  /*1cef0*/  LDL.LU R16, [R1+0x94] ;  /* 0x0000940001107983 */ /* 0x000ea20000300800 */
[----:B------:R-:W-:Y:S02]  /*1cf00*/  LEA.HI.X.SX32 R21, R3, R0, 0x1, P6 ;  /* 0x0000000003157211 */ /* 0x000fe400030f0eff */
[C---:B-1----:R-:W-:Y:S02]  /*1cf10*/  LEA R22, P6, R4.reuse, R2, 0x1 ;  /* 0x0000000204167211 */ /* 0x042fe400078c08ff */
[C---:B------:R-:W-:Y:S02]  /*1cf20*/  IADD3 R3, R4.reuse, c[0x0][0x198], RZ ;  /* 0x0000660004037a10 */ /* 0x040fe40007ffe0ff */
[----:B------:R-:W-:Y:S01]  /*1cf30*/  LEA.HI.X.SX32 R23, R4, R0, 0x1, P6 ;  /* 0x0000000004177211 */ /* 0x000fe200030f0eff */
[----:B----4-:R0:W-:Y:S01]  /*1cf40*/  @P4 STG.E.U16 [R20.64], R24 ;  /* 0x0000001814004986 */ /* 0x0101e2000c101504 */
[----:B------:R-:W-:-:S03]  /*1cf50*/  PRMT R4, R24, 0x7632, R4 ;  /* 0x0000763218047816 */ /* 0x000fc60000000004 */
[----:B0-----:R-:W4:Y:S01]  /*1cf60*/  LDL.LU R24, [R1+0x84] ;  /* 0x0000840001187983 */ /* 0x001f220000300800 */
[----:B------:R-:W-:-:S04]  /*1cf70*/  LEA R20, P6, R3, R2, 0x1 ;  /* 0x0000000203147211 */ /* 0x000fc800078c08ff */
[----:B------:R-:W-:Y:S01]  /*1cf80*/  LEA.HI.X.SX32 R21, R3, R0, 0x1, P6 ;  /* 0x0000000003157211 */ /* 0x000fe200030f0eff */
[----:B------:R-:W-:Y:S04]  /*1cf90*/  @P3 STG.E.U16 [R22.64], R4 ;  /* 0x0000000416003986 */ /* 0x000fe8000c101504 */
[----:B---3--:R0:W-:Y:S01]  /*1cfa0*/  @P2 STG.E.U16 [R20.64], R29 ;  /* 0x0000001d14002986 */ /* 0x0081e2000c101504 */
[----:B------:R-:W-:-:S03]  /*1cfb0*/  PRMT R12, R29, 0x7632, R12 ;  /* 0x000076321d0c7816 */ /* 0x000fc6000000000c */
[----:B0-----:R-:W3:Y:S01]  /*1cfc0*/  LDL.LU R29, [R1+0x4] ;  /* 0x00000400011d7983 */ /* 0x001ee20000300800 */
[----:B------:R-:W-:Y:S02]  /*1cfd0*/  IADD3 R8, R28, 0xa9, RZ ;  /* 0x000000a91c087810 */ /* 0x000fe40007ffe0ff */
[----:B------:R-:W-:Y:S02]  /*1cfe0*/  IADD3 R4, R3, c[0x0][0x198], RZ ;  /* 0x0000660003047a10 */ /* 0x000fe40007ffe0ff */
[----:B------:R-:W-:Y:S02]  /*1cff0*/  ISETP.LT.AND P1, PT, R8, c[0x0][0x17c], !P0 ;  /* 0x00005f0008007a0c */ /* 0x000fe40004721270 */
[----:B------:R-:W-:Y:S02]  /*1d000*/  IADD3 R8, R28, 0xaa, RZ ;  /* 0x000000aa1c087810 */ /* 0x000fe40007ffe0ff */
[C---:B------:R-:W-:Y:S02]  /*1d010*/  LEA R22, P6, R4.reuse, R2, 0x1 ;  /* 0x0000000204167211 */ /* 0x040fe400078c08ff */
[----:B------:R-:W-:-:S02]  /*1d020*/  IADD3 R3, R4, c[0x0][0x198], RZ ;  /* 0x0000660004037a10 */ /* 0x000fc40007ffe0ff */
[----:B------:R-:W-:Y:S02]  /*1d030*/  ISETP.LT.AND P5, PT, R8, c[0x0][0x17c], !P0 ;  /* 0x00005f0008007a0c */ /* 0x000fe400047a1270 */
[----:B------:R-:W-:Y:S02]  /*1d040*/  IADD3 R8, R28, 0xab, RZ ;  /* 0x000000ab1c087810 */ /* 0x000fe40007ffe0ff */
[----:B------:R-:W-:Y:S02]  /*1d050*/  LEA.HI.X.SX32 R23, R4, R0, 0x1, P6 ;  /* 0x0000000004177211 */ /* 0x000fe400030f0eff */
[C---:B------:R-:W-:Y:S02]  /*1d060*/  LEA R20, P6, R3.reuse, R2, 0x1 ;  /* 0x0000000203147211 */ /* 0x040fe400078c08ff */
[----:B------:R-:W-:Y:S02]  /*1d070*/  IADD3 R4, R3, c[0x0][0x198], RZ ;  /* 0x0000660003047a10 */ /* 0x000fe40007ffe0ff */
[----:B------:R-:W-:Y:S01]  /*1d080*/  ISETP.LT.AND P4, PT, R8, c[0x0][0x17c], !P0 ;  /* 0x00005f0008007a0c */ /* 0x000fe20004781270 */
[----:B------:R0:W-:Y:S01]  /*1d090*/  @P1 STG.E.U16 [R22.64], R12 ;  /* 0x0000000c16001986 */ /* 0x0001e2000c101504 */
[----:B------:R-:W-:-:S02]  /*1d0a0*/  IADD3 R8, R28, 0xac, RZ ;  /* 0x000000ac1c087810 */ /* 0x000fc40007ffe0ff */
[----:B------:R-:W-:Y:S02]  /*1d0b0*/  LEA.HI.X.SX32 R21, R3, R0, 0x1, P6 ;  /* 0x0000000003157211 */ /* 0x000fe400030f0eff */
[----:B------:R-:W-:Y:S02]  /*1d0c0*/  ISETP.LT.AND P3, PT, R8, c[0x0][0x17c], !P0 ;  /* 0x00005f0008007a0c */ /* 0x000fe40004761270 */
[C---:B------:R-:W-:Y:S02]  /*1d0d0*/  IADD3 R3, R4.reuse, c[0x0][0x198], RZ ;  /* 0x0000660004037a10 */ /* 0x040fe40007ffe0ff */
[----:B0-----:R-:W-:-:S04]  /*1d0e0*/  LEA R22, P6, R4, R2, 0x1 ;  /* 0x0000000204167211 */ /* 0x001fc800078c08ff */
[----:B------:R-:W-:Y:S02]  /*1d0f0*/  LEA.HI.X.SX32 R23, R4, R0, 0x1, P6 ;  /* 0x0000000004177211 */ /* 0x000fe400030f0eff */
[----:B------:R-:W-:-:S04]  /*1d100*/  IADD3 R8, R28, 0xad, RZ ;  /* 0x000000ad1c087810 */ /* 0x000fc80007ffe0ff */
[----:B------:R-:W-:Y:S02]  /*1d110*/  ISETP.LT.AND P2, PT, R8, c[0x0][0x17c], !P0 ;  /* 0x00005f0008007a0c */ /* 0x000fe40004741270 */
[----:B------:R-:W-:-:S04]  /*1d120*/  IADD3 R8, R28, 0xae, RZ ;  /* 0x000000ae1c087810 */ /* 0x000fc80007ffe0ff */
[----:B------:R-:W-:Y:S01]  /*1d130*/  ISETP.LT.AND P1, PT, R8, c[0x0][0x17c], !P0 ;  /* 0x00005f0008007a0c */ /* 0x000fe20004721270 */
[----:B--2---:R0:W-:Y:S01]  /*1d140*/  @P5 STG.E.U16 [R20.64], R16 ;  /* 0x0000001014005986 */ /* 0x0041e2000c101504 */
[----:B------:R-:W-:-:S05]  /*1d150*/  PRMT R4, R16, 0x7632, R4 ;  /* 0x0000763210047816 */ /* 0x000fca0000000004 */
[----:B------:R1:W-:Y:S04]  /*1d160*/  @P4 STG.E.U16 [R22.64], R4 ;  /* 0x0000000416004986 */ /* 0x0003e8000c101504 */
[----:B0-----:R-:W2:Y:S01]  /*1d170*/  LDL.LU R16, [R1+0x64] ;  /* 0x0000640001107983 */ /* 0x001ea20000300800 */
[----:B------:R-:W-:-:S04]  /*1d180*/  LEA R20, P6, R3, R2, 0x1 ;  /* 0x0000000203147211 */ /* 0x000fc800078c08ff */
[C---:B------:R-:W-:Y:S02]  /*1d190*/  LEA.HI.X.SX32 R21, R3.reuse, R0, 0x1, P6 ;  /* 0x0000000003157211 */ /* 0x040fe400030f0eff */
[----:B-1----:R-:W-:-:S04]  /*1d1a0*/  IADD3 R4, R3, c[0x0][0x198], RZ ;  /* 0x0000660003047a10 */ /* 0x002fc80007ffe0ff */
[C---:B------:R-:W-:Y:S02]  /*1d1b0*/  LEA R22, P6, R4.reuse, R2, 0x1 ;  /* 0x0000000204167211 */ /* 0x040fe400078c08ff */
[C---:B------:R-:W-:Y:S02]  /*1d1c0*/  IADD3 R3, R4.reuse, c[0x0][0x198], RZ ;  /* 0x0000660004037a10 */ /* 0x040fe40007ffe0ff */
        /* <DEDUP_REMOVED lines=8> */
[C---:B------:R-:W-:Y:S02]  /*1d250*/  IADD3 R3, R4.reuse, c[0x0][0x198], RZ ;  /* 0x0000660004037a10 */ /* 0x040fe40007ffe0ff */
[C---:B0-----:R-:W-:Y:S01]  /*1d260*/  LEA R22, P6, R4.reuse, R2, 0x1 ;  /* 0x0000000204167211 */ /* 0x041fe200078c08ff */
[----:B---3--:R0:W-:Y:S03]  /*1d270*/  @P1 STG.E.U16 [R20.64], R29 ;  /* 0x0000001d14001986 */ /* 0x0081e6000c101504 */
[----:B------:R-:W-:Y:S02]  /*1d280*/  LEA.HI.X.SX32 R23, R4, R0, 0x1, P6 ;  /* 0x0000000004177211 */ /* 0x000fe400030f0eff */
[----:B------:R-:W-:-:S02]  /*1d290*/  PRMT R4, R29, 0x7632, R4 ;  /* 0x000076321d047816 */ /* 0x000fc40000000004 */
[----:B0-----:R-:W3:Y:S01]  /*1d2a0*/  LDL.LU R29, [R1+0x14] ;  /* 0x00001400011d7983 */ /* 0x001ee20000300800 */
        /* <DEDUP_REMOVED lines=23> */
[----:B0-----:R-:W-:-:S04]  /*1d420*/  LEA R20, P6, R3, R2, 0x1 ;  /* 0x0000000203147211 */ /* 0x001fc800078c08ff */
[----:B------:R-:W-:Y:S02]  /*1d430*/  LEA.HI.X.SX32 R21, R3, R0, 0x1, P6 ;  /* 0x0000000003157211 */ /* 0x000fe400030f0eff */
[C---:B-1----:R-:W-:Y:S02]  /*1d440*/  LEA R22, P6, R4.reuse, R2, 0x1 ;  /* 0x0000000204167211 */ /* 0x042fe400078c08ff */
[C---:B------:R-:W-:Y:S02]  /*1d450*/  IADD3 R3, R4.reuse, c[0x0][0x198], RZ ;  /* 0x0000660004037a10 */ /* 0x040fe40007ffe0ff */
[----:B------:R-:W-:Y:S01]  /*1d460*/  LEA.HI.X.SX32 R23, R4, R0, 0x1, P6 ;  /* 0x0000000004177211 */ /* 0x000fe200030f0eff */
[----:B----4-:R0:W-:Y:S01]  /*1d470*/  @P2 STG.E.U16 [R20.64], R24 ;  /* 0x0000001814002986 */ /* 0x0101e2000c101504 */
[----:B------:R-:W-:-:S03]  /*1d480*/  PRMT R4, R24, 0x7632, R4 ;  /* 0x0000763218047816 */ /* 0x000fc60000000004 */
[----:B0-----:R-:W2:Y:S01]  /*1d490*/  LDL.LU R24, [R1+0x48] ;  /* 0x0000480001187983 */ /* 0x001ea20000300800 */
[----:B------:R-:W-:-:S04]  /*1d4a0*/  LEA R20, P6, R3, R2, 0x1 ;  /* 0x0000000203147211 */ /* 0x000fc800078c08ff */
[----:B------:R-:W-:Y:S01]  /*1d4b0*/  LEA.HI.X.SX32 R21, R3, R0, 0x1, P6 ;  /* 0x0000000003157211 */ /* 0x000fe200030f0eff */
[----:B------:R-:W-:Y:S04]  /*1d4c0*/  @P1 STG.E.U16 [R22.64], R4 ;  /* 0x0000000416001986 */ /* 0x000fe8000c101504 */
[----:B---3--:R0:W-:Y:S01]  /*1d4d0*/  @P5 STG.E.U16 [R20.64], R29 ;  /* 0x0000001d14005986 */ /* 0x0081e2000c101504 */
[----:B------:R-:W-:-:S03]  /*1d4e0*/  PRMT R12, R29, 0x7632, R12 ;  /* 0x000076321d0c7816 */ /* 0x000fc6000000000c */
[----:B0-----:R-:W3:Y:S01]  /*1d4f0*/  LDL.LU R29, [R1+0x58] ;  /* 0x00005800011d7983 */ /* 0x001ee20000300800 */
[----:B------:R-:W-:-:S04]  /*1d500*/  IADD3 R8, R28, 0xb5, RZ ;  /* 0x000000b51c087810 */ /* 0x000fc80007ffe0ff */
[----:B------:R-:W-:Y:S02]  /*1d510*/  ISETP.LT.AND P4, PT, R8, c[0x0][0x17c], !P0 ;  /* 0x00005f0008007a0c */ /* 0x000fe40004781270 */
[----:B------:R-:W-:-:S04]  /*1d520*/  IADD3 R8, R28, 0xb6, RZ ;  /* 0x000000b61c087810 */ /* 0x000fc80007ffe0ff */
[----:B------:R-:W-:Y:S02]  /*1d530*/  ISETP.LT.AND P3, PT, R8, c[0x0][0x17c], !P0 ;  /* 0x00005f0008007a0c */ /* 0x000fe40004761270 */
[----:B------:R-:W-:Y:S02]  /*1d540*/  IADD3 R8, R28, 0xb7, RZ ;  /* 0x000000b71c087810 */ /* 0x000fe40007ffe0ff */
[----:B------:R-:W-:Y:S02]  /*1d550*/  IADD3 R4, R3, c[0x0][0x198], RZ ;  /* 0x0000660003047a10 */ /* 0x000fe40007ffe0ff */
[----:B------:R-:W-:Y:S02]  /*1d560*/  ISETP.LT.AND P2, PT, R8, c[0x0][0x17c], !P0 ;  /* 0x00005f0008007a0c */ /* 0x000fe40004741270 */
[----:B------:R-:W-:Y:S02]  /*1d570*/  IADD3 R8, R28, 0xb8, RZ ;  /* 0x000000b81c087810 */ /* 0x000fe40007ffe0ff */
[----:B------:R-:W-:-:S02]  /*1d580*/  LEA R22, P6, R4, R2, 0x1 ;  /* 0x0000000204167211 */ /* 0x000fc400078c08ff */
[----:B------:R-:W-:Y:S02]  /*1d590*/  IADD3 R3, R4, c[0x0][0x198], RZ ;  /* 0x0000660004037a10 */ /* 0x000fe40007ffe0ff */
[----:B------:R-:W-:Y:S02]  /*1d5a0*/  ISETP.LT.AND P1, PT, R8, c[0x0][0x17c], !P0 ;  /* 0x00005f0008007a0c */ /* 0x000fe40004721270 */
[----:B------:R-:W-:Y:S02]  /*1d5b0*/  IADD3 R8, R28, 0xb9, RZ ;  /* 0x000000b91c087810 */ /* 0x000fe40007ffe0ff */
[----:B------:R-:W-:Y:S02]  /*1d5c0*/  LEA.HI.X.SX32 R23, R4, R0, 0x1, P6 ;  /* 0x0000000004177211 */ /* 0x000fe400030f0eff */
[----:B------:R-:W-:Y:S02]  /*1d5d0*/  LEA R20, P6, R3, R2, 0x1 ;  /* 0x0000000203147211 */ /* 0x000fe400078c08ff */
[----:B------:R-:W-:-:S02]  /*1d5e0*/  ISETP.LT.AND P5, PT, R8, c[0x0][0x17c], !P0 ;  /* 0x00005f0008007a0c */ /* 0x000fc400047a1270 */
[C---:B------:R-:W-:Y:S02]  /*1d5f0*/  IADD3 R4, R3.reuse, c[0x0][0x198], RZ ;  /* 0x0000660003047a10 */ /* 0x040fe40007ffe0ff */
[----:B------:R-:W-:Y:S01]  /*1d600*/  IADD3 R8, R28, 0xba, RZ ;  /* 0x000000ba1c087810 */ /* 0x000fe20007ffe0ff */
[----:B------:R0:W-:Y:S01]  /*1d610*/  @P4 STG.E.U16 [R22.64], R12 ;  /* 0x0000000c16004986 */ /* 0x0001e2000c101504 */
[----:B------:R-:W-:Y:S02]  /*1d620*/  LEA.HI.X.SX32 R21, R3, R0, 0x1, P6 ;  /* 0x0000000003157211 */ /* 0x000fe400030f0eff */
[----:B------:R-:W-:Y:S02]  /*1d630*/  ISETP.LT.AND P4, PT, R8, c[0x0][0x17c], !P0 ;  /* 0x00005f0008007a0c */ /* 0x000fe40004781270 */
[----:B------:R-:W-:Y:S01]  /*1d640*/  IADD3 R3, R4, c[0x0][0x198], RZ ;  /* 0x0000660004037a10 */ /* 0x000fe20007ffe0ff */
[----:B------:R1:W-:Y:S01]  /*1d650*/  @P3 STG.E.U16 [R20.64], R25 ;  /* 0x0000001914003986 */ /* 0x0003e2000c101504 */
[----:B------:R-:W-:-:S02]  /*1d660*/  IADD3 R8, R28, 0xbb, RZ ;  /* 0x000000bb1c087810 */ /* 0x000fc40007ffe0ff */
[----:B0-----:R-:W-:Y:S02]  /*1d670*/  LEA R22, P6, R4, R2, 0x1 ;  /* 0x0000000204167211 */ /* 0x001fe400078c08ff */
[----:B------:R-:W-:Y:S02]  /*1d680*/  ISETP.LT.AND P3, PT, R8, c[0x0][0x17c], !P0 ;  /* 0x00005f0008007a0c */ /* 0x000fe40004761270 */
[----:B------:R-:W-:Y:S02]  /*1d690*/  LEA.HI.X.SX32 R23, R4, R0, 0x1, P6 ;  /* 0x0000000004177211 */ /* 0x000fe400030f0eff */
[----:B-1----:R-:W-:Y:S02]  /*1d6a0*/  PRMT R25, R25, 0x7632, R25 ;  /* 0x0000763219197816 */ /* 0x002fe40000000019 */
[C---:B------:R-:W-:Y:S02]  /*1d6b0*/  LEA R20, P6, R3.reuse, R2, 0x1 ;  /* 0x0000000203147211 */ /* 0x040fe400078c08ff */
[----:B------:R-:W-:-:S02]  /*1d6c0*/  IADD3 R4, R3, c[0x0][0x198], RZ ;  /* 0x0000660003047a10 */ /* 0x000fc40007ffe0ff */
[----:B------:R-:W-:Y:S01]  /*1d6d0*/  IADD3 R8, R28, 0xbc, RZ ;  /* 0x000000bc1c087810 */ /* 0x000fe20007ffe0ff */
[----:B------:R0:W-:Y:S01]  /*1d6e0*/  @P2 STG.E.U16 [R22.64], R25 ;  /* 0x0000001916002986 */ /* 0x0001e2000c101504 */
[----:B------:R-:W-:Y:S02]  /*1d6f0*/  LEA.HI.X.SX32 R21, R3, R0, 0x1, P6 ;  /* 0x0000000003157211 */ /* 0x000fe400030f0eff */
[----:B------:R-:W-:Y:S02]  /*1d700*/  ISETP.LT.AND P2, PT, R8, c[0x0][0x17c], !P0 ;  /* 0x00005f0008007a0c */ /* 0x000fe40004741270 */
[----:B------:R-:W-:Y:S02]  /*1d710*/  IADD3 R3, R4, c[0x0][0x198], RZ ;  /* 0x0000660004037a10 */ /* 0x000fe40007ffe0ff */
[----:B------:R-:W-:Y:S02]  /*1d720*/  IADD3 R8, R28, 0xbd, RZ ;  /* 0x000000bd1c087810 */ /* 0x000fe40007ffe0ff */
[----:B0-----:R-:W-:Y:S01]  /*1d730*/  LEA R22, P6, R4, R2, 0x1 ;  /* 0x0000000204167211 */ /* 0x001fe200078c08ff */
[----:B------:R0:W-:Y:S01]  /*1d740*/  @P1 STG.E.U16 [R20.64], R5 ;  /* 0x0000000514001986 */ /* 0x0001e2000c101504 */
[----:B------:R-:W-:-:S02]  /*1d750*/  ISETP.LT.AND P1, PT, R8, c[0x0][0x17c], !P0 ;  /* 0x00005f0008007a0c */ /* 0x000fc40004721270 */
[----:B------:R-:W-:Y:S01]  /*1d760*/  LEA.HI.X.SX32 R23, R4, R0, 0x1, P6 ;  /* 0x0000000004177211 */ /* 0x000fe200030f0eff */
[----:B------:R-:W4:Y:S01]  /*1d770*/  LDL.LU R25, [R1+0x28] ;  /* 0x0000280001197983 */ /* 0x000f220000300800 */
[C---:B------:R-:W-:Y:S02]  /*1d780*/  LEA R4, P6, R3.reuse, R2, 0x1 ;  /* 0x0000000203047211 */ /* 0x040fe400078c08ff */
[----:B------:R-:W-:Y:S02]  /*1d790*/  IADD3 R8, R3, c[0x0][0x198], RZ ;  /* 0x0000660003087a10 */ /* 0x000fe40007ffe0ff */
[----:B------:R-:W-:Y:S02]  /*1d7a0*/  PRMT R12, R5, 0x7632, R12 ;  /* 0x00007632050c7816 */ /* 0x000fe4000000000c */
[----:B0-----:R-:W-:Y:S02]  /*1d7b0*/  LEA.HI.X.SX32 R5, R3, R0, 0x1, P6 ;  /* 0x0000000003057211 */ /* 0x001fe400030f0eff */
[C---:B------:R-:W-:Y:S01]  /*1d7c0*/  LEA R20, P6, R8.reuse, R2, 0x1 ;  /* 0x0000000208147211 */ /* 0x040fe200078c08ff */
[----:B------:R-:W-:Y:S01]  /*1d7d0*/  @P5 STG.E.U16 [R22.64], R12 ;  /* 0x0000000c16005986 */ /* 0x000fe2000c101504 */
[----:B------:R-:W-:-:S02]  /*1d7e0*/  IADD3 R3, R8, c[0x0][0x198], RZ ;  /* 0x0000660008037a10 */ /* 0x000fc40007ffe0ff */
[----:B------:R-:W-:Y:S01]  /*1d7f0*/  LEA.HI.X.SX32 R21, R8, R0, 0x1, P6 ;  /* 0x0000000008157211 */ /* 0x000fe200030f0eff */
[----:B------:R0:W-:Y:S01]  /*1d800*/  @P4 STG.E.U16 [R4.64], R9 ;  /* 0x0000000904004986 */ /* 0x0001e2000c101504 */
[C---:B------:R-:W-:Y:S02]  /*1d810*/  IADD3 R8, R28.reuse, 0xc0, RZ ;  /* 0x000000c01c087810 */ /* 0x040fe40007ffe0ff */
[C---:B------:R-:W-:Y:S02]  /*1d820*/  IADD3 R16, R28.reuse, 0xbe, RZ ;  /* 0x000000be1c107810 */ /* 0x040fe40007ffe0ff */
[----:B0-----:R-:W-:Y:S02]  /*1d830*/  IADD3 R4, R28, 0xbf, RZ ;  /* 0x000000bf1c047810 */ /* 0x001fe40007ffe0ff */
[----:B------:R-:W-:Y:S02]  /*1d840*/  PRMT R9, R9, 0x7632, R9 ;  /* 0x0000763209097816 */ /* 0x000fe40000000009 */
[----:B------:R-:W-:-:S02]  /*1d850*/  ISETP.LT.AND P4, PT, R4, c[0x0][0x17c], !P0 ;  /* 0x00005f0004007a0c */ /* 0x000fc40004781270 */
[C---:B------:R-:W-:Y:S01]  /*1d860*/  LEA R4, P6, R3.reuse, R2, 0x1 ;  /* 0x0000000203047211 */ /* 0x040fe200078c08ff */
[----:B------:R0:W-:Y:S01]  /*1d870*/  @P3 STG.E.U16 [R20.64], R9 ;  /* 0x0000000914003986 */ /* 0x0001e2000c101504 */
[----:B------:R-:W-:Y:S02]  /*1d880*/  ISETP.LT.AND P3, PT, R8, c[0x0][0x17c], !P0 ;  /* 0x00005f0008007a0c */ /* 0x000fe40004761270 */
[C---:B------:R-:W-:Y:S02]  /*1d890*/  LEA.HI.X.SX32 R5, R3.reuse, R0, 0x1, P6 ;  /* 0x0000000003057211 */ /* 0x040fe400030f0eff */
[----:B------:R-:W-:Y:S02]  /*1d8a0*/  ISETP.LT.AND P5, PT, R16, c[0x0][0x17c], !P0 ;  /* 0x00005f0010007a0c */ /* 0x000fe400047a1270 */
[----:B0-----:R-:W-:-:S04]  /*1d8b0*/  IADD3 R9, R3, c[0x0][0x198], RZ ;  /* 0x0000660003097a10 */ /* 0x001fc80007ffe0ff */
[C---:B------:R-:W-:Y:S02]  /*1d8c0*/  LEA R8, P6, R9.reuse, R2, 0x1 ;  /* 0x0000000209087211 */ /* 0x040fe400078c08ff */
[C---:B------:R-:W-:Y:S01]  /*1d8d0*/  IADD3 R3, R9.reuse, c[0x0][0x198], RZ ;  /* 0x0000660009037a10 */ /* 0x040fe20007ffe0ff */
[----:B------:R0:W-:Y:S01]  /*1d8e0*/  @P2 STG.E.U16 [R4.64], R13 ;  /* 0x0000000d04002986 */ /* 0x0001e2000c101504 */
[----:B------:R-:W-:Y:S02]  /*1d8f0*/  LEA.HI.X.SX32 R9, R9, R0, 0x1, P6 ;  /* 0x0000000009097211 */ /* 0x000fe400030f0eff */
[----:B------:R-:W-:-:S04]  /*1d900*/  IADD3 R12, R28, 0xc1, RZ ;  /* 0x000000c11c0c7810 */ /* 0x000fc80007ffe0ff */
[----:B------:R-:W-:Y:S02]  /*1d910*/  ISETP.LT.AND P2, PT, R12, c[0x0][0x17c], !P0 ;  /* 0x00005f000c007a0c */ /* 0x000fe40004741270 */
[----:B0-----:R-:W-:Y:S02]  /*1d920*/  LEA R4, P6, R3, R2, 0x1 ;  /* 0x0000000203047211 */ /* 0x001fe400078c08ff */
[----:B------:R-:W-:Y:S02]  /*1d930*/  PRMT R13, R13, 0x7632, R13 ;  /* 0x000076320d0d7816 */ /* 0x000fe4000000000d */
[C---:B------:R-:W-:Y:S02]  /*1d940*/  LEA.HI.X.SX32 R5, R3.reuse, R0, 0x1, P6 ;  /* 0x0000000003057211 */ /* 0x040fe400030f0eff */
[----:B------:R-:W-:Y:S01]  /*1d950*/  IADD3 R12, R3, c[0x0][0x198], RZ ;  /* 0x00006600030c7a10 */ /* 0x000fe20007ffe0ff */
[----:B------:R0:W-:Y:S04]  /*1d960*/  @P1 STG.E.U16 [R8.64], R13 ;  /* 0x0000000d08001986 */ /* 0x0001e8000c101504 */
[----:B------:R1:W-:Y:S01]  /*1d970*/  @P5 STG.E.U16 [R4.64], R17 ;  /* 0x0000001104005986 */ /* 0x0003e2000c101504 */
[----:B------:R-:W-:-:S02]  /*1d980*/  IADD3 R3, R12, c[0x0][0x198], RZ ;  /* 0x000066000c037a10 */ /* 0x000fc40007ffe0ff */
[----:B0-----:R-:W-:Y:S02]  /*1d990*/  LEA R8, P6, R12, R2, 0x1 ;  /* 0x000000020c087211 */ /* 0x001fe400078c08ff */
[----:B-1----:R-:W-:Y:S02]  /*1d9a0*/  IADD3 R4, R28, 0xc3, RZ ;  /* 0x000000c31c047810 */ /* 0x002fe40007ffe0ff */
[----:B------:R-:W-:Y:S02]  /*1d9b0*/  LEA.HI.X.SX32 R9, R12, R0, 0x1, P6 ;  /* 0x000000000c097211 */ /* 0x000fe400030f0eff */
[----:B------:R-:W-:Y:S02]  /*1d9c0*/  PRMT R17, R17, 0x7632, R17 ;  /* 0x0000763211117816 */ /* 0x000fe40000000011 */
[----:B------:R-:W-:Y:S02]  /*1d9d0*/  ISETP.LT.AND P5, PT, R4, c[0x0][0x17c], !P0 ;  /* 0x00005f0004007a0c */ /* 0x000fe400047a1270 */
[----:B------:R-:W-:Y:S01]  /*1d9e0*/  LEA R4, P6, R3, R2, 0x1 ;  /* 0x0000000203047211 */ /* 0x000fe200078c08ff */
[----:B------:R0:W-:Y:S01]  /*1d9f0*/  @P4 STG.E.U16 [R8.64], R17 ;  /* 0x0000001108004986 */ /* 0x0001e2000c101504 */
[----:B------:R-:W-:-:S02]  /*1da00*/  IADD3 R16, R28, 0xc2, RZ ;  /* 0x000000c21c107810 */ /* 0x000fc40007ffe0ff */
[C---:B------:R-:W-:Y:S02]  /*1da10*/  LEA.HI.X.SX32 R5, R3.reuse, R0, 0x1, P6 ;  /* 0x0000000003057211 */ /* 0x040fe400030f0eff */
[----:B------:R-:W-:Y:S02]  /*1da20*/  ISETP.LT.AND P1, PT, R16, c[0x0][0x17c], !P0 ;  /* 0x00005f0010007a0c */ /* 0x000fe40004721270 */
[----:B0-----:R-:W-:-:S04]  /*1da30*/  IADD3 R9, R3, c[0x0][0x198], RZ ;  /* 0x0000660003097a10 */ /* 0x001fc80007ffe0ff */
[C---:B------:R-:W-:Y:S02]  /*1da40*/  LEA R8, P6, R9.reuse, R2, 0x1 ;  /* 0x0000000209087211 */ /* 0x040fe400078c08ff */
[C---:B------:R-:W-:Y:S02]  /*1da50*/  IADD3 R3, R9.reuse, c[0x0][0x198], RZ ;  /* 0x0000660009037a10 */ /* 0x040fe40007ffe0ff */
[----:B------:R-:W-:Y:S01]  /*1da60*/  LEA.HI.X.SX32 R9, R9, R0, 0x1, P6 ;  /* 0x0000000009097211 */ /* 0x000fe200030f0eff */
[----:B--2---:R0:W-:Y:S01]  /*1da70*/  @P3 STG.E.U16 [R4.64], R24 ;  /* 0x0000001804003986 */ /* 0x0041e2000c101504 */
[----:B------:R-:W-:-:S03]  /*1da80*/  PRMT R13, R24, 0x7632, R13 ;  /* 0x00007632180d7816 */ /* 0x000fc6000000000d */
[----:B0-----:R-:W2:Y:S01]  /*1da90*/  LDL.LU R24, [R1+0x78] ;  /* 0x0000780001187983 */ /* 0x001ea20000300800 */
[----:B------:R-:W-:-:S04]  /*1daa0*/  LEA R4, P6, R3, R2, 0x1 ;  /* 0x0000000203047211 */ /* 0x000fc800078c08ff */
[----:B------:R-:W-:Y:S01]  /*1dab0*/  LEA.HI.X.SX32 R5, R3, R0, 0x1, P6 ;  /* 0x0000000003057211 */ /* 0x000fe200030f0eff */
[----:B------:R-:W-:Y:S04]  /*1dac0*/  @P2 STG.E.U16 [R8.64], R13 ;  /* 0x0000000d08002986 */ /* 0x000fe8000c101504 */
[----:B---3--:R0:W-:Y:S02]  /*1dad0*/  @P1 STG.E.U16 [R4.64], R29 ;  /* 0x0000001d04001986 */ /* 0x0081e4000c101504 */
[----:B0-----:R-:W-:Y:S02]  /*1dae0*/  PRMT R5, R29, 0x7632, R5 ;  /* 0x000076321d057816 */ /* 0x001fe40000000005 */
[----:B------:R-:W3:Y:S01]  /*1daf0*/  LDL.LU R29, [R1+0xa8] ;  /* 0x0000a800011d7983 */ /* 0x000ee20000300800 */
[----:B------:R-:W-:-:S04]  /*1db00*/  IADD3 R12, R28, 0xc4, RZ ;  /* 0x000000c41c0c7810 */ /* 0x000fc80007ffe0ff */
[----:B------:R-:W-:Y:S02]  /*1db10*/  ISETP.LT.AND P4, PT, R12, c[0x0][0x17c], !P0 ;  /* 0x00005f000c007a0c */ /* 0x000fe40004781270 */
[----:B------:R-:W-:-:S04]  /*1db20*/  IADD3 R12, R28, 0xc5, RZ ;  /* 0x000000c51c0c7810 */ /* 0x000fc80007ffe0ff */
[----:B------:R-:W-:Y:S02]  /*1db30*/  ISETP.LT.AND P3, PT, R12, c[0x0][0x17c], !P0 ;  /* 0x00005f000c007a0c */ /* 0x000fe40004761270 */
[----:B------:R-:W-:Y:S02]  /*1db40*/  IADD3 R12, R3, c[0x0][0x198], RZ ;  /* 0x00006600030c7a10 */ /* 0x000fe40007ffe0ff */
[----:B------:R-:W-:Y:S02]  /*1db50*/  IADD3 R4, R28, 0xc7, RZ ;  /* 0x000000c71c047810 */ /* 0x000fe40007ffe0ff */
[C---:B------:R-:W-:Y:S02]  /*1db60*/  LEA R8, P6, R12.reuse, R2, 0x1 ;  /* 0x000000020c087211 */ /* 0x040fe400078c08ff */
[C---:B------:R-:W-:Y:S02]  /*1db70*/  IADD3 R3, R12.reuse, c[0x0][0x198], RZ ;  /* 0x000066000c037a10 */ /* 0x040fe40007ffe0ff */
[----:B------:R-:W-:-:S02]  /*1db80*/  LEA.HI.X.SX32 R9, R12, R0, 0x1, P6 ;  /* 0x000000000c097211 */ /* 0x000fc400030f0eff */
[----:B------:R-:W-:Y:S02]  /*1db90*/  ISETP.LT.AND P1, PT, R4, c[0x0][0x17c], !P0 ;  /* 0x00005f0004007a0c */ /* 0x000fe40004721270 */
[C---:B------:R-:W-:Y:S01]  /*1dba0*/  LEA R4, P6, R3.reuse, R2, 0x1 ;  /* 0x0000000203047211 */ /* 0x040fe200078c08ff */
[----:B------:R0:W-:Y:S01]  /*1dbb0*/  @P5 STG.E.U16 [R8.64], R5 ;  /* 0x0000000508005986 */ /* 0x0001e2000c101504 */
[C---:B------:R-:W-:Y:S02]  /*1dbc0*/  IADD3 R16, R28.reuse, 0xc6, RZ ;  /* 0x000000c61c107810 */ /* 0x040fe40007ffe0ff */
[----:B------:R-:W-:Y:S02]  /*1dbd0*/  IADD3 R12, R28, 0xc8, RZ ;  /* 0x000000c81c0c7810 */ /* 0x000fe40007ffe0ff */
[----:B------:R-:W-:Y:S02]  /*1dbe0*/  ISETP.LT.AND P2, PT, R16, c[0x0][0x17c], !P0 ;  /* 0x00005f0010007a0c */ /* 0x000fe40004741270 */
[----:B0-----:R-:W-:-:S02]  /*1dbf0*/  LEA.HI.X.SX32 R5, R3, R0, 0x1, P6 ;  /* 0x0000000003057211 */ /* 0x001fc400030f0eff */
[----:B------:R-:W-:-:S04]  /*1dc00*/  IADD3 R9, R3, c[0x0][0x198], RZ ;  /* 0x0000660003097a10 */ /* 0x000fc80007ffe0ff */
[C---:B------:R-:W-:Y:S02]  /*1dc10*/  LEA R8, P6, R9.reuse, R2, 0x1 ;  /* 0x0000000209087211 */ /* 0x040fe400078c08ff */
[C---:B------:R-:W-:Y:S02]  /*1dc20*/  IADD3 R3, R9.reuse, c[0x0][0x198], RZ ;  /* 0x0000660009037a10 */ /* 0x040fe40007ffe0ff */
[----:B------:R-:W-:Y:S02]  /*1dc30*/  ISETP.LT.AND P5, PT, R12, c[0x0][0x17c], !P0 ;  /* 0x00005f000c007a0c */ /* 0x000fe400047a1270 */
[----:B------:R-:W-:Y:S02]  /*1dc40*/  LEA.HI.X.SX32 R9, R9, R0, 0x1, P6 ;  /* 0x0000000009097211 */ /* 0x000fe400030f0eff */
[----:B------:R-:W-:Y:S01]  /*1dc50*/  IADD3 R12, R28, 0xc9, RZ ;  /* 0x000000c91c0c7810 */ /* 0x000fe20007ffe0ff */
[----:B----4-:R0:W-:Y:S01]  /*1dc60*/  @P4 STG.E.U16 [R4.64], R25 ;  /* 0x0000001904004986 */ /* 0x0101e2000c101504 */
[----:B------:R-:W-:-:S02]  /*1dc70*/  PRMT R13, R25, 0x7632, R13 ;  /* 0x00007632190d7816 */ /* 0x000fc4000000000d */
[----:B------:R-:W-:Y:S01]  /*1dc80*/  ISETP.LT.AND P4, PT, R12, c[0x0][0x17c], !P0 ;  /* 0x00005f000c007a0c */ /* 0x000fe20004781270 */
[----:B0-----:R-:W4:Y:S01]  /*1dc90*/  LDL.LU R25, [R1+0x98] ;  /* 0x0000980001197983 */ /* 0x001f220000300800 */
[C---:B------:R-:W-:Y:S02]  /*1dca0*/  LEA R4, P6, R3.reuse, R2, 0x1 ;  /* 0x0000000203047211 */ /* 0x040fe400078c08ff */
[C---:B------:R-:W-:Y:S02]  /*1dcb0*/  IADD3 R12, R3.reuse, c[0x0][0x198], RZ ;  /* 0x00006600030c7a10 */ /* 0x040fe40007ffe0ff */
[----:B------:R-:W-:Y:S01]  /*1dcc0*/  LEA.HI.X.SX32 R5, R3, R0, 0x1, P6 ;  /* 0x0000000003057211 */ /* 0x000fe200030f0eff */
[----:B------:R0:W-:Y:S01]  /*1dcd0*/  @P3 STG.E.U16 [R8.64], R13 ;  /* 0x0000000d08003986 */ /* 0x0001e2000c101504 */
[C---:B------:R-:W-:Y:S02]  /*1dce0*/  IADD3 R3, R12.reuse, c[0x0][0x198], RZ ;  /* 0x000066000c037a10 */ /* 0x040fe40007ffe0ff */
[----:B0-----:R-:W-:-:S04]  /*1dcf0*/  LEA R8, P6, R12, R2, 0x1 ;  /* 0x000000020c087211 */ /* 0x001fc800078c08ff */
[----:B------:R-:W-:Y:S01]  /*1dd00*/  LEA.HI.X.SX32 R9, R12, R0, 0x1, P6 ;  /* 0x000000000c097211 */ /* 0x000fe200030f0eff */
[----:B--2---:R0:W-:Y:S02]  /*1dd10*/  @P2 STG.E.U16 [R4.64], R24 ;  /* 0x0000001804002986 */ /* 0x0041e4000c101504 */
[----:B0-----:R-:W-:Y:S02]  /*1dd20*/  IADD3 R4, R28, 0xcb, RZ ;  /* 0x000000cb1c047810 */ /* 0x001fe40007ffe0ff */
[----:B------:R-:W-:Y:S02]  /*1dd30*/  PRMT R5, R24, 0x7632, R5 ;  /* 0x0000763218057816 */ /* 0x000fe40000000005 */
[----:B------:R-:W2:Y:S01]  /*1dd40*/  LDL.LU R24, [R1+0x88] ;  /* 0x0000880001187983 */ /* 0x000ea20000300800 */
[----:B------:R-:W-:Y:S02]  /*1dd50*/  ISETP.LT.AND P2, PT, R4, c[0x0][0x17c], !P0 ;  /* 0x00005f0004007a0c */ /* 0x000fe40004741270 */
[C---:B------:R-:W-:Y:S01]  /*1dd60*/  LEA R4, P6, R3.reuse, R2, 0x1 ;  /* 0x0000000203047211 */ /* 0x040fe200078c08ff */
[----:B------:R0:W-:Y:S03]  /*1dd70*/  @P1 STG.E.U16 [R8.64], R5 ;  /* 0x0000000508001986 */ /* 0x0001e6000c101504 */
[----:B0-----:R-:W-:-:S02]  /*1dd80*/  LEA.HI.X.SX32 R5, R3, R0, 0x1, P6 ;  /* 0x0000000003057211 */ /* 0x001fc400030f0eff */
[----:B---3--:R-:W-:-:S03]  /*1dd90*/  PRMT R13, R29, 0x7632, R13 ;  /* 0x000076321d0d7816 */ /* 0x008fc6000000000d */
[----:B------:R0:W-:Y:S04]  /*1dda0*/  @P5 STG.E.U16 [R4.64], R29 ;  /* 0x0000001d04005986 */ /* 0x0001e8000c101504 */
[----:B0-----:R-:W3:Y:S01]  /*1ddb0*/  LDL.LU R29, [R1+0x8] ;  /* 0x00000800011d7983 */ /* 0x001ee20000300800 */
[----:B------:R-:W-:Y:S02]  /*1ddc0*/  IADD3 R9, R3, c[0x0][0x198], RZ ;  /* 0x0000660003097a10 */ /* 0x000fe40007ffe0ff */
[C---:B------:R-:W-:Y:S02]  /*1ddd0*/  IADD3 R16, R28.reuse, 0xca, RZ ;  /* 0x000000ca1c107810 */ /* 0x040fe40007ffe0ff */
[----:B------:R-:W-:Y:S02]  /*1dde0*/  IADD3 R12, R28, 0xcc, RZ ;  /* 0x000000cc1c0c7810 */ /* 0x000fe40007ffe0ff */
[----:B------:R-:W-:-:S02]  /*1ddf0*/  LEA R8, P6, R9, R2, 0x1 ;  /* 0x0000000209087211 */ /* 0x000fc400078c08ff */
[----:B------:R-:W-:Y:S02]  /*1de00*/  ISETP.LT.AND P3, PT, R16, c[0x0][0x17c], !P0 ;  /* 0x00005f0010007a0c */ /* 0x000fe40004761270 */
[C---:B------:R-:W-:Y:S02]  /*1de10*/  IADD3 R3, R9.reuse, c[0x0][0x198], RZ ;  /* 0x0000660009037a10 */ /* 0x040fe40007ffe0ff */
[----:B------:R-:W-:Y:S02]  /*1de20*/  ISETP.LT.AND P1, PT, R12, c[0x0][0x17c], !P0 ;  /* 0x00005f000c007a0c */ /* 0x000fe40004721270 */
[----:B------:R-:W-:Y:S02]  /*1de30*/  LEA.HI.X.SX32 R9, R9, R0, 0x1, P6 ;  /* 0x0000000009097211 */ /* 0x000fe400030f0eff */
[----:B------:R-:W-:Y:S02]  /*1de40*/  IADD3 R12, R28, 0xcd, RZ ;  /* 0x000000cd1c0c7810 */ /* 0x000fe40007ffe0ff */
[----:B------:R-:W-:-:S02]  /*1de50*/  LEA R4, P6, R3, R2, 0x1 ;  /* 0x0000000203047211 */ /* 0x000fc400078c08ff */
[----:B------:R-:W-:Y:S02]  /*1de60*/  ISETP.LT.AND P5, PT, R12, c[0x0][0x17c], !P0 ;  /* 0x00005f000c007a0c */ /* 0x000fe400047a1270 */
[C---:B------:R-:W-:Y:S02]  /*1de70*/  LEA.HI.X.SX32 R5, R3.reuse, R0, 0x1, P6 ;  /* 0x0000000003057211 */ /* 0x040fe400030f0eff */
[----:B------:R-:W-:Y:S01]  /*1de80*/  IADD3 R12, R3, c[0x0][0x198], RZ ;  /* 0x00006600030c7a10 */ /* 0x000fe20007ffe0ff */
[----:B------:R0:W-:Y:S03]  /*1de90*/  @P4 STG.E.U16 [R8.64], R13 ;  /* 0x0000000d08004986 */ /* 0x0001e6000c101504 */
[C---:B------:R-:W-:Y:S02]  /*1dea0*/  IADD3 R3, R12.reuse, c[0x0][0x198], RZ ;  /* 0x000066000c037a10 */ /* 0x040fe40007ffe0ff */
[----:B0-----:R-:W-:-:S04]  /*1deb0*/  LEA R8, P6, R12, R2, 0x1 ;  /* 0x000000020c087211 */ /* 0x001fc800078c08ff */
[----:B------:R-:W-:Y:S02]  /*1dec0*/  LEA.HI.X.SX32 R9, R12, R0, 0x1, P6 ;  /* 0x000000000c097211 */ /* 0x000fe400030f0eff */
[C---:B------:R-:W-:Y:S01]  /*1ded0*/  IADD3 R16, R28.reuse, 0xce, RZ ;  /* 0x000000ce1c107810 */ /* 0x040fe20007ffe0ff */
[----:B----4-:R0:W-:Y:S02]  /*1dee0*/  @P3 STG.E.U16 [R4.64], R25 ;  /* 0x0000001904003986 */ /* 0x0101e4000c101504 */
[----:B0-----:R-:W-:Y:S02]  /*1def0*/  IADD3 R4, R28, 0xcf, RZ ;  /* 0x000000cf1c047810 */ /* 0x001fe40007ffe0ff */
[----:B------:R-:W-:Y:S02]  /*1df00*/  PRMT R5, R25, 0x7632, R5 ;  /* 0x0000763219057816 */ /* 0x000fe40000000005 */
[----:B------:R-:W-:Y:S01]  /*1df10*/  ISETP.LT.AND P3, PT, R4, c[0x0][0x17c], !P0 ;  /* 0x00005f0004007a0c */ /* 0x000fe20004761270 */
[----:B------:R-:W4:Y:S01]  /*1df20*/  LDL.LU R25, [R1+0x68] ;  /* 0x0000680001197983 */ /* 0x000f220000300800 */
[----:B------:R-:W-:-:S03]  /*1df30*/  LEA R4, P6, R3, R2, 0x1 ;  /* 0x0000000203047211 */ /* 0x000fc600078c08ff */
[----:B------:R0:W-:Y:S01]  /*1df40*/  @P2 STG.E.U16 [R8.64], R5 ;  /* 0x0000000508002986 */ /* 0x0001e2000c101504 */
[----:B------:R-:W-:Y:S02]  /*1df50*/  ISETP.LT.AND P4, PT, R16, c[0x0][0x17c], !P0 ;  /* 0x00005f0010007a0c */ /* 0x000fe40004781270 */
[C---:B0-----:R-:W-:Y:S02]  /*1df60*/  LEA.HI.X.SX32 R5, R3.reuse, R0, 0x1, P6 ;  /* 0x0000000003057211 */ /* 0x041fe400030f0eff */
[----:B------:R-:W-:-:S04]  /*1df70*/  IADD3 R9, R3, c[0x0][0x198], RZ ;  /* 0x0000660003097a10 */ /* 0x000fc80007ffe0ff */
        /* <DEDUP_REMOVED lines=16> */
[----:B------:R-:W-:-:S04]  /*1e080*/  IADD3 R12, R3, c[0x0][0x198], RZ ;  /* 0x00006600030c7a10 */ /* 0x000fc80007ffe0ff */
[----:B------:R-:W-:Y:S02]  /*1e090*/  LEA R8, P6, R12, R2, 0x1 ;  /* 0x000000020c087211 */ /* 0x000fe400078c08ff */
[----:B------:R-:W-:Y:S02]  /*1e0a0*/  IADD3 R4, R28, 0xd3, RZ ;  /* 0x000000d31c047810 */ /* 0x000fe40007ffe0ff */
[C---:B------:R-:W-:Y:S02]  /*1e0b0*/  LEA.HI.X.SX32 R9, R12.reuse, R0, 0x1, P6 ;  /* 0x000000000c097211 */ /* 0x040fe400030f0eff */
[----:B------:R-:W-:Y:S02]  /*1e0c0*/  IADD3 R3, R12, c[0x0][0x198], RZ ;  /* 0x000066000c037a10 */ /* 0x000fe40007ffe0ff */
[----:B------:R-:W-:Y:S01]  /*1e0d0*/  ISETP.LT.AND P4, PT, R4, c[0x0][0x17c], !P0 ;  /* 0x00005f0004007a0c */ /* 0x000fe20004781270 */
[----:B------:R0:W-:Y:S01]  /*1e0e0*/  @P3 STG.E.U16 [R8.64], R5 ;  /* 0x0000000508003986 */ /* 0x0001e2000c101504 */
[----:B------:R-:W-:-:S02]  /*1e0f0*/  LEA R4, P6, R3, R2, 0x1 ;  /* 0x0000000203047211 */ /* 0x000fc400078c08ff */
[C---:B------:R-:W-:Y:S02]  /*1e100*/  IADD3 R16, R28.reuse, 0xd2, RZ ;  /* 0x000000d21c107810 */ /* 0x040fe40007ffe0ff */
[----:B------:R-:W-:Y:S02]  /*1e110*/  IADD3 R12, R28, 0xd4, RZ ;  /* 0x000000d41c0c7810 */ /* 0x000fe40007ffe0ff */
[----:B------:R-:W-:Y:S02]  /*1e120*/  ISETP.LT.AND P5, PT, R16, c[0x0][0x17c], !P0 ;  /* 0x00005f0010007a0c */ /* 0x000fe400047a1270 */
[C---:B0-----:R-:W-:Y:S02]  /*1e130*/  IADD3 R9, R3.reuse, c[0x0][0x198], RZ ;  /* 0x0000660003097a10 */ /* 0x041fe40007ffe0ff */
[----:B------:R-:W-:Y:S02]  /*1e140*/  LEA.HI.X.SX32 R5, R3, R0, 0x1, P6 ;  /* 0x0000000003057211 */ /* 0x000fe400030f0eff */
[----:B------:R-:W-:-:S02]  /*1e150*/  LEA R8, P6, R9, R2, 0x1 ;  /* 0x0000000209087211 */ /* 0x000fc400078c08ff */
[C---:B------:R-:W-:Y:S02]  /*1e160*/  IADD3 R3, R9.reuse, c[0x0][0x198], RZ ;  /* 0x0000660009037a10 */ /* 0x040fe40007ffe0ff */
[----:B------:R-:W-:Y:S02]  /*1e170*/  ISETP.LT.AND P3, PT, R12, c[0x0][0x17c], !P0 ;  /* 0x00005f000c007a0c */ /* 0x000fe40004761270 */
[----:B------:R-:W-:Y:S02]  /*1e180*/  LEA.HI.X.SX32 R9, R9, R0, 0x1, P6 ;  /* 0x0000000009097211 */ /* 0x000fe400030f0eff */
[----:B------:R-:W-:Y:S01]  /*1e190*/  IADD3 R12, R28, 0xd5, RZ ;  /* 0x000000d51c0c7810 */ /* 0x000fe20007ffe0ff */
[----:B----4-:R0:W-:Y:S01]  /*1e1a0*/  @P2 STG.E.U16 [R4.64], R25 ;  /* 0x0000001904002986 */ /* 0x0101e2000c101504 */
[----:B------:R-:W-:Y:S02]  /*1e1b0*/  PRMT R13, R25, 0x7632, R13 ;  /* 0x00007632190d7816 */ /* 0x000fe4000000000d */
[----:B------:R-:W-:-:S02]  /*1e1c0*/  ISETP.LT.AND P2, PT, R12, c[0x0][0x17c], !P0 ;  /* 0x00005f000c007a0c */ /* 0x000fc40004741270 */
[C---:B------:R-:W-:Y:S02]  /*1e1d0*/  IADD3 R12, R3.reuse, c[0x0][0x198], RZ ;  /* 0x00006600030c7a10 */ /* 0x040fe40007ffe0ff */
[----:B0-----:R-:W-:-:S04]  /*1e1e0*/  LEA R4, P6, R3, R2, 0x1 ;  /* 0x0000000203047211 */ /* 0x001fc800078c08ff */
        /* <DEDUP_REMOVED lines=8> */
[----:B------:R-:W-:Y:S01]  /*1e270*/  ISETP.LT.AND P5, PT, R4, c[0x0][0x17c], !P0 ;  /* 0x00005f0004007a0c */ /* 0x000fe200047a1270 */
[----:B------:R-:W2:Y:S01]  /*1e280*/  LDL.LU R24, [R1+0x4c] ;  /* 0x00004c0001187983 */ /* 0x000ea20000300800 */
[----:B------:R-:W-:-:S03]  /*1e290*/  LEA R4, P6, R3, R2, 0x1 ;  /* 0x0000000203047211 */ /* 0x000fc600078c08ff */
[----:B------:R0:W-:Y:S02]  /*1e2a0*/  @P4 STG.E.U16 [R8.64], R5 ;  /* 0x0000000508004986 */ /* 0x0001e4000c101504 */
[----:B0-----:R-:W-:Y:S02]  /*1e2b0*/  LEA.HI.X.SX32 R5, R3, R0, 0x1, P6 ;  /* 0x0000000003057211 */ /* 0x001fe400030f0eff */
[----:B---3--:R-:W-:-:S03]  /*1e2c0*/  PRMT R13, R29, 0x7632, R13 ;  /* 0x000076321d0d7816 */ /* 0x008fc6000000000d */
[----:B------:R0:W-:Y:S04]  /*1e2d0*/  @P3 STG.E.U16 [R4.64], R29 ;  /* 0x0000001d04003986 */ /* 0x0001e8000c101504 */
[----:B0-----:R-:W3:Y:S01]  /*1e2e0*/  LDL.LU R29, [R1+0x5c] ;  /* 0x00005c00011d7983 */ /* 0x001ee20000300800 */
[----:B------:R-:W-:Y:S02]  /*1e2f0*/  IADD3 R9, R3, c[0x0][0x198], RZ ;  /* 0x0000660003097a10 */ /* 0x000fe40007ffe0ff */
[C---:B------:R-:W-:Y:S01]  /*1e300*/  IADD3 R16, R28.reuse, 0xd6, RZ ;  /* 0x000000d61c107810 */ /* 0x040fe20007ffe0ff */
[----:B------:R-:W4:Y:S01]  /*1e310*/  LDL.LU R25, [R1+0x2c] ;  /* 0x00002c0001197983 */ /* 0x000f220000300800 */
[----:B------:R-:W-:Y:S02]  /*1e320*/  IADD3 R12, R28, 0xd8, RZ ;  /* 0x000000d81c0c7810 */ /* 0x000fe40007ffe0ff */
[----:B------:R-:W-:-:S02]  /*1e330*/  LEA R8, P6, R9, R2, 0x1 ;  /* 0x0000000209087211 */ /* 0x000fc400078c08ff */
[----:B------:R-:W-:Y:S02]  /*1e340*/  ISETP.LT.AND P1, PT, R16, c[0x0][0x17c], !P0 ;  /* 0x00005f0010007a0c */ /* 0x000fe40004721270 */
[C---:B------:R-:W-:Y:S02]  /*1e350*/  IADD3 R3, R9.reuse, c[0x0][0x198], RZ ;  /* 0x0000660009037a10 */ /* 0x040fe40007ffe0ff */
[----:B------:R-:W-:Y:S02]  /*1e360*/  ISETP.LT.AND P4, PT, R12, c[0x0][0x17c], !P0 ;  /* 0x00005f000c007a0c */ /* 0x000fe40004781270 */
[----:B------:R-:W-:Y:S02]  /*1e370*/  IADD3 R12, R28, 0xd9, RZ ;  /* 0x000000d91c0c7810 */ /* 0x000fe40007ffe0ff */
[----:B------:R-:W-:Y:S02]  /*1e380*/  LEA.HI.X.SX32 R9, R9, R0, 0x1, P6 ;  /* 0x0000000009097211 */ /* 0x000fe400030f0eff */
[----:B------:R-:W-:-:S02]  /*1e390*/  LEA R4, P6, R3, R2, 0x1 ;  /* 0x0000000203047211 */ /* 0x000fc400078c08ff */
[----:B------:R-:W-:Y:S02]  /*1e3a0*/  ISETP.LT.AND P3, PT, R12, c[0x0][0x17c], !P0 ;  /* 0x00005f000c007a0c */ /* 0x000fe40004761270 */
[C---:B------:R-:W-:Y:S02]  /*1e3b0*/  IADD3 R12, R3.reuse, c[0x0][0x198], RZ ;  /* 0x00006600030c7a10 */ /* 0x040fe40007ffe0ff */
[----:B------:R-:W-:Y:S01]  /*1e3c0*/  LEA.HI.X.SX32 R5, R3, R0, 0x1, P6 ;  /* 0x0000000003057211 */ /* 0x000fe200030f0eff */
[----:B------:R0:W-:Y:S01]  /*1e3d0*/  @P2 STG.E.U16 [R8.64], R13 ;  /* 0x0000000d08002986 */ /* 0x0001e2000c101504 */
[----:B------:R-:W-:-:S03]  /*1e3e0*/  IADD3 R3, R12, c[0x0][0x198], RZ ;  /* 0x000066000c037a10 */ /* 0x000fc60007ffe0ff */
[----:B------:R1:W-:Y:S01]  /*1e3f0*/  @P1 STG.E.U16 [R4.64], R26 ;  /* 0x0000001a04001986 */ /* 0x0003e2000c101504 */
        /* <DEDUP_REMOVED lines=8> */
[----:B------:R-:W-:Y:S02]  /*1e480*/  IADD3 R16, R28, 0xda, RZ ;  /* 0x000000da1c107810 */ /* 0x000fe40007ffe0ff */
[C---:B------:R-:W-:Y:S02]  /*1e490*/  LEA.HI.X.SX32 R5, R3.reuse, R0, 0x1, P6 ;  /* 0x0000000003057211 */ /* 0x040fe400030f0eff */
[----:B------:R-:W-:Y:S02]  /*1e4a0*/  ISETP.LT.AND P5, PT, R12, c[0x0][0x17c], !P0 ;  /* 0x00005f000c007a0c */ /* 0x000fe400047a1270 */
[----:B0-----:R-:W-:Y:S02]  /*1e4b0*/  IADD3 R9, R3, c[0x0][0x198], RZ ;  /* 0x0000660003097a10 */ /* 0x001fe40007ffe0ff */
[----:B------:R-:W-:Y:S02]  /*1e4c0*/  IADD3 R12, R28, 0xdd, RZ ;  /* 0x000000dd1c0c7810 */ /* 0x000fe40007ffe0ff */
[----:B------:R-:W-:-:S02]  /*1e4d0*/  LEA R8, P6, R9, R2, 0x1 ;  /* 0x0000000209087211 */ /* 0x000fc400078c08ff */
[----:B------:R-:W-:Y:S02]  /*1e4e0*/  ISETP.LT.AND P2, PT, R16, c[0x0][0x17c], !P0 ;  /* 0x00005f0010007a0c */ /* 0x000fe40004741270 */
[C---:B------:R-:W-:Y:S01]  /*1e4f0*/  IADD3 R3, R9.reuse, c[0x0][0x198], RZ ;  /* 0x0000660009037a10 */ /* 0x040fe20007ffe0ff */
[----:B------:R0:W-:Y:S01]  /*1e500*/  @P4 STG.E.U16 [R4.64], R6 ;  /* 0x0000000604004986 */ /* 0x0001e2000c101504 */
[----:B------:R-:W-:Y:S02]  /*1e510*/  ISETP.LT.AND P4, PT, R12, c[0x0][0x17c], !P0 ;  /* 0x00005f000c007a0c */ /* 0x000fe40004781270 */
[----:B------:R-:W-:Y:S02]  /*1e520*/  LEA.HI.X.SX32 R9, R9, R0, 0x1, P6 ;  /* 0x0000000009097211 */ /* 0x000fe400030f0eff */
[----:B------:R-:W-:Y:S02]  /*1e530*/  PRMT R12, R6, 0x7632, R12 ;  /* 0x00007632060c7816 */ /* 0x000fe4000000000c */
[----:B------:R-:W-:-:S02]  /*1e540*/  IADD3 R13, R28, 0xde, RZ ;  /* 0x000000de1c0d7810 */ /* 0x000fc40007ffe0ff */
[C---:B0-----:R-:W-:Y:S02]  /*1e550*/  LEA R4, P6, R3.reuse, R2, 0x1 ;  /* 0x0000000203047211 */ /* 0x041fe400078c08ff */
[C---:B------:R-:W-:Y:S01]  /*1e560*/  IADD3 R6, R3.reuse, c[0x0][0x198], RZ ;  /* 0x0000660003067a10 */ /* 0x040fe20007ffe0ff */
[----:B------:R0:W-:Y:S01]  /*1e570*/  @P3 STG.E.U16 [R8.64], R12 ;  /* 0x0000000c08003986 */ /* 0x0001e2000c101504 */
[----:B------:R-:W-:Y:S02]  /*1e580*/  LEA.HI.X.SX32 R5, R3, R0, 0x1, P6 ;  /* 0x0000000003057211 */ /* 0x000fe400030f0eff */
[----:B------:R-:W-:Y:S02]  /*1e590*/  ISETP.LT.AND P3, PT, R13, c[0x0][0x17c], !P0 ;  /* 0x00005f000d007a0c */ /* 0x000fe40004761270 */
[----:B------:R-:W-:Y:S01]  /*1e5a0*/  IADD3 R13, R28, 0xdf, RZ ;  /* 0x000000df1c0d7810 */ /* 0x000fe20007ffe0ff */
[----:B------:R1:W-:Y:S01]  /*1e5b0*/  @P2 STG.E.U16 [R4.64], R10 ;  /* 0x0000000a04002986 */ /* 0x0003e2000c101504 */
[----:B------:R-:W-:-:S02]  /*1e5c0*/  IADD3 R3, R6, c[0x0][0x198], RZ ;  /* 0x0000660006037a10 */ /* 0x000fc40007ffe0ff */
[C---:B0-----:R-:W-:Y:S02]  /*1e5d0*/  LEA R8, P6, R6.reuse, R2, 0x1 ;  /* 0x0000000206087211 */ /* 0x041fe400078c08ff */
[----:B------:R-:W-:Y:S02]  /*1e5e0*/  ISETP.LT.AND P2, PT, R13, c[0x0][0x17c], !P0 ;  /* 0x00005f000d007a0c */ /* 0x000fe40004741270 */
[----:B------:R-:W-:Y:S02]  /*1e5f0*/  LEA.HI.X.SX32 R9, R6, R0, 0x1, P6 ;  /* 0x0000000006097211 */ /* 0x000fe400030f0eff */
[----:B-1----:R-:W-:Y:S02]  /*1e600*/  PRMT R5, R10, 0x7632, R5 ;  /* 0x000076320a057816 */ /* 0x002fe40000000005 */
[C---:B------:R-:W-:Y:S02]  /*1e610*/  LEA R4, P6, R3.reuse, R2, 0x1 ;  /* 0x0000000203047211 */ /* 0x040fe400078c08ff */
[----:B------:R-:W-:Y:S01]  /*1e620*/  IADD3 R13, R3, c[0x0][0x198], RZ ;  /* 0x00006600030d7a10 */ /* 0x000fe20007ffe0ff */
[----:B------:R0:W-:Y:S01]  /*1e630*/  @P1 STG.E.U16 [R8.64], R5 ;  /* 0x0000000508001986 */ /* 0x0001e2000c101504 */
[----:B------:R-:W-:-:S02]  /*1e640*/  PRMT R10, R14, 0x7632, R10 ;  /* 0x000076320e0a7816 */ /* 0x000fc4000000000a */
[----:B0-----:R-:W-:Y:S02]  /*1e650*/  LEA.HI.X.SX32 R5, R3, R0, 0x1, P6 ;  /* 0x0000000003057211 */ /* 0x001fe400030f0eff */
[C---:B------:R-:W-:Y:S02]  /*1e660*/  LEA R8, P6, R13.reuse, R2, 0x1 ;  /* 0x000000020d087211 */ /* 0x040fe400078c08ff */
[C---:B------:R-:W-:Y:S01]  /*1e670*/  IADD3 R3, R13.reuse, c[0x0][0x198], RZ ;  /* 0x000066000d037a10 */ /* 0x040fe20007ffe0ff */
[----:B------:R0:W-:Y:S01]  /*1e680*/  @P5 STG.E.U16 [R4.64], R14 ;  /* 0x0000000e04005986 */ /* 0x0001e2000c101504 */
[----:B------:R-:W-:Y:S02]  /*1e690*/  LEA.HI.X.SX32 R9, R13, R0, 0x1, P6 ;  /* 0x000000000d097211 */ /* 0x000fe400030f0eff */
[C---:B------:R-:W-:Y:S02]  /*1e6a0*/  IADD3 R13, R3.reuse, c[0x0][0x198], RZ ;  /* 0x00006600030d7a10 */ /* 0x040fe40007ffe0ff */
[----:B------:R-:W-:Y:S01]  /*1e6b0*/  IADD3 R6, R28, 0xe0, RZ ;  /* 0x000000e01c067810 */ /* 0x000fe20007ffe0ff */
[----:B------:R1:W-:Y:S01]  /*1e6c0*/  @P4 STG.E.U16 [R8.64], R10 ;  /* 0x0000000a08004986 */ /* 0x0003e2000c101504 */
[----:B0-----:R-:W-:-:S04]  /*1e6d0*/  LEA R4, P6, R3, R2, 0x1 ;  /* 0x0000000203047211 */ /* 0x001fc800078c08ff */
[----:B------:R-:W-:Y:S02]  /*1e6e0*/  LEA.HI.X.SX32 R5, R3, R0, 0x1, P6 ;  /* 0x0000000003057211 */ /* 0x000fe400030f0eff */
[C---:B-1----:R-:W-:Y:S02]  /*1e6f0*/  LEA R8, P6, R13.reuse, R2, 0x1 ;  /* 0x000000020d087211 */ /* 0x042fe400078c08ff */
[----:B------:R-:W-:Y:S01]  /*1e700*/  ISETP.LT.AND P1, PT, R6, c[0x0][0x17c], !P0 ;  /* 0x00005f0006007a0c */ /* 0x000fe20004721270 */
[----:B------:R0:W-:Y:S01]  /*1e710*/  @P3 STG.E.U16 [R4.64], R18 ;  /* 0x0000001204003986 */ /* 0x0001e2000c101504 */
[C---:B------:R-:W-:Y:S02]  /*1e720*/  IADD3 R3, R13.reuse, c[0x0][0x198], RZ ;  /* 0x000066000d037a10 */ /* 0x040fe40007ffe0ff */
[----:B------:R-:W-:Y:S02]  /*1e730*/  IADD3 R6, R28, 0xe1, RZ ;  /* 0x000000e11c067810 */ /* 0x000fe40007ffe0ff */
[----:B------:R-:W-:-:S02]  /*1e740*/  LEA.HI.X.SX32 R9, R13, R0, 0x1, P6 ;  /* 0x000000000d097211 */ /* 0x000fc400030f0eff */
[----:B------:R-:W-:Y:S02]  /*1e750*/  ISETP.LT.AND P5, PT, R6, c[0x0][0x17c], !P0 ;  /* 0x00005f0006007a0c */ /* 0x000fe400047a1270 */
[----:B0-----:R-:W-:Y:S02]  /*1e760*/  PRMT R5, R18, 0x7632, R5 ;  /* 0x0000763212057816 */ /* 0x001fe40000000005 */
[C---:B------:R-:W-:Y:S02]  /*1e770*/  LEA R4, P6, R3.reuse, R2, 0x1 ;  /* 0x0000000203047211 */ /* 0x040fe400078c08ff */
[----:B------:R-:W-:Y:S01]  /*1e780*/  IADD3 R17, R3, c[0x0][0x198], RZ ;  /* 0x0000660003117a10 */ /* 0x000fe20007ffe0ff */
[----:B------:R0:W-:Y:S01]  /*1e790*/  @P2 STG.E.U16 [R8.64], R5 ;  /* 0x0000000508002986 */ /* 0x0001e2000c101504 */
[----:B------:R-:W-:Y:S02]  /*1e7a0*/  IADD3 R6, R28, 0xe2, RZ ;  /* 0x000000e21c067810 */ /* 0x000fe40007ffe0ff */
[----:B------:R-:W-:-:S02]  /*1e7b0*/  IADD3 R13, R17, c[0x0][0x198], RZ ;  /* 0x00006600110d7a10 */ /* 0x000fc40007ffe0ff */
[----:B------:R-:W-:Y:S02]  /*1e7c0*/  ISETP.LT.AND P4, PT, R6, c[0x0][0x17c], !P0 ;  /* 0x00005f0006007a0c */ /* 0x000fe40004781270 */
[----:B0-----:R-:W-:Y:S02]  /*1e7d0*/  LEA.HI.X.SX32 R5, R3, R0, 0x1, P6 ;  /* 0x0000000003057211 */ /* 0x001fe400030f0eff */
[----:B------:R-:W-:-:S04]  /*1e7e0*/  LEA R8, P6, R17, R2, 0x1 ;  /* 0x0000000211087211 */ /* 0x000fc800078c08ff */
[----:B------:R-:W-:Y:S02]  /*1e7f0*/  LEA.HI.X.SX32 R9, R17, R0, 0x1, P6 ;  /* 0x0000000011097211 */ /* 0x000fe400030f0eff */
[----:B--2---:R-:W-:Y:S01]  /*1e800*/  PRMT R3, R24, 0x7632, R3 ;  /* 0x0000763218037816 */ /* 0x004fe20000000003 */
[----:B------:R0:W-:Y:S04]  /*1e810*/  @P1 STG.E.U16 [R4.64], R24 ;  /* 0x0000001804001986 */ /* 0x0001e8000c101504 */
[----:B0-----:R-:W2:Y:S01]  /*1e820*/  LDL.LU R24, [R1+0x7c] ;  /* 0x00007c0001187983 */ /* 0x001ea20000300800 */
[----:B------:R-:W-:-:S04]  /*1e830*/  LEA R4, P6, R13, R2, 0x1 ;  /* 0x000000020d047211 */ /* 0x000fc800078c08ff */
[----:B------:R-:W-:Y:S01]  /*1e840*/  LEA.HI.X.SX32 R5, R13, R0, 0x1, P6 ;  /* 0x000000000d057211 */ /* 0x000fe200030f0eff */
[----:B------:R-:W-:Y:S01]  /*1e850*/  @P5 STG.E.U16 [R8.64], R3 ;  /* 0x0000000308005986 */ /* 0x000fe2000c101504 */
[----:B---3--:R-:W-:-:S03]  /*1e860*/  PRMT R10, R29, 0x7632, R10 ;  /* 0x000076321d0a7816 */ /* 0x008fc6000000000a */
[----:B------:R0:W-:Y:S04]  /*1e870*/  @P4 STG.E.U16 [R4.64], R29 ;  /* 0x0000001d04004986 */ /* 0x0001e8000c101504 */
[----:B0-----:R-:W3:Y:S01]  /*1e880*/  LDL.LU R29, [R1+0xac] ;  /* 0x0000ac00011d7983 */ /* 0x001ee20000300800 */
[----:B------:R-:W-:-:S04]  /*1e890*/  IADD3 R6, R28, 0xe3, RZ ;  /* 0x000000e31c067810 */ /* 0x000fc80007ffe0ff */
[----:B------:R-:W-:Y:S02]  /*1e8a0*/  ISETP.LT.AND P3, PT, R6, c[0x0][0x17c], !P0 ;  /* 0x00005f0006007a0c */ /* 0x000fe40004761270 */
[----:B------:R-:W-:Y:S02]  /*1e8b0*/  IADD3 R6, R28, 0xe4, RZ ;  /* 0x000000e41c067810 */ /* 0x000fe40007ffe0ff */
[----:B------:R-:W-:Y:S02]  /*1e8c0*/  IADD3 R17, R13, c[0x0][0x198], RZ ;  /* 0x000066000d117a10 */ /* 0x000fe40007ffe0ff */
[----:B------:R-:W-:Y:S02]  /*1e8d0*/  ISETP.LT.AND P2, PT, R6, c[0x0][0x17c], !P0 ;  /* 0x00005f0006007a0c */ /* 0x000fe40004741270 */
[----:B------:R-:W-:Y:S02]  /*1e8e0*/  IADD3 R6, R28, 0xe5, RZ ;  /* 0x000000e51c067810 */ /* 0x000fe40007ffe0ff */
[----:B------:R-:W-:-:S02]  /*1e8f0*/  LEA R8, P6, R17, R2, 0x1 ;  /* 0x0000000211087211 */ /* 0x000fc400078c08ff */
[C---:B------:R-:W-:Y:S02]  /*1e900*/  IADD3 R13, R17.reuse, c[0x0][0x198], RZ ;  /* 0x00006600110d7a10 */ /* 0x040fe40007ffe0ff */
[----:B------:R-:W-:Y:S02]  /*1e910*/  ISETP.LT.AND P1, PT, R6, c[0x0][0x17c], !P0 ;  /* 0x00005f0006007a0c */ /* 0x000fe40004721270 */
[----:B------:R-:W-:Y:S02]  /*1e920*/  IADD3 R6, R28, 0xe6, RZ ;  /* 0x000000e61c067810 */ /* 0x000fe40007ffe0ff */
[----:B------:R-:W-:Y:S02]  /*1e930*/  LEA.HI.X.SX32 R9, R17, R0, 0x1, P6 ;  /* 0x0000000011097211 */ /* 0x000fe400030f0eff */
[C---:B------:R-:W-:Y:S02]  /*1e940*/  LEA R4, P6, R13.reuse, R2, 0x1 ;  /* 0x000000020d047211 */ /* 0x040fe400078c08ff */
[----:B------:R-:W-:Y:S01]  /*1e950*/  IADD3 R17, R13, c[0x0][0x198], RZ ;  /* 0x000066000d117a10 */ /* 0x000fe20007ffe0ff */
[----:B------:R0:W-:Y:S01]  /*1e960*/  @P3 STG.E.U16 [R8.64], R10 ;  /* 0x0000000a08003986 */ /* 0x0001e2000c101504 */
[----:B------:R-:W-:-:S02]  /*1e970*/  ISETP.LT.AND P5, PT, R6, c[0x0][0x17c], !P0 ;  /* 0x00005f0006007a0c */ /* 0x000fc400047a1270 */
[----:B------:R-:W-:Y:S02]  /*1e980*/  IADD3 R6, R28, 0xe7, RZ ;  /* 0x000000e71c067810 */ /* 0x000fe40007ffe0ff */
[----:B------:R-:W-:Y:S02]  /*1e990*/  LEA.HI.X.SX32 R5, R13, R0, 0x1, P6 ;  /* 0x000000000d057211 */ /* 0x000fe400030f0eff */
[C---:B------:R-:W-:Y:S02]  /*1e9a0*/  IADD3 R13, R17.reuse, c[0x0][0x198], RZ ;  /* 0x00006600110d7a10 */ /* 0x040fe40007ffe0ff */
[----:B------:R-:W-:Y:S02]  /*1e9b0*/  ISETP.LT.AND P4, PT, R6, c[0x0][0x17c], !P0 ;  /* 0x00005f0006007a0c */ /* 0x000fe40004781270 */
[----:B0-----:R-:W-:Y:S01]  /*1e9c0*/  LEA R8, P6, R17, R2, 0x1 ;  /* 0x0000000211087211 */ /* 0x001fe200078c08ff */
[----:B----4-:R0:W-:Y:S01]  /*1e9d0*/  @P2 STG.E.U16 [R4.64], R25 ;  /* 0x0000001904002986 */ /* 0x0101e2000c101504 */
[----:B------:R-:W-:-:S02]  /*1e9e0*/  PRMT R6, R25, 0x7632, R6 ;  /* 0x0000763219067816 */ /* 0x000fc40000000006 */
[----:B------:R-:W-:Y:S02]  /*1e9f0*/  LEA.HI.X.SX32 R9, R17, R0, 0x1, P6 ;  /* 0x0000000011097211 */ /* 0x000fe400030f0eff */
[C---:B------:R-:W-:Y:S02]  /*1ea00*/  IADD3 R17, R13.reuse, c[0x0][0x198], RZ ;  /* 0x000066000d117a10 */ /* 0x040fe40007ffe0ff */
[----:B------:R-:W-:Y:S01]  /*1ea10*/  IADD3 R3, R28, 0xe8, RZ ;  /* 0x000000e81c037810 */ /* 0x000fe20007ffe0ff */
[----:B0-----:R-:W4:Y:S01]  /*1ea20*/  LDL.LU R25, [R1+0x9c] ;  /* 0x00009c0001197983 */ /* 0x001f220000300800 */
[----:B------:R-:W-:-:S03]  /*1ea30*/  LEA R4, P6, R13, R2, 0x1 ;  /* 0x000000020d047211 */ /* 0x000fc600078c08ff */
[----:B------:R0:W-:Y:S01]  /*1ea40*/  @P1 STG.E.U16 [R8.64], R6 ;  /* 0x0000000608001986 */ /* 0x0001e2000c101504 */
[----:B------:R-:W-:Y:S02]  /*1ea50*/  LEA.HI.X.SX32 R5, R13, R0, 0x1, P6 ;  /* 0x000000000d057211 */ /* 0x000fe400030f0eff */
[----:B------:R-:W-:Y:S02]  /*1ea60*/  ISETP.LT.AND P3, PT, R3, c[0x0][0x17c], !P0 ;  /* 0x00005f0003007a0c */ /* 0x000fe40004761270 */
[C---:B------:R-:W-:Y:S02]  /*1ea70*/  IADD3 R13, R17.reuse, c[0x0][0x198], RZ ;  /* 0x00006600110d7a10 */ /* 0x040fe40007ffe0ff */
[----:B0-----:R-:W-:-:S04]  /*1ea80*/  LEA R8, P6, R17, R2, 0x1 ;  /* 0x0000000211087211 */ /* 0x001fc800078c08ff */
        /* <DEDUP_REMOVED lines=10> */
[C---:B------:R-:W-:Y:S02]  /*1eb30*/  IADD3 R3, R28.reuse, 0xe9, RZ ;  /* 0x000000e91c037810 */ /* 0x040fe40007ffe0ff */
[----:B------:R-:W-:Y:S02]  /*1eb40*/  IADD3 R17, R13, c[0x0][0x198], RZ ;  /* 0x000066000d117a10 */ /* 0x000fe40007ffe0ff */
[----:B------:R-:W-:Y:S02]  /*1eb50*/  ISETP.LT.AND P2, PT, R3, c[0x0][0x17c], !P0 ;  /* 0x00005f0003007a0c */ /* 0x000fe40004741270 */
[----:B------:R-:W-:-:S02]  /*1eb60*/  IADD3 R3, R28, 0xea, RZ ;  /* 0x000000ea1c037810 */ /* 0x000fc40007ffe0ff */
[----:B------:R-:W-:Y:S02]  /*1eb70*/  LEA R8, P6, R17, R2, 0x1 ;  /* 0x0000000211087211 */ /* 0x000fe400078c08ff */
[----:B------:R-:W-:Y:S02]  /*1eb80*/  ISETP.LT.AND P1, PT, R3, c[0x0][0x17c], !P0 ;  /* 0x00005f0003007a0c */ /* 0x000fe40004721270 */
[C---:B------:R-:W-:Y:S02]  /*1eb90*/  IADD3 R13, R17.reuse, c[0x0][0x198], RZ ;  /* 0x00006600110d7a10 */ /* 0x040fe40007ffe0ff */
[----:B------:R-:W-:Y:S02]  /*1eba0*/  IADD3 R3, R28, 0xeb, RZ ;  /* 0x000000eb1c037810 */ /* 0x000fe40007ffe0ff */
[----:B------:R-:W-:Y:S02]  /*1ebb0*/  LEA.HI.X.SX32 R9, R17, R0, 0x1, P6 ;  /* 0x0000000011097211 */ /* 0x000fe400030f0eff */
[----:B------:R-:W-:-:S02]  /*1ebc0*/  LEA R4, P6, R13, R2, 0x1 ;  /* 0x000000020d047211 */ /* 0x000fc400078c08ff */
[----:B------:R-:W-:Y:S02]  /*1ebd0*/  ISETP.LT.AND P5, PT, R3, c[0x0][0x17c], !P0 ;  /* 0x00005f0003007a0c */ /* 0x000fe400047a1270 */
[C---:B------:R-:W-:Y:S02]  /*1ebe0*/  IADD3 R17, R13.reuse, c[0x0][0x198], RZ ;  /* 0x000066000d117a10 */ /* 0x040fe40007ffe0ff */
[----:B------:R-:W-:Y:S01]  /*1ebf0*/  IADD3 R3, R28, 0xec, RZ ;  /* 0x000000ec1c037810 */ /* 0x000fe20007ffe0ff */
[----:B------:R0:W-:Y:S01]  /*1ec00*/  @P2 STG.E.U16 [R8.64], R6 ;  /* 0x0000000608002986 */ /* 0x0001e2000c101504 */
[----:B------:R-:W-:Y:S02]  /*1ec10*/  LEA.HI.X.SX32 R5, R13, R0, 0x1, P6 ;  /* 0x000000000d057211 */ /* 0x000fe400030f0eff */
[----:B------:R-:W-:Y:S02]  /*1ec20*/  ISETP.LT.AND P4, PT, R3, c[0x0][0x17c], !P0 ;  /* 0x00005f0003007a0c */ /* 0x000fe40004781270 */
[----:B------:R-:W-:-:S02]  /*1ec30*/  IADD3 R13, R17, c[0x0][0x198], RZ ;  /* 0x00006600110d7a10 */ /* 0x000fc40007ffe0ff */
[----:B------:R-:W-:Y:S02]  /*1ec40*/  IADD3 R3, R28, 0xed, RZ ;  /* 0x000000ed1c037810 */ /* 0x000fe40007ffe0ff */
[----:B0-----:R-:W-:Y:S01]  /*1ec50*/  LEA R8, P6, R17, R2, 0x1 ;  /* 0x0000000211087211 */ /* 0x001fe200078c08ff */
[----:B----4-:R0:W-:Y:S01]  /*1ec60*/  @P1 STG.E.U16 [R4.64], R25 ;  /* 0x0000001904001986 */ /* 0x0101e2000c101504 */
[----:B------:R-:W-:Y:S02]  /*1ec70*/  PRMT R10, R25, 0x7632, R10 ;  /* 0x00007632190a7816 */ /* 0x000fe4000000000a */
[----:B------:R-:W-:Y:S02]  /*1ec80*/  LEA.HI.X.SX32 R9, R17, R0, 0x1, P6 ;  /* 0x0000000011097211 */ /* 0x000fe400030f0eff */
[----:B------:R-:W-:Y:S02]  /*1ec90*/  ISETP.LT.AND P3, PT, R3, c[0x0][0x17c], !P0 ;  /* 0x00005f0003007a0c */ /* 0x000fe40004761270 */
[----:B------:R-:W-:-:S02]  /*1eca0*/  IADD3 R17, R13, c[0x0][0x198], RZ ;  /* 0x000066000d117a10 */ /* 0x000fc40007ffe0ff */
[----:B------:R-:W-:Y:S02]  /*1ecb0*/  IADD3 R3, R28, 0xee, RZ ;  /* 0x000000ee1c037810 */ /* 0x000fe40007ffe0ff */
[C---:B0-----:R-:W-:Y:S01]  /*1ecc0*/  LEA R4, P6, R13.reuse, R2, 0x1 ;  /* 0x000000020d047211 */ /* 0x041fe200078c08ff */
[----:B------:R-:W4:Y:S03]  /*1ecd0*/  LDL.LU R25, [R1+0x6c] ;  /* 0x00006c0001197983 */ /* 0x000f260000300800 */
[----:B------:R-:W-:Y:S01]  /*1ece0*/  LEA.HI.X.SX32 R5, R13, R0, 0x1, P6 ;  /* 0x000000000d057211 */ /* 0x000fe200030f0eff */
[----:B------:R0:W-:Y:S01]  /*1ecf0*/  @P5 STG.E.U16 [R8.64], R10 ;  /* 0x0000000a08005986 */ /* 0x0001e2000c101504 */
[----:B------:R-:W-:Y:S02]  /*1ed00*/  ISETP.LT.AND P2, PT, R3, c[0x0][0x17c], !P0 ;  /* 0x00005f0003007a0c */ /* 0x000fe40004741270 */
[----:B------:R-:W-:-:S02]  /*1ed10*/  IADD3 R13, R17, c[0x0][0x198], RZ ;  /* 0x00006600110d7a10 */ /* 0x000fc40007ffe0ff */
[----:B0-----:R-:W-:-:S04]  /*1ed20*/  LEA R8, P6, R17, R2, 0x1 ;  /* 0x0000000211087211 */ /* 0x001fc800078c08ff */
[----:B------:R-:W-:Y:S02]  /*1ed30*/  LEA.HI.X.SX32 R9, R17, R0, 0x1, P6 ;  /* 0x0000000011097211 */ /* 0x000fe400030f0eff */
[C---:B------:R-:W-:Y:S02]  /*1ed40*/  LEA R12, P6, R13.reuse, R2, 0x1 ;  /* 0x000000020d0c7211 */ /* 0x040fe400078c08ff */
[C---:B------:R-:W-:Y:S02]  /*1ed50*/  IADD3 R17, R13.reuse, c[0x0][0x198], RZ ;  /* 0x000066000d117a10 */ /* 0x040fe40007ffe0ff */
[----:B------:R-:W-:Y:S02]  /*1ed60*/  LEA.HI.X.SX32 R13, R13, R0, 0x1, P6 ;  /* 0x000000000d0d7211 */ /* 0x000fe400030f0eff */
[----:B--2---:R-:W-:Y:S01]  /*1ed70*/  PRMT R6, R24, 0x7632, R6 ;  /* 0x0000763218067816 */ /* 0x004fe20000000006 */
[----:B------:R0:W-:Y:S04]  /*1ed80*/  @P4 STG.E.U16 [R4.64], R24 ;  /* 0x0000001804004986 */ /* 0x0001e8000c101504 */
[----:B0-----:R-:W2:Y:S04]  /*1ed90*/  LDL.LU R24, [R1+0x3c] ;  /* 0x00003c0001187983 */ /* 0x001ea80000300800 */
[----:B------:R-:W-:Y:S01]  /*1eda0*/  @P3 STG.E.U16 [R8.64], R6 ;  /* 0x0000000608003986 */ /* 0x000fe2000c101504 */
[----:B---3--:R-:W-:-:S03]  /*1edb0*/  PRMT R10, R29, 0x7632, R10 ;  /* 0x000076321d0a7816 */ /* 0x008fc6000000000a */
[----:B------:R0:W-:Y:S04]  /*1edc0*/  @P2 STG.E.U16 [R12.64], R29 ;  /* 0x0000001d0c002986 */ /* 0x0001e8000c101504 */
[----:B0-----:R-:W3:Y:S01]  /*1edd0*/  LDL.LU R29, [R1+0x1c] ;  /* 0x00001c00011d7983 */ /* 0x001ee20000300800 */
[----:B------:R-:W-:-:S04]  /*1ede0*/  IADD3 R3, R28, 0xef, RZ ;  /* 0x000000ef1c037810 */ /* 0x000fc80007ffe0ff */
[----:B------:R-:W-:Y:S02]  /*1edf0*/  ISETP.LT.AND P1, PT, R3, c[0x0][0x17c], !P0 ;  /* 0x00005f0003007a0c */ /* 0x000fe40004721270 */
[----:B------:R-:W-:-:S04]  /*1ee00*/  IADD3 R3, R28, 0xf0, RZ ;  /* 0x000000f01c037810 */ /* 0x000fc80007ffe0ff */
[----:B------:R-:W-:Y:S02]  /*1ee10*/  ISETP.LT.AND P5, PT, R3, c[0x0][0x17c], !P0 ;  /* 0x00005f0003007a0c */ /* 0x000fe400047a1270 */
[C---:B------:R-:W-:Y:S02]  /*1ee20*/  IADD3 R3, R28.reuse, 0xf1, RZ ;  /* 0x000000f11c037810 */ /* 0x040fe40007ffe0ff */
[----:B------:R-:W-:Y:S02]  /*1ee30*/  LEA R16, P6, R17, R2, 0x1 ;  /* 0x0000000211107211 */ /* 0x000fe400078c08ff */
[----:B------:R-:W-:Y:S02]  /*1ee40*/  ISETP.LT.AND P4, PT, R3, c[0x0][0x17c], !P0 ;  /* 0x00005f0003007a0c */ /* 0x000fe40004781270 */
[----:B------:R-:W-:Y:S02]  /*1ee50*/  IADD3 R3, R28, 0xf2, RZ ;  /* 0x000000f21c037810 */ /* 0x000fe40007ffe0ff */
[----:B------:R-:W-:-:S02]  /*1ee60*/  IADD3 R5, R17, c[0x0][0x198], RZ ;  /* 0x0000660011057a10 */ /* 0x000fc40007ffe0ff */
[----:B------:R-:W-:Y:S02]  /*1ee70*/  LEA.HI.X.SX32 R17, R17, R0, 0x1, P6 ;  /* 0x0000000011117211 */ /* 0x000fe400030f0eff */
[----:B------:R-:W-:Y:S02]  /*1ee80*/  ISETP.LT.AND P3, PT, R3, c[0x0][0x17c], !P0 ;  /* 0x00005f0003007a0c */ /* 0x000fe40004761270 */
[C---:B------:R-:W-:Y:S02]  /*1ee90*/  LEA R20, P6, R5.reuse, R2, 0x1 ;  /* 0x0000000205147211 */ /* 0x040fe400078c08ff */
[----:B------:R-:W-:Y:S02]  /*1eea0*/  IADD3 R3, R28, 0xf3, RZ ;  /* 0x000000f31c037810 */ /* 0x000fe40007ffe0ff */
[C---:B------:R-:W-:Y:S02]  /*1eeb0*/  IADD3 R9, R5.reuse, c[0x0][0x198], RZ ;  /* 0x0000660005097a10 */ /* 0x040fe40007ffe0ff */
[----:B------:R-:W-:-:S02]  /*1eec0*/  LEA.HI.X.SX32 R21, R5, R0, 0x1, P6 ;  /* 0x0000000005157211 */ /* 0x000fc400030f0eff */
[----:B------:R-:W-:Y:S02]  /*1eed0*/  ISETP.LT.AND P2, PT, R3, c[0x0][0x17c], !P0 ;  /* 0x00005f0003007a0c */ /* 0x000fe40004741270 */
[C---:B------:R-:W-:Y:S02]  /*1eee0*/  LEA R8, P6, R9.reuse, R2, 0x1 ;  /* 0x0000000209087211 */ /* 0x040fe400078c08ff */
[----:B------:R-:W-:Y:S02]  /*1eef0*/  IADD3 R3, R28, 0xf4, RZ ;  /* 0x000000f41c037810 */ /* 0x000fe40007ffe0ff */
[C---:B------:R-:W-:Y:S01]  /*1ef00*/  IADD3 R5, R9.reuse, c[0x0][0x198], RZ ;  /* 0x0000660009057a10 */ /* 0x040fe20007ffe0ff */
[----:B------:R0:W-:Y:S01]  /*1ef10*/  @P1 STG.E.U16 [R16.64], R10 ;  /* 0x0000000a10001986 */ /* 0x0001e2000c101504 */
[----:B------:R-:W-:Y:S02]  /*1ef20*/  LEA.HI.X.SX32 R9, R9, R0, 0x1, P6 ;  /* 0x0000000009097211 */ /* 0x000fe400030f0eff */
[----:B------:R-:W-:-:S02]  /*1ef30*/  ISETP.LT.AND P1, PT, R3, c[0x0][0x17c], !P0 ;  /* 0x00005f0003007a0c */ /* 0x000fc40004721270 */
[----:B------:R-:W-:Y:S02]  /*1ef40*/  LEA R12, P6, R5, R2, 0x1 ;  /* 0x00000002050c7211 */ /* 0x000fe400078c08ff */
[----:B------:R-:W-:Y:S01]  /*1ef50*/  IADD3 R3, R28, 0xf5, RZ ;  /* 0x000000f51c037810 */ /* 0x000fe20007ffe0ff */
[----:B----4-:R1:W-:Y:S01]  /*1ef60*/  @P5 STG.E.U16 [R20.64], R25 ;  /* 0x0000001914005986 */ /* 0x0103e2000c101504 */
[----:B------:R-:W-:Y:S02]  /*1ef70*/  PRMT R6, R25, 0x7632, R6 ;  /* 0x0000763219067816 */ /* 0x000fe40000000006 */
[C---:B0-----:R-:W-:Y:S02]  /*1ef80*/  IADD3 R17, R5.reuse, c[0x0][0x198], RZ ;  /* 0x0000660005117a10 */ /* 0x041fe40007ffe0ff */
[----:B------:R-:W-:Y:S02]  /*1ef90*/  LEA.HI.X.SX32 R13, R5, R0, 0x1, P6 ;  /* 0x00000000050d7211 */ /* 0x000fe400030f0eff */
[----:B------:R-:W-:-:S02]  /*1efa0*/  ISETP.LT.AND P5, PT, R3, c[0x0][0x17c], !P0 ;  /* 0x00005f0003007a0c */ /* 0x000fc400047a1270 */
[C---:B------:R-:W-:Y:S02]  /*1efb0*/  LEA R4, P6, R17.reuse, R2, 0x1 ;  /* 0x0000000211047211 */ /* 0x040fe400078c08ff */
[C---:B------:R-:W-:Y:S01]  /*1efc0*/  IADD3 R3, R28.reuse, 0xf6, RZ ;  /* 0x000000f61c037810 */ /* 0x040fe20007ffe0ff */
[----:B------:R0:W-:Y:S01]  /*1efd0*/  @P4 STG.E.U16 [R8.64], R6 ;  /* 0x0000000608004986 */ /* 0x0001e2000c101504 */
[C---:B-1----:R-:W-:Y:S02]  /*1efe0*/  IADD3 R21, R17.reuse, c[0x0][0x198], RZ ;  /* 0x0000660011157a10 */ /* 0x042fe40007ffe0ff */
[----:B------:R-:W-:Y:S02]  /*1eff0*/  LEA.HI.X.SX32 R5, R17, R0, 0x1, P6 ;  /* 0x0000000011057211 */ /* 0x000fe400030f0eff */
[----:B------:R-:W-:Y:S02]  /*1f000*/  ISETP.LT.AND P4, PT, R3, c[0x0][0x17c], !P0 ;  /* 0x00005f0003007a0c */ /* 0x000fe40004781270 */
[----:B------:R-:W-:-:S02]  /*1f010*/  IADD3 R3, R28, 0xf7, RZ ;  /* 0x000000f71c037810 */ /* 0x000fc40007ffe0ff */
[C---:B------:R-:W-:Y:S02]  /*1f020*/  IADD3 R17, R21.reuse, c[0x0][0x198], RZ ;  /* 0x0000660015117a10 */ /* 0x040fe40007ffe0ff */
[----:B0-----:R-:W-:Y:S02]  /*1f030*/  LEA R8, P6, R21, R2, 0x1 ;  /* 0x0000000215087211 */ /* 0x001fe400078c08ff */
[----:B------:R-:W-:Y:S02]  /*1f040*/  PRMT R6, R27, 0x7632, R6 ;  /* 0x000076321b067816 */ /* 0x000fe40000000006 */
[----:B------:R-:W-:Y:S02]  /*1f050*/  IADD3 R10, R28, 0xfe, RZ ;  /* 0x000000fe1c0a7810 */ /* 0x000fe40007ffe0ff */
[----:B--2---:R-:W-:Y:S01]  /*1f060*/  PRMT R9, R24, 0x7632, R9 ;  /* 0x0000763218097816 */ /* 0x004fe20000000009 */
[----:B------:R0:W-:Y:S01]  /*1f070*/  @P3 STG.E.U16 [R12.64], R24 ;  /* 0x000000180c003986 */ /* 0x0001e2000c101504 */
[----:B------:R-:W-:-:S03]  /*1f080*/  ISETP.LT.AND P3, PT, R3, c[0x0][0x17c], !P0 ;  /* 0x00005f0003007a0c */ /* 0x000fc60004761270 */
[----:B------:R1:W-:Y:S01]  /*1f090*/  @P2 STG.E.U16 [R4.64], R9 ;  /* 0x0000000904002986 */ /* 0x0003e2000c101504 */
[----:B------:R-:W-:-:S04]  /*1f0a0*/  IADD3 R3, R28, 0xf8, RZ ;  /* 0x000000f81c037810 */ /* 0x000fc80007ffe0ff */
[----:B------:R-:W-:Y:S02]  /*1f0b0*/  ISETP.LT.AND P2, PT, R3, c[0x0][0x17c], !P0 ;  /* 0x00005f0003007a0c */ /* 0x000fe40004741270 */
[----:B0-----:R-:W-:Y:S02]  /*1f0c0*/  IADD3 R13, R17, c[0x0][0x198], RZ ;  /* 0x00006600110d7a10 */ /* 0x001fe40007ffe0ff */
[----:B-1----:R-:W-:Y:S02]  /*1f0d0*/  LEA.HI.X.SX32 R9, R21, R0, 0x1, P6 ;  /* 0x0000000015097211 */ /* 0x002fe400030f0eff */
[C---:B------:R-:W-:Y:S02]  /*1f0e0*/  LEA R16, P6, R17.reuse, R2, 0x1 ;  /* 0x0000000211107211 */ /* 0x040fe400078c08ff */
[----:B------:R-:W-:Y:S02]  /*1f0f0*/  IADD3 R3, R28, 0xf9, RZ ;  /* 0x000000f91c037810 */ /* 0x000fe40007ffe0ff */
[----:B------:R-:W-:-:S02]  /*1f100*/  LEA.HI.X.SX32 R17, R17, R0, 0x1, P6 ;  /* 0x0000000011117211 */ /* 0x000fc400030f0eff */
[C---:B------:R-:W-:Y:S02]  /*1f110*/  LEA R4, P6, R13.reuse, R2, 0x1 ;  /* 0x000000020d047211 */ /* 0x040fe400078c08ff */
[----:B------:R-:W-:Y:S02]  /*1f120*/  IADD3 R21, R13, c[0x0][0x198], RZ ;  /* 0x000066000d157a10 */ /* 0x000fe40007ffe0ff */
[----:B---3--:R-:W-:Y:S01]  /*1f130*/  PRMT R5, R29, 0x7632, R5 ;  /* 0x000076321d057816 */ /* 0x008fe20000000005 */
[----:B------:R0:W-:Y:S01]  /*1f140*/  @P1 STG.E.U16 [R8.64], R29 ;  /* 0x0000001d08001986 */ /* 0x0001e2000c101504 */
[----:B------:R-:W-:Y:S02]  /*1f150*/  ISETP.LT.AND P1, PT, R3, c[0x0][0x17c], !P0 ;  /* 0x00005f0003007a0c */ /* 0x000fe40004721270 */
[----:B------:R-:W-:Y:S01]  /*1f160*/  IADD3 R3, R28, 0xfa, RZ ;  /* 0x000000fa1c037810 */ /* 0x000fe20007ffe0ff */
[----:B------:R1:W-:Y:S03]  /*1f170*/  @P5 STG.E.U16 [R16.64], R5 ;  /* 0x0000000510005986 */ /* 0x0003e6000c101504 */
[----:B------:R-:W-:-:S02]  /*1f180*/  ISETP.LT.AND P5, PT, R3, c[0x0][0x17c], !P0 ;  /* 0x00005f0003007a0c */ /* 0x000fc400047a1270 */
[----:B------:R-:W-:Y:S02]  /*1f190*/  IADD3 R3, R28, 0xfb, RZ ;  /* 0x000000fb1c037810 */ /* 0x000fe40007ffe0ff */
[----:B0-----:R-:W-:Y:S02]  /*1f1a0*/  IADD3 R9, R21, c[0x0][0x198], RZ ;  /* 0x0000660015097a10 */ /* 0x001fe40007ffe0ff */
[----:B-1----:R-:W-:Y:S02]  /*1f1b0*/  LEA.HI.X.SX32 R5, R13, R0, 0x1, P6 ;  /* 0x000000000d057211 */ /* 0x002fe400030f0eff */
[----:B------:R-:W-:Y:S02]  /*1f1c0*/  LEA R12, P6, R21, R2, 0x1 ;  /* 0x00000002150c7211 */ /* 0x000fe400078c08ff */
[----:B------:R-:W-:Y:S02]  /*1f1d0*/  IADD3 R17, R9, c[0x0][0x198], RZ ;  /* 0x0000660009117a10 */ /* 0x000fe40007ffe0ff */
[----:B------:R-:W-:-:S02]  /*1f1e0*/  LEA.HI.X.SX32 R13, R21, R0, 0x1, P6 ;  /* 0x00000000150d7211 */ /* 0x000fc400030f0eff */
[----:B------:R-:W-:Y:S01]  /*1f1f0*/  LEA R8, P6, R9, R2, 0x1 ;  /* 0x0000000209087211 */ /* 0x000fe200078c08ff */
[----:B------:R0:W-:Y:S01]  /*1f200*/  @P4 STG.E.U16 [R4.64], R27 ;  /* 0x0000001b04004986 */ /* 0x0001e2000c101504 */
[----:B------:R-:W-:Y:S02]  /*1f210*/  ISETP.LT.AND P4, PT, R3, c[0x0][0x17c], !P0 ;  /* 0x00005f0003007a0c */ /* 0x000fe40004781270 */
[----:B------:R-:W-:Y:S02]  /*1f220*/  IADD3 R3, R28, 0xfc, RZ ;  /* 0x000000fc1c037810 */ /* 0x000fe40007ffe0ff */
[----:B------:R-:W-:Y:S02]  /*1f230*/  LEA.HI.X.SX32 R9, R9, R0, 0x1, P6 ;  /* 0x0000000009097211 */ /* 0x000fe400030f0eff */
[C---:B------:R-:W-:Y:S01]  /*1f240*/  LEA R20, P6, R17.reuse, R2, 0x1 ;  /* 0x0000000211147211 */ /* 0x040fe200078c08ff */
[----:B------:R1:W-:Y:S01]  /*1f250*/  @P3 STG.E.U16 [R12.64], R6 ;  /* 0x000000060c003986 */ /* 0x0003e2000c101504 */
[----:B------:R-:W-:-:S02]  /*1f260*/  IADD3 R23, R17, c[0x0][0x198], RZ ;  /* 0x0000660011177a10 */ /* 0x000fc40007ffe0ff */
[----:B------:R-:W-:Y:S02]  /*1f270*/  ISETP.LT.AND P3, PT, R3, c[0x0][0x17c], !P0 ;  /* 0x00005f0003007a0c */ /* 0x000fe40004761270 */
[----:B------:R-:W-:Y:S02]  /*1f280*/  IADD3 R3, R28, 0xfd, RZ ;  /* 0x000000fd1c037810 */ /* 0x000fe40007ffe0ff */
[----:B------:R-:W-:Y:S02]  /*1f290*/  LEA.HI.X.SX32 R21, R17, R0, 0x1, P6 ;  /* 0x0000000011157211 */ /* 0x000fe400030f0eff */
[----:B------:R-:W-:Y:S01]  /*1f2a0*/  IADD3 R17, R23, c[0x0][0x198], RZ ;  /* 0x0000660017117a10 */ /* 0x000fe20007ffe0ff */
[----:B------:R-:W-:Y:S01]  /*1f2b0*/  @P2 STG.E.U16 [R8.64], R7 ;  /* 0x0000000708002986 */ /* 0x000fe2000c101504 */
[----:B0-----:R-:W-:Y:S02]  /*1f2c0*/  PRMT R5, R7, 0x7632, R5 ;  /* 0x0000763207057816 */ /* 0x001fe40000000005 */
[----:B------:R-:W-:-:S02]  /*1f2d0*/  ISETP.LT.AND P2, PT, R3, c[0x0][0x17c], !P0 ;  /* 0x00005f0003007a0c */ /* 0x000fc40004741270 */
[-C--:B------:R-:W-:Y:S02]  /*1f2e0*/  LEA R4, P6, R23, R2.reuse, 0x1 ;  /* 0x0000000217047211 */ /* 0x080fe400078c08ff */
[C---:B------:R-:W-:Y:S01]  /*1f2f0*/  IADD3 R3, R17.reuse, c[0x0][0x198], RZ ;  /* 0x0000660011037a10 */ /* 0x040fe20007ffe0ff */
[----:B------:R0:W-:Y:S01]  /*1f300*/  @P1 STG.E.U16 [R20.64], R5 ;  /* 0x0000000514001986 */ /* 0x0001e2000c101504 */
[----:B-1----:R-:W-:-:S04]  /*1f310*/  LEA R12, P1, R17, R2, 0x1 ;  /* 0x00000002110c7211 */ /* 0x002fc800078208ff */
[-C--:B------:R-:W-:Y:S02]  /*1f320*/  LEA.HI.X.SX32 R13, R17, R0.reuse, 0x1, P1 ;  /* 0x00000000110d7211 */ /* 0x080fe400008f0eff */
[----:B0-----:R-:W-:Y:S02]  /*1f330*/  LEA.HI.X.SX32 R5, R23, R0, 0x1, P6 ;  /* 0x0000000017057211 */ /* 0x001fe400030f0eff */
[C---:B------:R-:W-:Y:S02]  /*1f340*/  IADD3 R23, R3.reuse, c[0x0][0x198], RZ ;  /* 0x0000660003177a10 */ /* 0x040fe40007ffe0ff */
[----:B------:R-:W-:Y:S02]  /*1f350*/  LEA R16, P6, R3, R2, 0x1 ;  /* 0x0000000203107211 */ /* 0x000fe400078c08ff */
[----:B------:R-:W-:Y:S02]  /*1f360*/  IADD3 R25, R23, c[0x0][0x198], RZ ;  /* 0x0000660017197a10 */ /* 0x000fe40007ffe0ff */
[----:B------:R-:W-:-:S02]  /*1f370*/  LEA.HI.X.SX32 R17, R3, R0, 0x1, P6 ;  /* 0x0000000003117211 */ /* 0x000fc400030f0eff */
[-C--:B------:R-:W-:Y:S02]  /*1f380*/  LEA R6, P6, R23, R2.reuse, 0x1 ;  /* 0x0000000217067211 */ /* 0x080fe400078c08ff */
[C---:B------:R-:W-:Y:S02]  /*1f390*/  LEA R8, P1, R25.reuse, R2, 0x1 ;  /* 0x0000000219087211 */ /* 0x040fe400078208ff */
[----:B------:R-:W-:Y:S02]  /*1f3a0*/  IADD3 R27, R25, c[0x0][0x198], RZ ;  /* 0x00006600191b7a10 */ /* 0x000fe40007ffe0ff */
[----:B------:R-:W-:Y:S02]  /*1f3b0*/  IADD3 R3, R28, 0xff, RZ ;  /* 0x000000ff1c037810 */ /* 0x000fe40007ffe0ff */
[-C--:B------:R-:W-:Y:S02]  /*1f3c0*/  LEA.HI.X.SX32 R7, R23, R0.reuse, 0x1, P6 ;  /* 0x0000000017077211 */ /* 0x080fe400030f0eff */
[----:B------:R-:W-:-:S02]  /*1f3d0*/  LEA.HI.X.SX32 R9, R25, R0, 0x1, P1 ;  /* 0x0000000019097211 */ /* 0x000fc400008f0eff */
[----:B------:R-:W-:Y:S02]  /*1f3e0*/  LEA R2, P6, R27, R2, 0x1 ;  /* 0x000000021b027211 */ /* 0x000fe400078c08ff */
[----:B------:R-:W-:Y:S02]  /*1f3f0*/  ISETP.LT.AND P1, PT, R10, c[0x0][0x17c], !P0 ;  /* 0x00005f000a007a0c */ /* 0x000fe40004721270 */
[----:B------:R-:W-:Y:S02]  /*1f400*/  ISETP.LT.AND P0, PT, R3, c[0x0][0x17c], !P0 ;  /* 0x00005f0003007a0c */ /* 0x000fe40004701270 */
[----:B------:R-:W-:Y:S01]  /*1f410*/  LEA.HI.X.SX32 R3, R27, R0, 0x1, P6 ;  /* 0x000000001b037211 */ /* 0x000fe200030f0eff */
[----:B------:R0:W-:Y:S01]  /*1f420*/  @P5 STG.E.U16 [R4.64], R11 ;  /* 0x0000000b04005986 */ /* 0x0001e2000c101504 */
[----:B------:R-:W-:-:S05]  /*1f430*/  PRMT R0, R11, 0x7632, R0 ;  /* 0x000076320b007816 */ /* 0x000fca0000000000 */
[----:B------:R1:W-:Y:S01]  /*1f440*/  @P4 STG.E.U16 [R12.64], R0 ;  /* 0x000000000c004986 */ /* 0x0003e2000c101504 */
[----:B0-----:R-:W-:-:S03]  /*1f450*/  PRMT R5, R15, 0x7632, R5 ;  /* 0x000076320f057816 */ /* 0x001fc60000000005 */
[----:B------:R1:W-:Y:S04]  /*1f460*/  @P3 STG.E.U16 [R16.64], R15 ;  /* 0x0000000f10003986 */ /* 0x0003e8000c101504 */
[----:B------:R1:W-:Y:S04]  /*1f470*/  @P2 STG.E.U16 [R6.64], R5 ;  /* 0x0000000506002986 */ /* 0x0003e8000c101504 */
[----:B------:R1:W-:Y:S01]  /*1f480*/  @P1 STG.E.U16 [R8.64], R19 ;  /* 0x0000001308001986 */ /* 0x0003e2000c101504 */
[----:B------:R-:W-:Y:S05]  /*1f490*/  @!P0 EXIT ;  /* 0x000000000000894d */ /* 0x000fea0003800000 */
[----:B-1----:R-:W-:-:S05]  /*1f4a0*/  PRMT R19, R19, 0x7632, R19 ;  /* 0x0000763213137816 */ /* 0x002fca0000000013 */
[----:B------:R-:W-:Y:S01]  /*1f4b0*/  STG.E.U16 [R2.64], R19 ;  /* 0x0000001302007986 */ /* 0x000fe2000c101504 */
[----:B------:R-:W-:Y:S05]  /*1f4c0*/  EXIT ;  /* 0x000000000000794d */ /* 0x000fea0003800000 */
.L_x_3:
[----:B------:R-:W-:-:S00]  /*1f4d0*/  BRA `(.L_x_3) ;  /* 0xfffffff000007947 */ /* 0x000fc0000383ffff */
[----:B------:R-:W-:-:S00]  /*1f4e0*/  NOP ;  /* 0x0000000000007918 */ /* 0x000fc00000000000 */
        /* <DEDUP_REMOVED lines=9> */
.L_x_4:


//--------------------- .nv.shared.matmul_kernel  --------------------------
	.section	.nv.shared.matmul_kernel,"aw",@nobits
	.sectionflags	@""
	.align	16
